//
// Generated by NVIDIA NVVM Compiler
//
// Compiler Build ID: CL-36424714
// Cuda compilation tools, release 13.0, V13.0.88
// Based on NVVM 20.0.0
//

.version 9.0
.target sm_100
.address_size 64

.const .align 4 .b8 d_NumL[8];
.const .align 1 .b8 d_Pchar[1084];
.const .align 8 .b8 parameter[47328];
.const .align 4 .b8 d_stab[16384];
.const .align 4 .b8 d_deltah[64];
.const .align 4 .b8 d_deltas[64];

.func _Z4thalPciiiiS_iPdPi(
	.param .b64 _Z4thalPciiiiS_iPdPi_param_0,
	.param .b32 _Z4thalPciiiiS_iPdPi_param_1,
	.param .b32 _Z4thalPciiiiS_iPdPi_param_2,
	.param .b32 _Z4thalPciiiiS_iPdPi_param_3,
	.param .b32 _Z4thalPciiiiS_iPdPi_param_4,
	.param .b64 _Z4thalPciiiiS_iPdPi_param_5,
	.param .b32 _Z4thalPciiiiS_iPdPi_param_6,
	.param .b64 _Z4thalPciiiiS_iPdPi_param_7,
	.param .b64 _Z4thalPciiiiS_iPdPi_param_8
)
{
	.local .align 8 .b8 	__local_depot0[200];
	.reg .b64 	%SP;
	.reg .b64 	%SPL;
	.reg .pred 	%p<1189>;
	.reg .b16 	%rs<400>;
	.reg .b32 	%r<2478>;
	.reg .b64 	%rd<1728>;
	.reg .b64 	%fd<2874>;

	mov.u64 	%SPL, __local_depot0;
	ld.param.u64 	%rd137, [_Z4thalPciiiiS_iPdPi_param_0];
	ld.param.u32 	%r611, [_Z4thalPciiiiS_iPdPi_param_1];
	ld.param.u32 	%r612, [_Z4thalPciiiiS_iPdPi_param_2];
	ld.param.u32 	%r613, [_Z4thalPciiiiS_iPdPi_param_3];
	ld.param.u32 	%r614, [_Z4thalPciiiiS_iPdPi_param_4];
	ld.param.u64 	%rd138, [_Z4thalPciiiiS_iPdPi_param_5];
	ld.param.u64 	%rd139, [_Z4thalPciiiiS_iPdPi_param_7];
	ld.param.u64 	%rd140, [_Z4thalPciiiiS_iPdPi_param_8];
	cvta.to.global.u64 	%rd1, %rd140;
	cvta.to.global.u64 	%rd2, %rd138;
	cvta.to.global.u64 	%rd3, %rd137;
	cvta.to.global.u64 	%rd4, %rd139;
	add.u64 	%rd5, %SPL, 0;
	setp.ne.s32 	%p5, %r614, 4;
	@%p5 bra 	$L__BB0_9;
	ld.param.u32 	%r2261, [_Z4thalPciiiiS_iPdPi_param_6];
	mul.lo.s32 	%r668, %r2261, 1340;
	mul.wide.s32 	%rd303, %r668, 8;
	add.s64 	%rd304, %rd4, %rd303;
	mov.b64 	%rd305, 0;
	st.global.u64 	[%rd304+10416], %rd305;
	mov.b64 	%rd306, -4781136703698410347;
	st.global.u64 	[%rd304+10424], %rd306;
	st.global.u64 	[%rd304+10432], %rd305;
$L__BB0_2:
	setp.eq.s32 	%p112, %r613, 0;
	@%p112 bra 	$L__BB0_134;
	setp.lt.s32 	%p113, %r612, 1;
	@%p113 bra 	$L__BB0_276;
	ld.param.u32 	%r2262, [_Z4thalPciiiiS_iPdPi_param_6];
	add.s32 	%r39, %r612, %r611;
	mul.lo.s32 	%r40, %r2262, 54;
	add.s32 	%r670, %r612, -1;
	and.b32  	%r41, %r612, 3;
	setp.lt.u32 	%p114, %r670, 3;
	mov.b32 	%r2290, 1;
	@%p114 bra 	$L__BB0_221;
	and.b32  	%r42, %r612, 2147483644;
	mov.b32 	%r2290, 1;
	cvt.s64.s32 	%rd18, %r40;
$L__BB0_6:
	sub.s32 	%r672, %r39, %r2290;
	cvt.s64.s32 	%rd307, %r672;
	add.s64 	%rd16, %rd3, %rd307;
	ld.global.u8 	%rs182, [%rd16];
	add.s32 	%r673, %r2290, %r40;
	cvt.s64.s32 	%rd308, %r673;
	add.s64 	%rd17, %rd2, %rd308;
	setp.gt.s16 	%p115, %rs182, 70;
	@%p115 bra 	$L__BB0_185;
	setp.eq.s16 	%p118, %rs182, 65;
	@%p118 bra 	$L__BB0_8;
	bra.uni 	$L__BB0_183;
$L__BB0_8:
	mov.b16 	%rs370, 3;
	st.global.u8 	[%rd17], %rs370;
	bra.uni 	$L__BB0_190;
$L__BB0_9:
	ld.param.u32 	%r2258, [_Z4thalPciiiiS_iPdPi_param_6];
	mul.lo.s32 	%r616, %r2258, 1340;
	mul.wide.s32 	%rd142, %r616, 8;
	add.s64 	%rd6, %rd4, %rd142;
	mov.b64 	%rd143, 4641240890982006784;
	st.global.u64 	[%rd6+10416], %rd143;
	mov.b64 	%rd144, -4605268388958384947;
	st.global.u64 	[%rd6+10424], %rd144;
	and.b32  	%r617, %r612, -2147483647;
	setp.eq.s32 	%p6, %r617, 1;
	@%p6 bra 	$L__BB0_28;
	setp.lt.s32 	%p7, %r612, 2;
	@%p7 bra 	$L__BB0_20;
	add.s32 	%r1, %r612, %r611;
	shr.u32 	%r619, %r612, 31;
	add.s32 	%r620, %r612, %r619;
	shr.s32 	%r2, %r620, 1;
	mov.b32 	%r2274, 0;
$L__BB0_12:
	add.s32 	%r621, %r2274, %r611;
	cvt.s64.s32 	%rd145, %r621;
	add.s64 	%rd146, %rd3, %rd145;
	ld.global.u8 	%rs1, [%rd146];
	setp.ne.s16 	%p8, %rs1, 65;
	not.b32 	%r622, %r2274;
	add.s32 	%r623, %r1, %r622;
	cvt.s64.s32 	%rd147, %r623;
	add.s64 	%rd148, %rd3, %rd147;
	ld.global.u8 	%rs2, [%rd148];
	@%p8 bra 	$L__BB0_14;
	setp.ne.s16 	%p9, %rs2, 84;
	@%p9 bra 	$L__BB0_28;
$L__BB0_14:
	setp.ne.s16 	%p10, %rs1, 84;
	@%p10 bra 	$L__BB0_16;
	setp.ne.s16 	%p11, %rs2, 65;
	@%p11 bra 	$L__BB0_28;
$L__BB0_16:
	setp.eq.s16 	%p12, %rs1, 84;
	setp.eq.s16 	%p13, %rs1, 65;
	setp.ne.s16 	%p14, %rs2, 65;
	or.pred  	%p15, %p14, %p12;
	setp.ne.s16 	%p16, %rs2, 84;
	or.pred  	%p17, %p16, %p13;
	and.pred  	%p18, %p15, %p17;
	not.pred 	%p19, %p18;
	@%p19 bra 	$L__BB0_28;
	setp.eq.s16 	%p20, %rs1, 67;
	setp.ne.s16 	%p21, %rs2, 71;
	and.pred  	%p22, %p21, %p20;
	@%p22 bra 	$L__BB0_28;
	setp.ne.s16 	%p23, %rs2, 71;
	setp.eq.s16 	%p24, %rs1, 67;
	setp.eq.s16 	%p25, %rs1, 71;
	setp.ne.s16 	%p26, %rs2, 67;
	xor.pred  	%p27, %p25, %p26;
	or.pred  	%p28, %p23, %p24;
	and.pred  	%p29, %p27, %p28;
	not.pred 	%p30, %p29;
	@%p30 bra 	$L__BB0_28;
	add.s32 	%r2274, %r2274, 1;
	setp.ne.s32 	%p31, %r2274, %r2;
	@%p31 bra 	$L__BB0_12;
$L__BB0_20:
	mov.f64 	%fd2592, 0d3E6466AE23AE1ED1;
	{
	.reg .b32 %temp; 
	mov.b64 	{%temp, %r2275}, %fd2592;
	}
	{
	.reg .b32 %temp; 
	mov.b64 	{%r2276, %temp}, %fd2592;
	}
	setp.gt.s32 	%p32, %r2275, 1048575;
	mov.b32 	%r2277, -1023;
	@%p32 bra 	$L__BB0_22;
	mov.f64 	%fd2592, 0d41C466AE23AE1ED1;
	{
	.reg .b32 %temp; 
	mov.b64 	{%temp, %r2275}, %fd2592;
	}
	{
	.reg .b32 %temp; 
	mov.b64 	{%r2276, %temp}, %fd2592;
	}
	mov.b32 	%r2277, -1077;
$L__BB0_22:
	add.s32 	%r626, %r2275, -1;
	setp.gt.u32 	%p33, %r626, 2146435070;
	@%p33 bra 	$L__BB0_26;
	shr.u32 	%r629, %r2275, 20;
	add.s32 	%r2278, %r2277, %r629;
	and.b32  	%r630, %r2275, 1048575;
	or.b32  	%r631, %r630, 1072693248;
	mov.b64 	%fd2593, {%r2276, %r631};
	setp.lt.u32 	%p35, %r631, 1073127583;
	@%p35 bra 	$L__BB0_25;
	{
	.reg .b32 %temp; 
	mov.b64 	{%r632, %temp}, %fd2593;
	}
	{
	.reg .b32 %temp; 
	mov.b64 	{%temp, %r633}, %fd2593;
	}
	add.s32 	%r634, %r633, -1048576;
	mov.b64 	%fd2593, {%r632, %r634};
	add.s32 	%r2278, %r2278, 1;
$L__BB0_25:
	add.f64 	%fd858, %fd2593, 0dBFF0000000000000;
	add.f64 	%fd859, %fd2593, 0d3FF0000000000000;
	rcp.approx.ftz.f64 	%fd860, %fd859;
	neg.f64 	%fd861, %fd859;
	fma.rn.f64 	%fd862, %fd861, %fd860, 0d3FF0000000000000;
	fma.rn.f64 	%fd863, %fd862, %fd862, %fd862;
	fma.rn.f64 	%fd864, %fd863, %fd860, %fd860;
	mul.f64 	%fd865, %fd858, %fd864;
	fma.rn.f64 	%fd866, %fd858, %fd864, %fd865;
	mul.f64 	%fd867, %fd866, %fd866;
	fma.rn.f64 	%fd868, %fd867, 0d3EB1380B3AE80F1E, 0d3ED0EE258B7A8B04;
	fma.rn.f64 	%fd869, %fd868, %fd867, 0d3EF3B2669F02676F;
	fma.rn.f64 	%fd870, %fd869, %fd867, 0d3F1745CBA9AB0956;
	fma.rn.f64 	%fd871, %fd870, %fd867, 0d3F3C71C72D1B5154;
	fma.rn.f64 	%fd872, %fd871, %fd867, 0d3F624924923BE72D;
	fma.rn.f64 	%fd873, %fd872, %fd867, 0d3F8999999999A3C4;
	fma.rn.f64 	%fd874, %fd873, %fd867, 0d3FB5555555555554;
	sub.f64 	%fd875, %fd858, %fd866;
	add.f64 	%fd876, %fd875, %fd875;
	neg.f64 	%fd877, %fd866;
	fma.rn.f64 	%fd878, %fd877, %fd858, %fd876;
	mul.f64 	%fd879, %fd864, %fd878;
	mul.f64 	%fd880, %fd867, %fd874;
	fma.rn.f64 	%fd881, %fd880, %fd866, %fd879;
	xor.b32  	%r635, %r2278, -2147483648;
	mov.b32 	%r636, 1127219200;
	mov.b64 	%fd882, {%r635, %r636};
	mov.b32 	%r637, -2147483648;
	mov.b64 	%fd883, {%r637, %r636};
	sub.f64 	%fd884, %fd882, %fd883;
	fma.rn.f64 	%fd885, %fd884, 0d3FE62E42FEFA39EF, %fd866;
	fma.rn.f64 	%fd886, %fd884, 0dBFE62E42FEFA39EF, %fd885;
	sub.f64 	%fd887, %fd886, %fd866;
	sub.f64 	%fd888, %fd881, %fd887;
	fma.rn.f64 	%fd889, %fd884, 0d3C7ABC9E3B39803F, %fd888;
	add.f64 	%fd2594, %fd885, %fd889;
	bra.uni 	$L__BB0_27;
$L__BB0_26:
	fma.rn.f64 	%fd857, %fd2592, 0d7FF0000000000000, 0d7FF0000000000000;
	{
	.reg .b32 %temp; 
	mov.b64 	{%temp, %r627}, %fd2592;
	}
	and.b32  	%r628, %r627, 2147483647;
	setp.eq.s32 	%p34, %r628, 0;
	selp.f64 	%fd2594, 0dFFF0000000000000, %fd857, %p34;
$L__BB0_27:
	mul.f64 	%fd890, %fd2594, 0d3FFFCB923A29C77A;
	st.global.f64 	[%rd6+10432], %fd890;
	bra.uni 	$L__BB0_36;
$L__BB0_28:
	mov.f64 	%fd2595, 0d3E4466AE23AE1ED1;
	{
	.reg .b32 %temp; 
	mov.b64 	{%temp, %r2279}, %fd2595;
	}
	{
	.reg .b32 %temp; 
	mov.b64 	{%r2280, %temp}, %fd2595;
	}
	setp.gt.s32 	%p36, %r2279, 1048575;
	mov.b32 	%r2281, -1023;
	@%p36 bra 	$L__BB0_30;
	mov.f64 	%fd2595, 0d41A466AE23AE1ED1;
	{
	.reg .b32 %temp; 
	mov.b64 	{%temp, %r2279}, %fd2595;
	}
	{
	.reg .b32 %temp; 
	mov.b64 	{%r2280, %temp}, %fd2595;
	}
	mov.b32 	%r2281, -1077;
$L__BB0_30:
	add.s32 	%r640, %r2279, -1;
	setp.gt.u32 	%p37, %r640, 2146435070;
	@%p37 bra 	$L__BB0_34;
	shr.u32 	%r643, %r2279, 20;
	add.s32 	%r2282, %r2281, %r643;
	and.b32  	%r644, %r2279, 1048575;
	or.b32  	%r645, %r644, 1072693248;
	mov.b64 	%fd2596, {%r2280, %r645};
	setp.lt.u32 	%p39, %r645, 1073127583;
	@%p39 bra 	$L__BB0_33;
	{
	.reg .b32 %temp; 
	mov.b64 	{%r646, %temp}, %fd2596;
	}
	{
	.reg .b32 %temp; 
	mov.b64 	{%temp, %r647}, %fd2596;
	}
	add.s32 	%r648, %r647, -1048576;
	mov.b64 	%fd2596, {%r646, %r648};
	add.s32 	%r2282, %r2282, 1;
$L__BB0_33:
	add.f64 	%fd894, %fd2596, 0dBFF0000000000000;
	add.f64 	%fd895, %fd2596, 0d3FF0000000000000;
	rcp.approx.ftz.f64 	%fd896, %fd895;
	neg.f64 	%fd897, %fd895;
	fma.rn.f64 	%fd898, %fd897, %fd896, 0d3FF0000000000000;
	fma.rn.f64 	%fd899, %fd898, %fd898, %fd898;
	fma.rn.f64 	%fd900, %fd899, %fd896, %fd896;
	mul.f64 	%fd901, %fd894, %fd900;
	fma.rn.f64 	%fd902, %fd894, %fd900, %fd901;
	mul.f64 	%fd903, %fd902, %fd902;
	fma.rn.f64 	%fd904, %fd903, 0d3EB1380B3AE80F1E, 0d3ED0EE258B7A8B04;
	fma.rn.f64 	%fd905, %fd904, %fd903, 0d3EF3B2669F02676F;
	fma.rn.f64 	%fd906, %fd905, %fd903, 0d3F1745CBA9AB0956;
	fma.rn.f64 	%fd907, %fd906, %fd903, 0d3F3C71C72D1B5154;
	fma.rn.f64 	%fd908, %fd907, %fd903, 0d3F624924923BE72D;
	fma.rn.f64 	%fd909, %fd908, %fd903, 0d3F8999999999A3C4;
	fma.rn.f64 	%fd910, %fd909, %fd903, 0d3FB5555555555554;
	sub.f64 	%fd911, %fd894, %fd902;
	add.f64 	%fd912, %fd911, %fd911;
	neg.f64 	%fd913, %fd902;
	fma.rn.f64 	%fd914, %fd913, %fd894, %fd912;
	mul.f64 	%fd915, %fd900, %fd914;
	mul.f64 	%fd916, %fd903, %fd910;
	fma.rn.f64 	%fd917, %fd916, %fd902, %fd915;
	xor.b32  	%r649, %r2282, -2147483648;
	mov.b32 	%r650, 1127219200;
	mov.b64 	%fd918, {%r649, %r650};
	mov.b32 	%r651, -2147483648;
	mov.b64 	%fd919, {%r651, %r650};
	sub.f64 	%fd920, %fd918, %fd919;
	fma.rn.f64 	%fd921, %fd920, 0d3FE62E42FEFA39EF, %fd902;
	fma.rn.f64 	%fd922, %fd920, 0dBFE62E42FEFA39EF, %fd921;
	sub.f64 	%fd923, %fd922, %fd902;
	sub.f64 	%fd924, %fd917, %fd923;
	fma.rn.f64 	%fd925, %fd920, 0d3C7ABC9E3B39803F, %fd924;
	add.f64 	%fd2597, %fd921, %fd925;
	bra.uni 	$L__BB0_35;
$L__BB0_34:
	fma.rn.f64 	%fd893, %fd2595, 0d7FF0000000000000, 0d7FF0000000000000;
	{
	.reg .b32 %temp; 
	mov.b64 	{%temp, %r641}, %fd2595;
	}
	and.b32  	%r642, %r641, 2147483647;
	setp.eq.s32 	%p38, %r642, 0;
	selp.f64 	%fd2597, 0dFFF0000000000000, %fd893, %p38;
$L__BB0_35:
	mul.f64 	%fd926, %fd2597, 0d3FFFCB923A29C77A;
	st.global.f64 	[%rd6+10432], %fd926;
$L__BB0_36:
	setp.gt.u32 	%p40, %r614, 2;
	@%p40 bra 	$L__BB0_2;
	setp.eq.s32 	%p41, %r613, 0;
	@%p41 bra 	$L__BB0_44;
	setp.lt.s32 	%p42, %r612, 1;
	@%p42 bra 	$L__BB0_276;
	ld.param.u32 	%r2259, [_Z4thalPciiiiS_iPdPi_param_6];
	add.s32 	%r25, %r612, %r611;
	mul.lo.s32 	%r26, %r2259, 54;
	add.s32 	%r27, %r611, -1;
	setp.eq.s32 	%p43, %r612, 1;
	mov.b32 	%r65, 1;
	@%p43 bra 	$L__BB0_130;
	and.b32  	%r28, %r612, 2147483646;
	mov.b32 	%r65, 1;
	cvt.s64.s32 	%rd165, %r26;
$L__BB0_41:
	sub.s32 	%r654, %r25, %r65;
	cvt.s64.s32 	%rd149, %r654;
	add.s64 	%rd10, %rd3, %rd149;
	ld.global.u8 	%rs110, [%rd10];
	add.s32 	%r655, %r65, %r26;
	cvt.s64.s32 	%rd150, %r655;
	add.s64 	%rd11, %rd2, %rd150;
	setp.gt.s16 	%p44, %rs110, 70;
	@%p44 bra 	$L__BB0_94;
	setp.eq.s16 	%p47, %rs110, 65;
	@%p47 bra 	$L__BB0_43;
	bra.uni 	$L__BB0_92;
$L__BB0_43:
	mov.b16 	%rs114, 3;
	st.global.u8 	[%rd11], %rs114;
	bra.uni 	$L__BB0_99;
$L__BB0_44:
	setp.lt.s32 	%p77, %r612, 1;
	@%p77 bra 	$L__BB0_276;
	ld.param.u32 	%r2260, [_Z4thalPciiiiS_iPdPi_param_6];
	add.s32 	%r29, %r611, -1;
	mul.lo.s32 	%r30, %r2260, 54;
	add.s32 	%r31, %r612, %r611;
	setp.eq.s32 	%p78, %r612, 1;
	mov.b32 	%r63, 1;
	@%p78 bra 	$L__BB0_88;
	and.b32  	%r32, %r612, 2147483646;
	mov.b32 	%r63, 1;
	cvt.s64.s32 	%rd242, %r30;
$L__BB0_47:
	add.s32 	%r662, %r29, %r63;
	cvt.s64.s32 	%rd226, %r662;
	add.s64 	%rd7, %rd3, %rd226;
	ld.global.u8 	%rs146, [%rd7];
	add.s32 	%r663, %r63, %r30;
	cvt.s64.s32 	%rd227, %r663;
	add.s64 	%rd8, %rd2, %rd227;
	setp.gt.s16 	%p79, %rs146, 70;
	@%p79 bra 	$L__BB0_51;
	setp.eq.s16 	%p82, %rs146, 65;
	@%p82 bra 	$L__BB0_54;
	setp.eq.s16 	%p83, %rs146, 67;
	@%p83 bra 	$L__BB0_50;
	bra.uni 	$L__BB0_56;
$L__BB0_50:
	mov.b16 	%rs149, 1;
	st.global.u8 	[%rd8], %rs149;
	bra.uni 	$L__BB0_57;
$L__BB0_51:
	setp.eq.s16 	%p80, %rs146, 71;
	@%p80 bra 	$L__BB0_55;
	setp.eq.s16 	%p81, %rs146, 84;
	@%p81 bra 	$L__BB0_53;
	bra.uni 	$L__BB0_56;
$L__BB0_53:
	mov.b16 	%rs147, 3;
	st.global.u8 	[%rd8], %rs147;
	bra.uni 	$L__BB0_57;
$L__BB0_54:
	mov.b16 	%rs150, 0;
	st.global.u8 	[%rd8], %rs150;
	bra.uni 	$L__BB0_57;
$L__BB0_55:
	mov.b16 	%rs148, 2;
	st.global.u8 	[%rd8], %rs148;
	bra.uni 	$L__BB0_57;
$L__BB0_56:
	mov.b16 	%rs151, 4;
	st.global.u8 	[%rd8], %rs151;
$L__BB0_57:
	sub.s32 	%r664, %r31, %r63;
	cvt.s64.s32 	%rd228, %r664;
	add.s64 	%rd9, %rd3, %rd228;
	ld.global.u8 	%rs152, [%rd9];
	setp.gt.s16 	%p84, %rs152, 70;
	@%p84 bra 	$L__BB0_61;
	setp.eq.s16 	%p87, %rs152, 65;
	@%p87 bra 	$L__BB0_64;
	setp.eq.s16 	%p88, %rs152, 67;
	@%p88 bra 	$L__BB0_60;
	bra.uni 	$L__BB0_66;
$L__BB0_60:
	cvt.s64.s32 	%rd237, %r63;
	add.s64 	%rd239, %rd242, %rd237;
	add.s64 	%rd240, %rd2, %rd239;
	mov.b16 	%rs155, 1;
	st.global.u8 	[%rd240+27], %rs155;
	bra.uni 	$L__BB0_67;
$L__BB0_61:
	setp.eq.s16 	%p85, %rs152, 71;
	@%p85 bra 	$L__BB0_65;
	setp.eq.s16 	%p86, %rs152, 84;
	@%p86 bra 	$L__BB0_63;
	bra.uni 	$L__BB0_66;
$L__BB0_63:
	cvt.s64.s32 	%rd229, %r63;
	add.s64 	%rd231, %rd242, %rd229;
	add.s64 	%rd232, %rd2, %rd231;
	mov.b16 	%rs153, 3;
	st.global.u8 	[%rd232+27], %rs153;
	bra.uni 	$L__BB0_67;
$L__BB0_64:
	cvt.s64.s32 	%rd241, %r63;
	add.s64 	%rd243, %rd242, %rd241;
	add.s64 	%rd244, %rd2, %rd243;
	mov.b16 	%rs156, 0;
	st.global.u8 	[%rd244+27], %rs156;
	bra.uni 	$L__BB0_67;
$L__BB0_65:
	cvt.s64.s32 	%rd233, %r63;
	add.s64 	%rd235, %rd242, %rd233;
	add.s64 	%rd236, %rd2, %rd235;
	mov.b16 	%rs154, 2;
	st.global.u8 	[%rd236+27], %rs154;
	bra.uni 	$L__BB0_67;
$L__BB0_66:
	cvt.s64.s32 	%rd245, %r63;
	add.s64 	%rd247, %rd242, %rd245;
	add.s64 	%rd248, %rd2, %rd247;
	mov.b16 	%rs157, 4;
	st.global.u8 	[%rd248+27], %rs157;
$L__BB0_67:
	add.s32 	%r34, %r63, 1;
	ld.global.u8 	%rs158, [%rd7+1];
	setp.gt.s16 	%p89, %rs158, 70;
	@%p89 bra 	$L__BB0_71;
	setp.eq.s16 	%p92, %rs158, 65;
	@%p92 bra 	$L__BB0_75;
	setp.eq.s16 	%p93, %rs158, 67;
	@%p93 bra 	$L__BB0_70;
	bra.uni 	$L__BB0_76;
$L__BB0_70:
	mov.b16 	%rs161, 1;
	st.global.u8 	[%rd8+1], %rs161;
	bra.uni 	$L__BB0_77;
$L__BB0_71:
	setp.eq.s16 	%p90, %rs158, 71;
	@%p90 bra 	$L__BB0_74;
	setp.ne.s16 	%p91, %rs158, 84;
	@%p91 bra 	$L__BB0_76;
	mov.b16 	%rs159, 3;
	st.global.u8 	[%rd8+1], %rs159;
	bra.uni 	$L__BB0_77;
$L__BB0_74:
	mov.b16 	%rs160, 2;
	st.global.u8 	[%rd8+1], %rs160;
	bra.uni 	$L__BB0_77;
$L__BB0_75:
	mov.b16 	%rs162, 0;
	st.global.u8 	[%rd8+1], %rs162;
	bra.uni 	$L__BB0_77;
$L__BB0_76:
	mov.b16 	%rs163, 4;
	st.global.u8 	[%rd8+1], %rs163;
$L__BB0_77:
	ld.global.u8 	%rs164, [%rd9+-1];
	setp.gt.s16 	%p94, %rs164, 70;
	@%p94 bra 	$L__BB0_81;
	setp.eq.s16 	%p97, %rs164, 65;
	@%p97 bra 	$L__BB0_85;
	setp.eq.s16 	%p98, %rs164, 67;
	@%p98 bra 	$L__BB0_80;
	bra.uni 	$L__BB0_86;
$L__BB0_80:
	cvt.s64.s32 	%rd257, %r34;
	add.s64 	%rd259, %rd242, %rd257;
	add.s64 	%rd260, %rd2, %rd259;
	mov.b16 	%rs167, 1;
	st.global.u8 	[%rd260+27], %rs167;
	bra.uni 	$L__BB0_87;
$L__BB0_81:
	setp.eq.s16 	%p95, %rs164, 71;
	@%p95 bra 	$L__BB0_84;
	setp.ne.s16 	%p96, %rs164, 84;
	@%p96 bra 	$L__BB0_86;
	cvt.s64.s32 	%rd249, %r34;
	add.s64 	%rd251, %rd242, %rd249;
	add.s64 	%rd252, %rd2, %rd251;
	mov.b16 	%rs165, 3;
	st.global.u8 	[%rd252+27], %rs165;
	bra.uni 	$L__BB0_87;
$L__BB0_84:
	cvt.s64.s32 	%rd253, %r34;
	add.s64 	%rd255, %rd242, %rd253;
	add.s64 	%rd256, %rd2, %rd255;
	mov.b16 	%rs166, 2;
	st.global.u8 	[%rd256+27], %rs166;
	bra.uni 	$L__BB0_87;
$L__BB0_85:
	cvt.s64.s32 	%rd261, %r34;
	add.s64 	%rd263, %rd242, %rd261;
	add.s64 	%rd264, %rd2, %rd263;
	mov.b16 	%rs168, 0;
	st.global.u8 	[%rd264+27], %rs168;
	bra.uni 	$L__BB0_87;
$L__BB0_86:
	cvt.s64.s32 	%rd265, %r34;
	add.s64 	%rd267, %rd242, %rd265;
	add.s64 	%rd268, %rd2, %rd267;
	mov.b16 	%rs169, 4;
	st.global.u8 	[%rd268+27], %rs169;
$L__BB0_87:
	add.s32 	%r63, %r63, 2;
	setp.eq.s32 	%p99, %r34, %r32;
	@%p99 bra 	$L__BB0_88;
	bra.uni 	$L__BB0_47;
$L__BB0_88:
	and.b32  	%r665, %r612, 1;
	setp.eq.b32 	%p100, %r665, 1;
	not.pred 	%p101, %p100;
	@%p101 bra 	$L__BB0_276;
	add.s32 	%r666, %r29, %r63;
	cvt.s64.s32 	%rd269, %r666;
	add.s64 	%rd270, %rd3, %rd269;
	ld.global.u8 	%rs170, [%rd270];
	add.s32 	%r64, %r63, %r30;
	setp.gt.s16 	%p102, %rs170, 70;
	@%p102 bra 	$L__BB0_244;
	setp.eq.s16 	%p105, %rs170, 65;
	@%p105 bra 	$L__BB0_91;
	bra.uni 	$L__BB0_242;
$L__BB0_91:
	cvt.s64.s32 	%rd277, %r64;
	add.s64 	%rd278, %rd2, %rd277;
	mov.b16 	%rs174, 0;
	st.global.u8 	[%rd278], %rs174;
	bra.uni 	$L__BB0_249;
$L__BB0_92:
	setp.eq.s16 	%p48, %rs110, 67;
	@%p48 bra 	$L__BB0_93;
	bra.uni 	$L__BB0_98;
$L__BB0_93:
	mov.b16 	%rs113, 2;
	st.global.u8 	[%rd11], %rs113;
	bra.uni 	$L__BB0_99;
$L__BB0_94:
	setp.eq.s16 	%p45, %rs110, 71;
	@%p45 bra 	$L__BB0_97;
	setp.ne.s16 	%p46, %rs110, 84;
	@%p46 bra 	$L__BB0_98;
	mov.b16 	%rs111, 0;
	st.global.u8 	[%rd11], %rs111;
	bra.uni 	$L__BB0_99;
$L__BB0_97:
	mov.b16 	%rs112, 1;
	st.global.u8 	[%rd11], %rs112;
	bra.uni 	$L__BB0_99;
$L__BB0_98:
	mov.b16 	%rs115, 4;
	st.global.u8 	[%rd11], %rs115;
$L__BB0_99:
	add.s32 	%r656, %r27, %r65;
	cvt.s64.s32 	%rd151, %r656;
	add.s64 	%rd12, %rd3, %rd151;
	ld.global.u8 	%rs116, [%rd12];
	setp.gt.s16 	%p49, %rs116, 70;
	@%p49 bra 	$L__BB0_103;
	setp.eq.s16 	%p52, %rs116, 65;
	@%p52 bra 	$L__BB0_107;
	setp.eq.s16 	%p53, %rs116, 67;
	@%p53 bra 	$L__BB0_102;
	bra.uni 	$L__BB0_108;
$L__BB0_102:
	cvt.s64.s32 	%rd160, %r65;
	add.s64 	%rd162, %rd165, %rd160;
	add.s64 	%rd163, %rd2, %rd162;
	mov.b16 	%rs119, 2;
	st.global.u8 	[%rd163+27], %rs119;
	bra.uni 	$L__BB0_109;
$L__BB0_103:
	setp.eq.s16 	%p50, %rs116, 71;
	@%p50 bra 	$L__BB0_106;
	setp.ne.s16 	%p51, %rs116, 84;
	@%p51 bra 	$L__BB0_108;
	cvt.s64.s32 	%rd152, %r65;
	add.s64 	%rd154, %rd165, %rd152;
	add.s64 	%rd155, %rd2, %rd154;
	mov.b16 	%rs117, 0;
	st.global.u8 	[%rd155+27], %rs117;
	bra.uni 	$L__BB0_109;
$L__BB0_106:
	cvt.s64.s32 	%rd156, %r65;
	add.s64 	%rd158, %rd165, %rd156;
	add.s64 	%rd159, %rd2, %rd158;
	mov.b16 	%rs118, 1;
	st.global.u8 	[%rd159+27], %rs118;
	bra.uni 	$L__BB0_109;
$L__BB0_107:
	cvt.s64.s32 	%rd164, %r65;
	add.s64 	%rd166, %rd165, %rd164;
	add.s64 	%rd167, %rd2, %rd166;
	mov.b16 	%rs120, 3;
	st.global.u8 	[%rd167+27], %rs120;
	bra.uni 	$L__BB0_109;
$L__BB0_108:
	cvt.s64.s32 	%rd168, %r65;
	add.s64 	%rd170, %rd165, %rd168;
	add.s64 	%rd171, %rd2, %rd170;
	mov.b16 	%rs121, 4;
	st.global.u8 	[%rd171+27], %rs121;
$L__BB0_109:
	add.s32 	%r37, %r65, 1;
	ld.global.u8 	%rs122, [%rd10+-1];
	setp.gt.s16 	%p54, %rs122, 70;
	@%p54 bra 	$L__BB0_113;
	setp.eq.s16 	%p57, %rs122, 65;
	@%p57 bra 	$L__BB0_117;
	setp.eq.s16 	%p58, %rs122, 67;
	@%p58 bra 	$L__BB0_112;
	bra.uni 	$L__BB0_118;
$L__BB0_112:
	mov.b16 	%rs125, 2;
	st.global.u8 	[%rd11+1], %rs125;
	bra.uni 	$L__BB0_119;
$L__BB0_113:
	setp.eq.s16 	%p55, %rs122, 71;
	@%p55 bra 	$L__BB0_116;
	setp.ne.s16 	%p56, %rs122, 84;
	@%p56 bra 	$L__BB0_118;
	mov.b16 	%rs123, 0;
	st.global.u8 	[%rd11+1], %rs123;
	bra.uni 	$L__BB0_119;
$L__BB0_116:
	mov.b16 	%rs124, 1;
	st.global.u8 	[%rd11+1], %rs124;
	bra.uni 	$L__BB0_119;
$L__BB0_117:
	mov.b16 	%rs126, 3;
	st.global.u8 	[%rd11+1], %rs126;
	bra.uni 	$L__BB0_119;
$L__BB0_118:
	mov.b16 	%rs127, 4;
	st.global.u8 	[%rd11+1], %rs127;
$L__BB0_119:
	ld.global.u8 	%rs128, [%rd12+1];
	setp.gt.s16 	%p59, %rs128, 70;
	@%p59 bra 	$L__BB0_123;
	setp.eq.s16 	%p62, %rs128, 65;
	@%p62 bra 	$L__BB0_127;
	setp.eq.s16 	%p63, %rs128, 67;
	@%p63 bra 	$L__BB0_122;
	bra.uni 	$L__BB0_128;
$L__BB0_122:
	cvt.s64.s32 	%rd180, %r37;
	add.s64 	%rd182, %rd165, %rd180;
	add.s64 	%rd183, %rd2, %rd182;
	mov.b16 	%rs131, 2;
	st.global.u8 	[%rd183+27], %rs131;
	bra.uni 	$L__BB0_129;
$L__BB0_123:
	setp.eq.s16 	%p60, %rs128, 71;
	@%p60 bra 	$L__BB0_126;
	setp.ne.s16 	%p61, %rs128, 84;
	@%p61 bra 	$L__BB0_128;
	cvt.s64.s32 	%rd172, %r37;
	add.s64 	%rd174, %rd165, %rd172;
	add.s64 	%rd175, %rd2, %rd174;
	mov.b16 	%rs129, 0;
	st.global.u8 	[%rd175+27], %rs129;
	bra.uni 	$L__BB0_129;
$L__BB0_126:
	cvt.s64.s32 	%rd176, %r37;
	add.s64 	%rd178, %rd165, %rd176;
	add.s64 	%rd179, %rd2, %rd178;
	mov.b16 	%rs130, 1;
	st.global.u8 	[%rd179+27], %rs130;
	bra.uni 	$L__BB0_129;
$L__BB0_127:
	cvt.s64.s32 	%rd184, %r37;
	add.s64 	%rd186, %rd165, %rd184;
	add.s64 	%rd187, %rd2, %rd186;
	mov.b16 	%rs132, 3;
	st.global.u8 	[%rd187+27], %rs132;
	bra.uni 	$L__BB0_129;
$L__BB0_128:
	cvt.s64.s32 	%rd188, %r37;
	add.s64 	%rd190, %rd165, %rd188;
	add.s64 	%rd191, %rd2, %rd190;
	mov.b16 	%rs133, 4;
	st.global.u8 	[%rd191+27], %rs133;
$L__BB0_129:
	add.s32 	%r65, %r65, 2;
	setp.eq.s32 	%p64, %r37, %r28;
	@%p64 bra 	$L__BB0_130;
	bra.uni 	$L__BB0_41;
$L__BB0_130:
	and.b32  	%r657, %r612, 1;
	setp.eq.b32 	%p65, %r657, 1;
	not.pred 	%p66, %p65;
	@%p66 bra 	$L__BB0_276;
	sub.s32 	%r658, %r25, %r65;
	cvt.s64.s32 	%rd192, %r658;
	add.s64 	%rd193, %rd3, %rd192;
	ld.global.u8 	%rs134, [%rd193];
	add.s32 	%r66, %r65, %r26;
	setp.gt.s16 	%p67, %rs134, 70;
	@%p67 bra 	$L__BB0_261;
	setp.eq.s16 	%p70, %rs134, 65;
	@%p70 bra 	$L__BB0_133;
	bra.uni 	$L__BB0_259;
$L__BB0_133:
	cvt.s64.s32 	%rd200, %r66;
	add.s64 	%rd201, %rd2, %rd200;
	mov.b16 	%rs138, 3;
	st.global.u8 	[%rd201], %rs138;
	bra.uni 	$L__BB0_266;
$L__BB0_134:
	setp.lt.s32 	%p143, %r612, 1;
	@%p143 bra 	$L__BB0_276;
	ld.param.u32 	%r2263, [_Z4thalPciiiiS_iPdPi_param_6];
	add.s32 	%r43, %r611, -1;
	mul.lo.s32 	%r44, %r2263, 54;
	add.s32 	%r680, %r612, -1;
	and.b32  	%r45, %r612, 3;
	setp.lt.u32 	%p144, %r680, 3;
	mov.b32 	%r2287, 1;
	@%p144 bra 	$L__BB0_178;
	and.b32  	%r46, %r612, 2147483644;
	mov.b32 	%r2287, 1;
	cvt.s64.s32 	%rd15, %r44;
$L__BB0_137:
	add.s32 	%r682, %r43, %r2287;
	cvt.s64.s32 	%rd337, %r682;
	add.s64 	%rd13, %rd3, %rd337;
	ld.global.u8 	%rs212, [%rd13];
	add.s32 	%r683, %r2287, %r44;
	cvt.s64.s32 	%rd338, %r683;
	add.s64 	%rd14, %rd2, %rd338;
	setp.gt.s16 	%p145, %rs212, 70;
	@%p145 bra 	$L__BB0_141;
	setp.eq.s16 	%p148, %rs212, 65;
	@%p148 bra 	$L__BB0_144;
	setp.eq.s16 	%p149, %rs212, 67;
	@%p149 bra 	$L__BB0_140;
	bra.uni 	$L__BB0_146;
$L__BB0_140:
	mov.b16 	%rs366, 1;
	st.global.u8 	[%rd14], %rs366;
	bra.uni 	$L__BB0_147;
$L__BB0_141:
	setp.eq.s16 	%p146, %rs212, 71;
	@%p146 bra 	$L__BB0_145;
	setp.eq.s16 	%p147, %rs212, 84;
	@%p147 bra 	$L__BB0_143;
	bra.uni 	$L__BB0_146;
$L__BB0_143:
	mov.b16 	%rs366, 3;
	st.global.u8 	[%rd14], %rs366;
	bra.uni 	$L__BB0_147;
$L__BB0_144:
	mov.b16 	%rs366, 0;
	st.global.u8 	[%rd14], %rs366;
	bra.uni 	$L__BB0_147;
$L__BB0_145:
	mov.b16 	%rs366, 2;
	st.global.u8 	[%rd14], %rs366;
	bra.uni 	$L__BB0_147;
$L__BB0_146:
	mov.b16 	%rs366, 4;
	st.global.u8 	[%rd14], %rs366;
$L__BB0_147:
	cvt.s64.s32 	%rd339, %r2287;
	add.s64 	%rd340, %rd15, %rd339;
	add.s64 	%rd341, %rd2, %rd340;
	st.global.u8 	[%rd341+27], %rs366;
	ld.global.u8 	%rs218, [%rd13+1];
	setp.gt.s16 	%p150, %rs218, 70;
	@%p150 bra 	$L__BB0_151;
	setp.eq.s16 	%p153, %rs218, 65;
	@%p153 bra 	$L__BB0_155;
	setp.eq.s16 	%p154, %rs218, 67;
	@%p154 bra 	$L__BB0_150;
	bra.uni 	$L__BB0_156;
$L__BB0_150:
	mov.b16 	%rs367, 1;
	st.global.u8 	[%rd14+1], %rs367;
	bra.uni 	$L__BB0_157;
$L__BB0_151:
	setp.eq.s16 	%p151, %rs218, 71;
	@%p151 bra 	$L__BB0_154;
	setp.ne.s16 	%p152, %rs218, 84;
	@%p152 bra 	$L__BB0_156;
	mov.b16 	%rs367, 3;
	st.global.u8 	[%rd14+1], %rs367;
	bra.uni 	$L__BB0_157;
$L__BB0_154:
	mov.b16 	%rs367, 2;
	st.global.u8 	[%rd14+1], %rs367;
	bra.uni 	$L__BB0_157;
$L__BB0_155:
	mov.b16 	%rs367, 0;
	st.global.u8 	[%rd14+1], %rs367;
	bra.uni 	$L__BB0_157;
$L__BB0_156:
	mov.b16 	%rs367, 4;
	st.global.u8 	[%rd14+1], %rs367;
$L__BB0_157:
	add.s32 	%r684, %r2287, 1;
	cvt.s64.s32 	%rd342, %r684;
	add.s64 	%rd343, %rd15, %rd342;
	add.s64 	%rd344, %rd2, %rd343;
	st.global.u8 	[%rd344+27], %rs367;
	ld.global.u8 	%rs224, [%rd13+2];
	setp.gt.s16 	%p155, %rs224, 70;
	@%p155 bra 	$L__BB0_161;
	setp.eq.s16 	%p158, %rs224, 65;
	@%p158 bra 	$L__BB0_165;
	setp.eq.s16 	%p159, %rs224, 67;
	@%p159 bra 	$L__BB0_160;
	bra.uni 	$L__BB0_166;
$L__BB0_160:
	mov.b16 	%rs368, 1;
	st.global.u8 	[%rd14+2], %rs368;
	bra.uni 	$L__BB0_167;
$L__BB0_161:
	setp.eq.s16 	%p156, %rs224, 71;
	@%p156 bra 	$L__BB0_164;
	setp.ne.s16 	%p157, %rs224, 84;
	@%p157 bra 	$L__BB0_166;
	mov.b16 	%rs368, 3;
	st.global.u8 	[%rd14+2], %rs368;
	bra.uni 	$L__BB0_167;
$L__BB0_164:
	mov.b16 	%rs368, 2;
	st.global.u8 	[%rd14+2], %rs368;
	bra.uni 	$L__BB0_167;
$L__BB0_165:
	mov.b16 	%rs368, 0;
	st.global.u8 	[%rd14+2], %rs368;
	bra.uni 	$L__BB0_167;
$L__BB0_166:
	mov.b16 	%rs368, 4;
	st.global.u8 	[%rd14+2], %rs368;
$L__BB0_167:
	add.s32 	%r685, %r2287, 2;
	cvt.s64.s32 	%rd345, %r685;
	add.s64 	%rd346, %rd15, %rd345;
	add.s64 	%rd347, %rd2, %rd346;
	st.global.u8 	[%rd347+27], %rs368;
	ld.global.u8 	%rs230, [%rd13+3];
	setp.gt.s16 	%p160, %rs230, 70;
	@%p160 bra 	$L__BB0_171;
	setp.eq.s16 	%p163, %rs230, 65;
	@%p163 bra 	$L__BB0_175;
	setp.eq.s16 	%p164, %rs230, 67;
	@%p164 bra 	$L__BB0_170;
	bra.uni 	$L__BB0_176;
$L__BB0_170:
	mov.b16 	%rs369, 1;
	st.global.u8 	[%rd14+3], %rs369;
	bra.uni 	$L__BB0_177;
$L__BB0_171:
	setp.eq.s16 	%p161, %rs230, 71;
	@%p161 bra 	$L__BB0_174;
	setp.ne.s16 	%p162, %rs230, 84;
	@%p162 bra 	$L__BB0_176;
	mov.b16 	%rs369, 3;
	st.global.u8 	[%rd14+3], %rs369;
	bra.uni 	$L__BB0_177;
$L__BB0_174:
	mov.b16 	%rs369, 2;
	st.global.u8 	[%rd14+3], %rs369;
	bra.uni 	$L__BB0_177;
$L__BB0_175:
	mov.b16 	%rs369, 0;
	st.global.u8 	[%rd14+3], %rs369;
	bra.uni 	$L__BB0_177;
$L__BB0_176:
	mov.b16 	%rs369, 4;
	st.global.u8 	[%rd14+3], %rs369;
$L__BB0_177:
	add.s32 	%r686, %r2287, 3;
	cvt.s64.s32 	%rd348, %r686;
	add.s64 	%rd349, %rd15, %rd348;
	add.s64 	%rd350, %rd2, %rd349;
	st.global.u8 	[%rd350+27], %rs369;
	add.s32 	%r2287, %r2287, 4;
	setp.eq.s32 	%p165, %r686, %r46;
	@%p165 bra 	$L__BB0_178;
	bra.uni 	$L__BB0_137;
$L__BB0_178:
	setp.eq.s32 	%p166, %r45, 0;
	@%p166 bra 	$L__BB0_276;
	mov.b32 	%r2289, 0;
	cvt.s64.s32 	%rd364, %r44;
$L__BB0_180:
	.pragma "nounroll";
	add.s32 	%r688, %r43, %r2287;
	cvt.s64.s32 	%rd351, %r688;
	add.s64 	%rd352, %rd3, %rd351;
	ld.global.u8 	%rs236, [%rd352];
	add.s32 	%r54, %r2287, %r44;
	setp.gt.s16 	%p167, %rs236, 70;
	@%p167 bra 	$L__BB0_228;
	setp.eq.s16 	%p170, %rs236, 65;
	@%p170 bra 	$L__BB0_182;
	bra.uni 	$L__BB0_226;
$L__BB0_182:
	cvt.s64.s32 	%rd359, %r54;
	add.s64 	%rd360, %rd2, %rd359;
	mov.b16 	%rs374, 0;
	st.global.u8 	[%rd360], %rs374;
	bra.uni 	$L__BB0_233;
$L__BB0_183:
	setp.eq.s16 	%p119, %rs182, 67;
	@%p119 bra 	$L__BB0_184;
	bra.uni 	$L__BB0_189;
$L__BB0_184:
	mov.b16 	%rs370, 2;
	st.global.u8 	[%rd17], %rs370;
	bra.uni 	$L__BB0_190;
$L__BB0_185:
	setp.eq.s16 	%p116, %rs182, 71;
	@%p116 bra 	$L__BB0_188;
	setp.ne.s16 	%p117, %rs182, 84;
	@%p117 bra 	$L__BB0_189;
	mov.b16 	%rs370, 0;
	st.global.u8 	[%rd17], %rs370;
	bra.uni 	$L__BB0_190;
$L__BB0_188:
	mov.b16 	%rs370, 1;
	st.global.u8 	[%rd17], %rs370;
	bra.uni 	$L__BB0_190;
$L__BB0_189:
	mov.b16 	%rs370, 4;
	st.global.u8 	[%rd17], %rs370;
$L__BB0_190:
	cvt.s64.s32 	%rd309, %r2290;
	add.s64 	%rd310, %rd18, %rd309;
	add.s64 	%rd311, %rd2, %rd310;
	st.global.u8 	[%rd311+27], %rs370;
	ld.global.u8 	%rs188, [%rd16+-1];
	setp.gt.s16 	%p120, %rs188, 70;
	@%p120 bra 	$L__BB0_194;
	setp.eq.s16 	%p123, %rs188, 65;
	@%p123 bra 	$L__BB0_198;
	setp.eq.s16 	%p124, %rs188, 67;
	@%p124 bra 	$L__BB0_193;
	bra.uni 	$L__BB0_199;
$L__BB0_193:
	mov.b16 	%rs371, 2;
	st.global.u8 	[%rd17+1], %rs371;
	bra.uni 	$L__BB0_200;
$L__BB0_194:
	setp.eq.s16 	%p121, %rs188, 71;
	@%p121 bra 	$L__BB0_197;
	setp.ne.s16 	%p122, %rs188, 84;
	@%p122 bra 	$L__BB0_199;
	mov.b16 	%rs371, 0;
	st.global.u8 	[%rd17+1], %rs371;
	bra.uni 	$L__BB0_200;
$L__BB0_197:
	mov.b16 	%rs371, 1;
	st.global.u8 	[%rd17+1], %rs371;
	bra.uni 	$L__BB0_200;
$L__BB0_198:
	mov.b16 	%rs371, 3;
	st.global.u8 	[%rd17+1], %rs371;
	bra.uni 	$L__BB0_200;
$L__BB0_199:
	mov.b16 	%rs371, 4;
	st.global.u8 	[%rd17+1], %rs371;
$L__BB0_200:
	add.s32 	%r674, %r2290, 1;
	cvt.s64.s32 	%rd312, %r674;
	add.s64 	%rd313, %rd18, %rd312;
	add.s64 	%rd314, %rd2, %rd313;
	st.global.u8 	[%rd314+27], %rs371;
	ld.global.u8 	%rs194, [%rd16+-2];
	setp.gt.s16 	%p125, %rs194, 70;
	@%p125 bra 	$L__BB0_204;
	setp.eq.s16 	%p128, %rs194, 65;
	@%p128 bra 	$L__BB0_208;
	setp.eq.s16 	%p129, %rs194, 67;
	@%p129 bra 	$L__BB0_203;
	bra.uni 	$L__BB0_209;
$L__BB0_203:
	mov.b16 	%rs372, 2;
	st.global.u8 	[%rd17+2], %rs372;
	bra.uni 	$L__BB0_210;
$L__BB0_204:
	setp.eq.s16 	%p126, %rs194, 71;
	@%p126 bra 	$L__BB0_207;
	setp.ne.s16 	%p127, %rs194, 84;
	@%p127 bra 	$L__BB0_209;
	mov.b16 	%rs372, 0;
	st.global.u8 	[%rd17+2], %rs372;
	bra.uni 	$L__BB0_210;
$L__BB0_207:
	mov.b16 	%rs372, 1;
	st.global.u8 	[%rd17+2], %rs372;
	bra.uni 	$L__BB0_210;
$L__BB0_208:
	mov.b16 	%rs372, 3;
	st.global.u8 	[%rd17+2], %rs372;
	bra.uni 	$L__BB0_210;
$L__BB0_209:
	mov.b16 	%rs372, 4;
	st.global.u8 	[%rd17+2], %rs372;
$L__BB0_210:
	add.s32 	%r675, %r2290, 2;
	cvt.s64.s32 	%rd315, %r675;
	add.s64 	%rd316, %rd18, %rd315;
	add.s64 	%rd317, %rd2, %rd316;
	st.global.u8 	[%rd317+27], %rs372;
	ld.global.u8 	%rs200, [%rd16+-3];
	setp.gt.s16 	%p130, %rs200, 70;
	@%p130 bra 	$L__BB0_214;
	setp.eq.s16 	%p133, %rs200, 65;
	@%p133 bra 	$L__BB0_218;
	setp.eq.s16 	%p134, %rs200, 67;
	@%p134 bra 	$L__BB0_213;
	bra.uni 	$L__BB0_219;
$L__BB0_213:
	mov.b16 	%rs373, 2;
	st.global.u8 	[%rd17+3], %rs373;
	bra.uni 	$L__BB0_220;
$L__BB0_214:
	setp.eq.s16 	%p131, %rs200, 71;
	@%p131 bra 	$L__BB0_217;
	setp.ne.s16 	%p132, %rs200, 84;
	@%p132 bra 	$L__BB0_219;
	mov.b16 	%rs373, 0;
	st.global.u8 	[%rd17+3], %rs373;
	bra.uni 	$L__BB0_220;
$L__BB0_217:
	mov.b16 	%rs373, 1;
	st.global.u8 	[%rd17+3], %rs373;
	bra.uni 	$L__BB0_220;
$L__BB0_218:
	mov.b16 	%rs373, 3;
	st.global.u8 	[%rd17+3], %rs373;
	bra.uni 	$L__BB0_220;
$L__BB0_219:
	mov.b16 	%rs373, 4;
	st.global.u8 	[%rd17+3], %rs373;
$L__BB0_220:
	add.s32 	%r676, %r2290, 3;
	cvt.s64.s32 	%rd318, %r676;
	add.s64 	%rd319, %rd18, %rd318;
	add.s64 	%rd320, %rd2, %rd319;
	st.global.u8 	[%rd320+27], %rs373;
	add.s32 	%r2290, %r2290, 4;
	setp.eq.s32 	%p135, %r676, %r42;
	@%p135 bra 	$L__BB0_221;
	bra.uni 	$L__BB0_6;
$L__BB0_221:
	setp.eq.s32 	%p136, %r41, 0;
	@%p136 bra 	$L__BB0_276;
	mov.b32 	%r2292, 0;
	cvt.s64.s32 	%rd334, %r40;
$L__BB0_223:
	.pragma "nounroll";
	sub.s32 	%r678, %r39, %r2290;
	cvt.s64.s32 	%rd321, %r678;
	add.s64 	%rd322, %rd3, %rd321;
	ld.global.u8 	%rs206, [%rd322];
	add.s32 	%r60, %r2290, %r40;
	setp.gt.s16 	%p137, %rs206, 70;
	@%p137 bra 	$L__BB0_236;
	setp.eq.s16 	%p140, %rs206, 65;
	@%p140 bra 	$L__BB0_225;
	bra.uni 	$L__BB0_234;
$L__BB0_225:
	cvt.s64.s32 	%rd329, %r60;
	add.s64 	%rd330, %rd2, %rd329;
	mov.b16 	%rs375, 3;
	st.global.u8 	[%rd330], %rs375;
	bra.uni 	$L__BB0_241;
$L__BB0_226:
	setp.eq.s16 	%p171, %rs236, 67;
	@%p171 bra 	$L__BB0_227;
	bra.uni 	$L__BB0_232;
$L__BB0_227:
	cvt.s64.s32 	%rd357, %r54;
	add.s64 	%rd358, %rd2, %rd357;
	mov.b16 	%rs374, 1;
	st.global.u8 	[%rd358], %rs374;
	bra.uni 	$L__BB0_233;
$L__BB0_228:
	setp.eq.s16 	%p168, %rs236, 71;
	@%p168 bra 	$L__BB0_231;
	setp.ne.s16 	%p169, %rs236, 84;
	@%p169 bra 	$L__BB0_232;
	cvt.s64.s32 	%rd353, %r54;
	add.s64 	%rd354, %rd2, %rd353;
	mov.b16 	%rs374, 3;
	st.global.u8 	[%rd354], %rs374;
	bra.uni 	$L__BB0_233;
$L__BB0_231:
	cvt.s64.s32 	%rd355, %r54;
	add.s64 	%rd356, %rd2, %rd355;
	mov.b16 	%rs374, 2;
	st.global.u8 	[%rd356], %rs374;
	bra.uni 	$L__BB0_233;
$L__BB0_232:
	cvt.s64.s32 	%rd361, %r54;
	add.s64 	%rd362, %rd2, %rd361;
	mov.b16 	%rs374, 4;
	st.global.u8 	[%rd362], %rs374;
$L__BB0_233:
	cvt.s64.s32 	%rd363, %r2287;
	add.s64 	%rd365, %rd364, %rd363;
	add.s64 	%rd366, %rd2, %rd365;
	st.global.u8 	[%rd366+27], %rs374;
	add.s32 	%r2287, %r2287, 1;
	add.s32 	%r2289, %r2289, 1;
	setp.eq.s32 	%p172, %r2289, %r45;
	@%p172 bra 	$L__BB0_276;
	bra.uni 	$L__BB0_180;
$L__BB0_234:
	setp.eq.s16 	%p141, %rs206, 67;
	@%p141 bra 	$L__BB0_235;
	bra.uni 	$L__BB0_240;
$L__BB0_235:
	cvt.s64.s32 	%rd327, %r60;
	add.s64 	%rd328, %rd2, %rd327;
	mov.b16 	%rs375, 2;
	st.global.u8 	[%rd328], %rs375;
	bra.uni 	$L__BB0_241;
$L__BB0_236:
	setp.eq.s16 	%p138, %rs206, 71;
	@%p138 bra 	$L__BB0_239;
	setp.ne.s16 	%p139, %rs206, 84;
	@%p139 bra 	$L__BB0_240;
	cvt.s64.s32 	%rd323, %r60;
	add.s64 	%rd324, %rd2, %rd323;
	mov.b16 	%rs375, 0;
	st.global.u8 	[%rd324], %rs375;
	bra.uni 	$L__BB0_241;
$L__BB0_239:
	cvt.s64.s32 	%rd325, %r60;
	add.s64 	%rd326, %rd2, %rd325;
	mov.b16 	%rs375, 1;
	st.global.u8 	[%rd326], %rs375;
	bra.uni 	$L__BB0_241;
$L__BB0_240:
	cvt.s64.s32 	%rd331, %r60;
	add.s64 	%rd332, %rd2, %rd331;
	mov.b16 	%rs375, 4;
	st.global.u8 	[%rd332], %rs375;
$L__BB0_241:
	cvt.s64.s32 	%rd333, %r2290;
	add.s64 	%rd335, %rd334, %rd333;
	add.s64 	%rd336, %rd2, %rd335;
	st.global.u8 	[%rd336+27], %rs375;
	add.s32 	%r2290, %r2290, 1;
	add.s32 	%r2292, %r2292, 1;
	setp.eq.s32 	%p142, %r2292, %r41;
	@%p142 bra 	$L__BB0_276;
	bra.uni 	$L__BB0_223;
$L__BB0_242:
	setp.eq.s16 	%p106, %rs170, 67;
	@%p106 bra 	$L__BB0_243;
	bra.uni 	$L__BB0_248;
$L__BB0_243:
	cvt.s64.s32 	%rd275, %r64;
	add.s64 	%rd276, %rd2, %rd275;
	mov.b16 	%rs173, 1;
	st.global.u8 	[%rd276], %rs173;
	bra.uni 	$L__BB0_249;
$L__BB0_244:
	setp.eq.s16 	%p103, %rs170, 71;
	@%p103 bra 	$L__BB0_247;
	setp.ne.s16 	%p104, %rs170, 84;
	@%p104 bra 	$L__BB0_248;
	cvt.s64.s32 	%rd271, %r64;
	add.s64 	%rd272, %rd2, %rd271;
	mov.b16 	%rs171, 3;
	st.global.u8 	[%rd272], %rs171;
	bra.uni 	$L__BB0_249;
$L__BB0_247:
	cvt.s64.s32 	%rd273, %r64;
	add.s64 	%rd274, %rd2, %rd273;
	mov.b16 	%rs172, 2;
	st.global.u8 	[%rd274], %rs172;
	bra.uni 	$L__BB0_249;
$L__BB0_248:
	cvt.s64.s32 	%rd279, %r64;
	add.s64 	%rd280, %rd2, %rd279;
	mov.b16 	%rs175, 4;
	st.global.u8 	[%rd280], %rs175;
$L__BB0_249:
	sub.s32 	%r667, %r31, %r63;
	cvt.s64.s32 	%rd281, %r667;
	add.s64 	%rd282, %rd3, %rd281;
	ld.global.u8 	%rs176, [%rd282];
	setp.gt.s16 	%p107, %rs176, 70;
	@%p107 bra 	$L__BB0_253;
	setp.eq.s16 	%p110, %rs176, 65;
	@%p110 bra 	$L__BB0_257;
	setp.eq.s16 	%p111, %rs176, 67;
	@%p111 bra 	$L__BB0_252;
	bra.uni 	$L__BB0_258;
$L__BB0_252:
	cvt.s64.s32 	%rd291, %r63;
	cvt.s64.s32 	%rd292, %r30;
	add.s64 	%rd293, %rd292, %rd291;
	add.s64 	%rd294, %rd2, %rd293;
	mov.b16 	%rs179, 1;
	st.global.u8 	[%rd294+27], %rs179;
	bra.uni 	$L__BB0_276;
$L__BB0_253:
	setp.eq.s16 	%p108, %rs176, 71;
	@%p108 bra 	$L__BB0_256;
	setp.ne.s16 	%p109, %rs176, 84;
	@%p109 bra 	$L__BB0_258;
	cvt.s64.s32 	%rd283, %r63;
	cvt.s64.s32 	%rd284, %r30;
	add.s64 	%rd285, %rd284, %rd283;
	add.s64 	%rd286, %rd2, %rd285;
	mov.b16 	%rs177, 3;
	st.global.u8 	[%rd286+27], %rs177;
	bra.uni 	$L__BB0_276;
$L__BB0_256:
	cvt.s64.s32 	%rd287, %r63;
	cvt.s64.s32 	%rd288, %r30;
	add.s64 	%rd289, %rd288, %rd287;
	add.s64 	%rd290, %rd2, %rd289;
	mov.b16 	%rs178, 2;
	st.global.u8 	[%rd290+27], %rs178;
	bra.uni 	$L__BB0_276;
$L__BB0_257:
	cvt.s64.s32 	%rd295, %r63;
	cvt.s64.s32 	%rd296, %r30;
	add.s64 	%rd297, %rd296, %rd295;
	add.s64 	%rd298, %rd2, %rd297;
	mov.b16 	%rs180, 0;
	st.global.u8 	[%rd298+27], %rs180;
	bra.uni 	$L__BB0_276;
$L__BB0_258:
	cvt.s64.s32 	%rd299, %r63;
	cvt.s64.s32 	%rd300, %r30;
	add.s64 	%rd301, %rd300, %rd299;
	add.s64 	%rd302, %rd2, %rd301;
	mov.b16 	%rs181, 4;
	st.global.u8 	[%rd302+27], %rs181;
	bra.uni 	$L__BB0_276;
$L__BB0_259:
	setp.eq.s16 	%p71, %rs134, 67;
	@%p71 bra 	$L__BB0_260;
	bra.uni 	$L__BB0_265;
$L__BB0_260:
	cvt.s64.s32 	%rd198, %r66;
	add.s64 	%rd199, %rd2, %rd198;
	mov.b16 	%rs137, 2;
	st.global.u8 	[%rd199], %rs137;
	bra.uni 	$L__BB0_266;
$L__BB0_261:
	setp.eq.s16 	%p68, %rs134, 71;
	@%p68 bra 	$L__BB0_264;
	setp.ne.s16 	%p69, %rs134, 84;
	@%p69 bra 	$L__BB0_265;
	cvt.s64.s32 	%rd194, %r66;
	add.s64 	%rd195, %rd2, %rd194;
	mov.b16 	%rs135, 0;
	st.global.u8 	[%rd195], %rs135;
	bra.uni 	$L__BB0_266;
$L__BB0_264:
	cvt.s64.s32 	%rd196, %r66;
	add.s64 	%rd197, %rd2, %rd196;
	mov.b16 	%rs136, 1;
	st.global.u8 	[%rd197], %rs136;
	bra.uni 	$L__BB0_266;
$L__BB0_265:
	cvt.s64.s32 	%rd202, %r66;
	add.s64 	%rd203, %rd2, %rd202;
	mov.b16 	%rs139, 4;
	st.global.u8 	[%rd203], %rs139;
$L__BB0_266:
	add.s32 	%r659, %r27, %r65;
	cvt.s64.s32 	%rd204, %r659;
	add.s64 	%rd205, %rd3, %rd204;
	ld.global.u8 	%rs140, [%rd205];
	setp.gt.s16 	%p72, %rs140, 70;
	@%p72 bra 	$L__BB0_270;
	setp.eq.s16 	%p75, %rs140, 65;
	@%p75 bra 	$L__BB0_274;
	setp.eq.s16 	%p76, %rs140, 67;
	@%p76 bra 	$L__BB0_269;
	bra.uni 	$L__BB0_275;
$L__BB0_269:
	cvt.s64.s32 	%rd214, %r65;
	cvt.s64.s32 	%rd215, %r26;
	add.s64 	%rd216, %rd215, %rd214;
	add.s64 	%rd217, %rd2, %rd216;
	mov.b16 	%rs143, 2;
	st.global.u8 	[%rd217+27], %rs143;
	bra.uni 	$L__BB0_276;
$L__BB0_270:
	setp.eq.s16 	%p73, %rs140, 71;
	@%p73 bra 	$L__BB0_273;
	setp.ne.s16 	%p74, %rs140, 84;
	@%p74 bra 	$L__BB0_275;
	cvt.s64.s32 	%rd206, %r65;
	cvt.s64.s32 	%rd207, %r26;
	add.s64 	%rd208, %rd207, %rd206;
	add.s64 	%rd209, %rd2, %rd208;
	mov.b16 	%rs141, 0;
	st.global.u8 	[%rd209+27], %rs141;
	bra.uni 	$L__BB0_276;
$L__BB0_273:
	cvt.s64.s32 	%rd210, %r65;
	cvt.s64.s32 	%rd211, %r26;
	add.s64 	%rd212, %rd211, %rd210;
	add.s64 	%rd213, %rd2, %rd212;
	mov.b16 	%rs142, 1;
	st.global.u8 	[%rd213+27], %rs142;
	bra.uni 	$L__BB0_276;
$L__BB0_274:
	cvt.s64.s32 	%rd218, %r65;
	cvt.s64.s32 	%rd219, %r26;
	add.s64 	%rd220, %rd219, %rd218;
	add.s64 	%rd221, %rd2, %rd220;
	mov.b16 	%rs144, 3;
	st.global.u8 	[%rd221+27], %rs144;
	bra.uni 	$L__BB0_276;
$L__BB0_275:
	cvt.s64.s32 	%rd222, %r65;
	cvt.s64.s32 	%rd223, %r26;
	add.s64 	%rd224, %rd223, %rd222;
	add.s64 	%rd225, %rd2, %rd224;
	mov.b16 	%rs145, 4;
	st.global.u8 	[%rd225+27], %rs145;
$L__BB0_276:
	ld.param.u32 	%r2264, [_Z4thalPciiiiS_iPdPi_param_6];
	setp.eq.s32 	%p173, %r614, 4;
	mul.lo.s32 	%r689, %r2264, 54;
	add.s32 	%r67, %r689, 27;
	add.s32 	%r68, %r612, 1;
	add.s32 	%r690, %r68, %r67;
	cvt.s64.s32 	%rd367, %r690;
	add.s64 	%rd19, %rd2, %rd367;
	mov.b16 	%rs242, 4;
	st.global.u8 	[%rd19], %rs242;
	cvt.s64.s32 	%rd20, %r689;
	add.s64 	%rd21, %rd2, %rd20;
	st.global.u8 	[%rd21+27], %rs242;
	st.global.u8 	[%rd19+-27], %rs242;
	st.global.u8 	[%rd21], %rs242;
	mul.lo.s32 	%r691, %r2264, 1340;
	cvt.s64.s32 	%rd22, %r691;
	mul.wide.s32 	%rd368, %r691, 8;
	add.s64 	%rd23, %rd4, %rd368;
	mov.b64 	%rd369, 0;
	st.global.u64 	[%rd23+10472], %rd369;
	@%p173 bra 	$L__BB0_283;
	setp.lt.s32 	%p174, %r612, 1;
	@%p174 bra 	$L__BB0_872;
	cvt.u32.u64 	%r693, %rd22;
	add.s32 	%r69, %r693, -1;
	add.s32 	%r70, %r612, -1;
	and.b32  	%r71, %r612, 3;
	and.b32  	%r72, %r612, 2147483644;
	mov.b32 	%r2408, 1;
$L__BB0_279:
	mov.u32 	%r454, %r2408;
	setp.lt.u32 	%p175, %r70, 3;
	cvt.s64.s32 	%rd370, %r454;
	add.s64 	%rd94, %rd21, %rd370;
	add.s32 	%r695, %r454, -1;
	mad.lo.s32 	%r455, %r695, %r612, %r69;
	mov.b32 	%r2410, 1;
	@%p175 bra 	$L__BB0_812;
	mov.b32 	%r2410, 1;
$L__BB0_281:
	ld.global.s8 	%r697, [%rd94];
	cvt.s64.s32 	%rd371, %r2410;
	add.s64 	%rd372, %rd21, %rd371;
	ld.global.s8 	%r698, [%rd372+27];
	add.s32 	%r699, %r698, %r697;
	setp.eq.s32 	%p176, %r699, 3;
	add.s32 	%r700, %r455, %r2410;
	mul.wide.s32 	%rd373, %r700, 8;
	add.s64 	%rd95, %rd4, %rd373;
	@%p176 bra 	$L__BB0_801;
	mov.b64 	%rd374, 9218868437227405312;
	st.global.u64 	[%rd95], %rd374;
	mov.b64 	%rd375, -4616189618054758400;
	st.global.u64 	[%rd95+5000], %rd375;
	bra.uni 	$L__BB0_802;
$L__BB0_283:
	setp.lt.s32 	%p491, %r612, 1;
	@%p491 bra 	$L__BB0_294;
	cvt.u32.u64 	%r1234, %rd22;
	add.s32 	%r73, %r612, -1;
	add.s32 	%r74, %r1234, -1;
	mov.b32 	%r2295, 1;
	mov.b32 	%r2296, 0;
$L__BB0_285:
	mov.u32 	%r76, %r2295;
	sub.s32 	%r1235, %r612, %r2296;
	add.s32 	%r1236, %r76, -1;
	mad.lo.s32 	%r77, %r1236, %r73, %r74;
	and.b32  	%r78, %r1235, 3;
	setp.eq.s32 	%p492, %r78, 0;
	mov.u32 	%r2297, %r76;
	@%p492 bra 	$L__BB0_289;
	add.s32 	%r1237, %r77, %r76;
	mul.wide.s32 	%rd712, %r1237, 8;
	add.s64 	%rd24, %rd4, %rd712;
	mov.b64 	%rd713, 9218868437227405312;
	st.global.u64 	[%rd24], %rd713;
	mov.b64 	%rd714, -4616189618054758400;
	st.global.u64 	[%rd24+5000], %rd714;
	add.s32 	%r2297, %r76, 1;
	setp.eq.s32 	%p493, %r78, 1;
	@%p493 bra 	$L__BB0_289;
	mov.b64 	%rd715, 9218868437227405312;
	st.global.u64 	[%rd24+8], %rd715;
	mov.b64 	%rd716, -4616189618054758400;
	st.global.u64 	[%rd24+5008], %rd716;
	add.s32 	%r2297, %r76, 2;
	setp.eq.s32 	%p494, %r78, 2;
	@%p494 bra 	$L__BB0_289;
	mov.b64 	%rd717, 9218868437227405312;
	st.global.u64 	[%rd24+16], %rd717;
	mov.b64 	%rd718, -4616189618054758400;
	st.global.u64 	[%rd24+5016], %rd718;
	add.s32 	%r2297, %r76, 3;
$L__BB0_289:
	sub.s32 	%r1238, %r73, %r2296;
	setp.lt.u32 	%p495, %r1238, 3;
	@%p495 bra 	$L__BB0_327;
	cvt.s64.s32 	%rd719, %r76;
	add.s64 	%rd25, %rd21, %rd719;
$L__BB0_291:
	sub.s32 	%r1239, %r2297, %r76;
	setp.lt.u32 	%p496, %r1239, 4;
	add.s32 	%r1240, %r77, %r2297;
	mul.wide.s32 	%rd720, %r1240, 8;
	add.s64 	%rd26, %rd4, %rd720;
	cvt.s64.s32 	%rd721, %r2297;
	add.s64 	%rd27, %rd21, %rd721;
	@%p496 bra 	$L__BB0_293;
	ld.global.s8 	%r1241, [%rd25];
	ld.global.s8 	%r1242, [%rd27];
	add.s32 	%r1243, %r1242, %r1241;
	setp.eq.s32 	%p497, %r1243, 3;
	@%p497 bra 	$L__BB0_313;
$L__BB0_293:
	mov.b64 	%rd724, 9218868437227405312;
	st.global.u64 	[%rd26], %rd724;
	mov.b64 	%rd725, -4616189618054758400;
	st.global.u64 	[%rd26+5000], %rd725;
	bra.uni 	$L__BB0_314;
$L__BB0_294:
	setp.lt.s32 	%p506, %r612, 2;
	@%p506 bra 	$L__BB0_400;
	cvt.u32.u64 	%r1259, %rd22;
	add.s32 	%r83, %r612, -1;
	add.s32 	%r84, %r1259, -1;
	ld.const.f64 	%fd15, [parameter+24952];
	ld.const.f64 	%fd16, [parameter+24232];
	ld.const.u32 	%r85, [d_NumL];
	mul.lo.s32 	%r86, %r85, 10;
	ld.const.u32 	%r87, [d_NumL+4];
	shl.b32 	%r1260, %r85, 1;
	add.s32 	%r88, %r1260, 5730;
	mov.b32 	%r2299, 2;
	mov.u64 	%rd765, parameter;
$L__BB0_296:
	setp.lt.u32 	%p507, %r2299, 5;
	@%p507 bra 	$L__BB0_399;
	add.s32 	%r2300, %r2299, -4;
	add.s32 	%r95, %r84, %r2299;
	add.s32 	%r96, %r95, 624;
	cvt.s64.s32 	%rd738, %r2299;
	add.s64 	%rd28, %rd21, %rd738;
$L__BB0_298:
	mov.u32 	%r97, %r2300;
	add.s32 	%r2300, %r97, -1;
	mad.lo.s32 	%r1261, %r2300, %r83, %r95;
	mul.wide.s32 	%rd739, %r1261, 8;
	add.s64 	%rd29, %rd4, %rd739;
	ld.global.f64 	%fd1472, [%rd29];
	abs.f64 	%fd1473, %fd1472;
	setp.geu.f64 	%p508, %fd1473, 0d41CDCD64FF800000;
	@%p508 bra 	$L__BB0_398;
	mov.b64 	%rd740, -4616189618054758400;
	st.global.u64 	[%rd23+10480], %rd740;
	mov.b64 	%rd741, 9218868437227405312;
	st.global.u64 	[%rd23+10488], %rd741;
	ld.global.f64 	%fd17, [%rd29+5000];
	ld.global.f64 	%fd18, [%rd29];
	ld.global.f64 	%fd19, [%rd23+10416];
	ld.global.f64 	%fd20, [%rd23+10424];
	ld.global.f64 	%fd21, [%rd23+10432];
	abs.f64 	%fd1476, %fd18;
	setp.geu.f64 	%p509, %fd1476, 0d41CDCD64FF800000;
	mov.f64 	%fd2601, 0d7FF0000000000000;
	mov.f64 	%fd2600, 0dBFF0000000000000;
	@%p509 bra 	$L__BB0_306;
	mad.lo.s32 	%r1262, %r97, %r83, %r96;
	mul.wide.s32 	%rd742, %r1262, 8;
	add.s64 	%rd30, %rd4, %rd742;
	ld.global.f64 	%fd22, [%rd30];
	setp.le.s32 	%p510, %r2299, %r97;
	setp.eq.s32 	%p511, %r97, %r612;
	or.pred  	%p1, %p510, %p511;
	mov.f64 	%fd2598, 0dBFF0000000000000;
	@%p1 bra 	$L__BB0_302;
	setp.gt.s32 	%p512, %r97, %r612;
	selp.b32 	%r1263, %r612, 0, %p512;
	sub.s32 	%r1264, %r97, %r1263;
	cvt.s64.s32 	%rd743, %r1264;
	add.s64 	%rd744, %rd21, %rd743;
	ld.global.s8 	%r1265, [%rd744];
	mul.wide.s32 	%rd745, %r1265, 125;
	ld.global.s8 	%r1266, [%rd744+1];
	mul.wide.s32 	%rd746, %r1266, 25;
	add.s64 	%rd747, %rd746, %rd745;
	ld.global.s8 	%r1267, [%rd28+27];
	mul.wide.s32 	%rd748, %r1267, 5;
	add.s64 	%rd749, %rd747, %rd748;
	ld.global.s8 	%rd750, [%rd28+26];
	add.s64 	%rd751, %rd749, %rd750;
	shl.b64 	%rd752, %rd751, 3;
	add.s64 	%rd754, %rd765, %rd752;
	ld.const.f64 	%fd2598, [%rd754];
$L__BB0_302:
	add.f64 	%fd2600, %fd22, %fd2598;
	ld.global.f64 	%fd26, [%rd30+-5000];
	mov.f64 	%fd2599, 0d7FF0000000000000;
	@%p1 bra 	$L__BB0_305;
	setp.gt.s32 	%p513, %r97, %r612;
	selp.b32 	%r1268, %r612, 0, %p513;
	sub.s32 	%r1269, %r97, %r1268;
	cvt.s64.s32 	%rd755, %r1269;
	add.s64 	%rd756, %rd21, %rd755;
	ld.global.s8 	%r1270, [%rd756];
	mul.wide.s32 	%rd757, %r1270, 125;
	ld.global.s8 	%r1271, [%rd756+1];
	mul.wide.s32 	%rd758, %r1271, 25;
	ld.global.s8 	%r1272, [%rd28+27];
	mul.wide.s32 	%rd759, %r1272, 5;
	ld.global.s8 	%rd760, [%rd28+26];
	add.s64 	%rd761, %rd757, %rd758;
	add.s64 	%rd762, %rd761, %rd759;
	add.s64 	%rd763, %rd762, %rd760;
	shl.b64 	%rd764, %rd763, 3;
	add.s64 	%rd766, %rd765, %rd764;
	ld.const.f64 	%fd27, [%rd766+5000];
	abs.f64 	%fd1480, %fd27;
	setp.geu.f64 	%p514, %fd1480, 0d41CDCD64FF800000;
	@%p514 bra 	$L__BB0_305;
	mov.f64 	%fd2599, %fd27;
$L__BB0_305:
	add.f64 	%fd2601, %fd26, %fd2599;
$L__BB0_306:
	add.f64 	%fd1481, %fd2601, %fd19;
	add.f64 	%fd1482, %fd2600, %fd20;
	add.f64 	%fd1483, %fd1482, %fd21;
	div.rn.f64 	%fd1484, %fd1481, %fd1483;
	setp.lt.f64 	%p515, %fd2600, 0dC0A3880000000000;
	selp.f64 	%fd1485, 0dC0A9300000000000, %fd2600, %p515;
	selp.f64 	%fd1486, 0d0000000000000000, %fd2601, %p515;
	setp.lt.f64 	%p516, %fd17, 0dC0A3880000000000;
	selp.f64 	%fd1487, 0dC0A9300000000000, %fd17, %p516;
	selp.f64 	%fd1488, 0d0000000000000000, %fd18, %p516;
	add.f64 	%fd1489, %fd17, %fd20;
	add.f64 	%fd1490, %fd1489, %fd21;
	add.f64 	%fd1491, %fd18, %fd19;
	div.rn.f64 	%fd1492, %fd1491, %fd1490;
	setp.gt.f64 	%p517, %fd1484, %fd1492;
	selp.f64 	%fd1493, %fd1485, %fd1487, %p517;
	selp.f64 	%fd1494, %fd1486, %fd1488, %p517;
	st.global.f64 	[%rd29+5000], %fd1493;
	st.global.f64 	[%rd29], %fd1494;
	sub.s32 	%r99, %r2299, %r97;
	setp.lt.s32 	%p518, %r99, 7;
	@%p518 bra 	$L__BB0_348;
	add.s32 	%r2301, %r99, -3;
	add.s32 	%r101, %r97, 1;
	cvt.s64.s32 	%rd767, %r97;
	add.s64 	%rd31, %rd21, %rd767;
	max.u32 	%r1273, %r99, 36;
	add.s32 	%r102, %r1273, -32;
$L__BB0_308:
	setp.ge.s32 	%p519, %r97, %r612;
	sub.s32 	%r104, %r2299, %r2301;
	setp.ge.s32 	%p520, %r101, %r104;
	or.pred  	%p521, %p520, %p519;
	@%p521 bra 	$L__BB0_347;
	mov.u32 	%r2302, %r101;
	mov.u32 	%r2303, %r97;
$L__BB0_310:
	mov.u32 	%r106, %r2303;
	mov.u32 	%r2303, %r2302;
	add.s32 	%r107, %r2303, %r2301;
	mov.b64 	%rd768, -4616189618054758400;
	st.global.u64 	[%rd23+10480], %rd768;
	mov.b64 	%rd769, 9218868437227405312;
	st.global.u64 	[%rd23+10488], %rd769;
	mad.lo.s32 	%r1274, %r106, %r83, %r84;
	add.s32 	%r1275, %r1274, %r107;
	mul.wide.s32 	%rd770, %r1275, 8;
	add.s64 	%rd32, %rd4, %rd770;
	ld.global.f64 	%fd32, [%rd32];
	abs.f64 	%fd1495, %fd32;
	setp.geu.f64 	%p522, %fd1495, 0d41CDCD64FF800000;
	@%p522 bra 	$L__BB0_346;
	sub.s32 	%r108, %r106, %r97;
	not.b32 	%r1276, %r107;
	add.s32 	%r109, %r2299, %r1276;
	add.s32 	%r110, %r109, %r108;
	setp.lt.s32 	%p523, %r110, 31;
	mov.f64 	%fd2604, 0dBFF0000000000000;
	mov.f64 	%fd2605, 0d7FF0000000000000;
	@%p523 bra 	$L__BB0_328;
	mov.b64 	%rd852, -4616189618054758400;
	st.global.u64 	[%rd23+10480], %rd852;
	mov.b64 	%rd853, 9218868437227405312;
	st.global.u64 	[%rd23+10488], %rd853;
	bra.uni 	$L__BB0_342;
$L__BB0_313:
	mov.b64 	%rd722, 0;
	st.global.u64 	[%rd26], %rd722;
	mov.b64 	%rd723, -4564063970805153792;
	st.global.u64 	[%rd26+5000], %rd723;
$L__BB0_314:
	add.s32 	%r1245, %r1239, 1;
	setp.lt.u32 	%p498, %r1245, 4;
	@%p498 bra 	$L__BB0_317;
	ld.global.s8 	%r1246, [%rd25];
	ld.global.s8 	%r1247, [%rd27+1];
	add.s32 	%r1248, %r1247, %r1246;
	setp.ne.s32 	%p499, %r1248, 3;
	@%p499 bra 	$L__BB0_317;
	mov.b64 	%rd726, 0;
	st.global.u64 	[%rd26+8], %rd726;
	mov.b64 	%rd727, -4564063970805153792;
	st.global.u64 	[%rd26+5008], %rd727;
	bra.uni 	$L__BB0_318;
$L__BB0_317:
	mov.b64 	%rd728, 9218868437227405312;
	st.global.u64 	[%rd26+8], %rd728;
	mov.b64 	%rd729, -4616189618054758400;
	st.global.u64 	[%rd26+5008], %rd729;
$L__BB0_318:
	add.s32 	%r1250, %r1239, 2;
	setp.lt.u32 	%p500, %r1250, 4;
	@%p500 bra 	$L__BB0_321;
	ld.global.s8 	%r1251, [%rd25];
	ld.global.s8 	%r1252, [%rd27+2];
	add.s32 	%r1253, %r1252, %r1251;
	setp.ne.s32 	%p501, %r1253, 3;
	@%p501 bra 	$L__BB0_321;
	mov.b64 	%rd730, 0;
	st.global.u64 	[%rd26+16], %rd730;
	mov.b64 	%rd731, -4564063970805153792;
	st.global.u64 	[%rd26+5016], %rd731;
	bra.uni 	$L__BB0_322;
$L__BB0_321:
	mov.b64 	%rd732, 9218868437227405312;
	st.global.u64 	[%rd26+16], %rd732;
	mov.b64 	%rd733, -4616189618054758400;
	st.global.u64 	[%rd26+5016], %rd733;
$L__BB0_322:
	add.s32 	%r90, %r2297, 3;
	sub.s32 	%r1254, %r90, %r76;
	setp.lt.u32 	%p502, %r1254, 4;
	@%p502 bra 	$L__BB0_325;
	ld.global.s8 	%r1255, [%rd25];
	ld.global.s8 	%r1256, [%rd27+3];
	add.s32 	%r1257, %r1256, %r1255;
	setp.ne.s32 	%p503, %r1257, 3;
	@%p503 bra 	$L__BB0_325;
	mov.b64 	%rd734, 0;
	st.global.u64 	[%rd26+24], %rd734;
	mov.b64 	%rd735, -4564063970805153792;
	st.global.u64 	[%rd26+5024], %rd735;
	bra.uni 	$L__BB0_326;
$L__BB0_325:
	mov.b64 	%rd736, 9218868437227405312;
	st.global.u64 	[%rd26+24], %rd736;
	mov.b64 	%rd737, -4616189618054758400;
	st.global.u64 	[%rd26+5024], %rd737;
$L__BB0_326:
	add.s32 	%r2297, %r2297, 4;
	setp.ne.s32 	%p504, %r90, %r612;
	@%p504 bra 	$L__BB0_291;
$L__BB0_327:
	add.s32 	%r2295, %r76, 1;
	setp.eq.s32 	%p505, %r76, %r612;
	mov.u32 	%r2296, %r76;
	@%p505 bra 	$L__BB0_294;
	bra.uni 	$L__BB0_285;
$L__BB0_328:
	setp.eq.s32 	%p524, %r108, 0;
	setp.gt.s32 	%p525, %r109, 0;
	and.pred  	%p526, %p524, %p525;
	@%p526 bra 	$L__BB0_330;
	setp.ne.s32 	%p527, %r109, 0;
	setp.lt.s32 	%p528, %r108, 1;
	or.pred  	%p529, %p528, %p527;
	@%p529 bra 	$L__BB0_337;
$L__BB0_330:
	setp.ne.s32 	%p539, %r109, 1;
	setp.ne.s32 	%p540, %r108, 1;
	and.pred  	%p541, %p540, %p539;
	@%p541 bra 	$L__BB0_335;
	setp.eq.s32 	%p544, %r108, 1;
	setp.eq.s32 	%p545, %r109, 1;
	setp.eq.s32 	%p546, %r108, 0;
	and.pred  	%p547, %p546, %p545;
	setp.eq.s32 	%p548, %r109, 0;
	and.pred  	%p549, %p544, %p548;
	or.pred  	%p550, %p547, %p549;
	mov.f64 	%fd2603, 0d0000000000000000;
	mov.f64 	%fd2602, 0dC0A9300000000000;
	not.pred 	%p551, %p550;
	@%p551 bra 	$L__BB0_333;
	mul.wide.u32 	%rd836, %r110, 8;
	add.s64 	%rd838, %rd765, %rd836;
	ld.const.f64 	%fd1584, [%rd838+25192];
	ld.global.s8 	%r1293, [%rd31];
	mul.wide.s32 	%rd839, %r1293, 125;
	cvt.s64.s32 	%rd840, %r2303;
	add.s64 	%rd841, %rd21, %rd840;
	ld.global.s8 	%r1294, [%rd841];
	mul.wide.s32 	%rd842, %r1294, 25;
	ld.global.s8 	%r1295, [%rd28+27];
	mul.wide.s32 	%rd843, %r1295, 5;
	cvt.s64.s32 	%rd844, %r2301;
	add.s64 	%rd845, %rd841, %rd844;
	ld.global.s8 	%rd846, [%rd845+27];
	add.s64 	%rd847, %rd839, %rd842;
	add.s64 	%rd848, %rd847, %rd843;
	add.s64 	%rd849, %rd848, %rd846;
	shl.b64 	%rd850, %rd849, 3;
	add.s64 	%rd851, %rd765, %rd850;
	ld.const.f64 	%fd1585, [%rd851+5000];
	add.f64 	%fd2603, %fd1584, %fd1585;
	ld.const.f64 	%fd1586, [%rd838+24472];
	ld.const.f64 	%fd1587, [%rd851];
	add.f64 	%fd2602, %fd1586, %fd1587;
$L__BB0_333:
	add.f64 	%fd1590, %fd2603, %fd32;
	ld.global.f64 	%fd1591, [%rd32+5000];
	add.f64 	%fd1592, %fd2602, %fd1591;
	abs.f64 	%fd1593, %fd1590;
	setp.gt.f64 	%p552, %fd1593, 0d41CDCD64FF800000;
	selp.f64 	%fd37, 0dBFF0000000000000, %fd1592, %p552;
	selp.f64 	%fd38, 0d7FF0000000000000, %fd1590, %p552;
	ld.global.f64 	%fd1594, [%rd23+10416];
	add.f64 	%fd1595, %fd1594, %fd38;
	ld.global.f64 	%fd1596, [%rd23+10424];
	add.f64 	%fd1597, %fd1596, %fd37;
	ld.global.f64 	%fd1598, [%rd23+10432];
	add.f64 	%fd1599, %fd1598, %fd1597;
	div.rn.f64 	%fd1600, %fd1595, %fd1599;
	ld.global.f64 	%fd1601, [%rd29];
	add.f64 	%fd1602, %fd1601, %fd1594;
	ld.global.f64 	%fd1603, [%rd29+5000];
	add.f64 	%fd1604, %fd1603, %fd1596;
	add.f64 	%fd1605, %fd1604, %fd1598;
	div.rn.f64 	%fd1606, %fd1602, %fd1605;
	setp.leu.f64 	%p553, %fd1600, %fd1606;
	@%p553 bra 	$L__BB0_342;
	st.global.f64 	[%rd23+10480], %fd37;
	st.global.f64 	[%rd23+10488], %fd38;
	mov.f64 	%fd2604, %fd37;
	mov.f64 	%fd2605, %fd38;
	bra.uni 	$L__BB0_342;
$L__BB0_335:
	mul.wide.s32 	%rd819, %r110, 8;
	add.s64 	%rd821, %rd765, %rd819;
	ld.const.f64 	%fd1555, [%rd821+25192];
	ld.global.s8 	%r1291, [%rd31];
	mul.wide.s32 	%rd822, %r1291, 5;
	ld.global.s8 	%rd823, [%rd28+27];
	add.s64 	%rd824, %rd822, %rd823;
	shl.b64 	%rd825, %rd824, 3;
	add.s64 	%rd826, %rd765, %rd825;
	ld.const.f64 	%fd1556, [%rd826+45640];
	add.f64 	%fd1557, %fd1555, %fd1556;
	cvt.s64.s32 	%rd827, %r2303;
	add.s64 	%rd828, %rd21, %rd827;
	ld.global.s8 	%r1292, [%rd828];
	mul.wide.s32 	%rd829, %r1292, 5;
	cvt.s64.s32 	%rd830, %r2301;
	add.s64 	%rd831, %rd828, %rd830;
	ld.global.s8 	%rd832, [%rd831+27];
	add.s64 	%rd833, %rd829, %rd832;
	shl.b64 	%rd834, %rd833, 3;
	add.s64 	%rd835, %rd765, %rd834;
	ld.const.f64 	%fd1558, [%rd835+45640];
	add.f64 	%fd1559, %fd1557, %fd1558;
	add.f64 	%fd1560, %fd1559, %fd32;
	ld.const.f64 	%fd1561, [%rd821+24472];
	ld.const.f64 	%fd1562, [%rd826+45440];
	add.f64 	%fd1563, %fd1561, %fd1562;
	ld.const.f64 	%fd1564, [%rd835+45440];
	add.f64 	%fd1565, %fd1563, %fd1564;
	ld.global.f64 	%fd1566, [%rd32+5000];
	add.f64 	%fd1567, %fd1565, %fd1566;
	abs.f64 	%fd1568, %fd1560;
	setp.gt.f64 	%p542, %fd1568, 0d41CDCD64FF800000;
	selp.f64 	%fd39, 0dBFF0000000000000, %fd1567, %p542;
	selp.f64 	%fd40, 0d7FF0000000000000, %fd1560, %p542;
	ld.global.f64 	%fd1569, [%rd23+10416];
	add.f64 	%fd1570, %fd40, %fd1569;
	ld.global.f64 	%fd1571, [%rd23+10424];
	add.f64 	%fd1572, %fd39, %fd1571;
	ld.global.f64 	%fd1573, [%rd23+10432];
	add.f64 	%fd1574, %fd1572, %fd1573;
	div.rn.f64 	%fd1575, %fd1570, %fd1574;
	ld.global.f64 	%fd1576, [%rd29];
	add.f64 	%fd1577, %fd1576, %fd1569;
	ld.global.f64 	%fd1578, [%rd29+5000];
	add.f64 	%fd1579, %fd1578, %fd1571;
	add.f64 	%fd1580, %fd1579, %fd1573;
	div.rn.f64 	%fd1581, %fd1577, %fd1580;
	setp.leu.f64 	%p543, %fd1575, %fd1581;
	@%p543 bra 	$L__BB0_342;
	st.global.f64 	[%rd23+10480], %fd39;
	st.global.f64 	[%rd23+10488], %fd40;
	mov.f64 	%fd2604, %fd39;
	mov.f64 	%fd2605, %fd40;
	bra.uni 	$L__BB0_342;
$L__BB0_337:
	setp.ne.s32 	%p530, %r108, 1;
	setp.ne.s32 	%p531, %r109, 1;
	or.pred  	%p532, %p530, %p531;
	@%p532 bra 	$L__BB0_340;
	ld.global.s8 	%r1285, [%rd31];
	mul.wide.s32 	%rd796, %r1285, 125;
	ld.global.s8 	%r1286, [%rd31+1];
	mul.wide.s32 	%rd797, %r1286, 25;
	ld.global.s8 	%r1287, [%rd28+27];
	mul.wide.s32 	%rd798, %r1287, 5;
	ld.global.s8 	%rd799, [%rd28+26];
	add.s64 	%rd800, %rd796, %rd797;
	add.s64 	%rd801, %rd800, %rd798;
	add.s64 	%rd802, %rd801, %rd799;
	shl.b64 	%rd803, %rd802, 3;
	add.s64 	%rd805, %rd765, %rd803;
	ld.const.f64 	%fd1529, [%rd805+10000];
	cvt.s64.s32 	%rd806, %r107;
	add.s64 	%rd807, %rd21, %rd806;
	ld.global.s8 	%r1288, [%rd807+27];
	mul.wide.s32 	%rd808, %r1288, 125;
	ld.global.s8 	%r1289, [%rd807+28];
	mul.wide.s32 	%rd809, %r1289, 25;
	cvt.s64.s32 	%rd810, %r2303;
	add.s64 	%rd811, %rd21, %rd810;
	ld.global.s8 	%r1290, [%rd811];
	mul.wide.s32 	%rd812, %r1290, 5;
	ld.global.s8 	%rd813, [%rd811+-1];
	add.s64 	%rd814, %rd808, %rd809;
	add.s64 	%rd815, %rd814, %rd812;
	add.s64 	%rd816, %rd815, %rd813;
	shl.b64 	%rd817, %rd816, 3;
	add.s64 	%rd818, %rd765, %rd817;
	ld.const.f64 	%fd1530, [%rd818+10000];
	add.f64 	%fd1531, %fd1529, %fd1530;
	ld.global.f64 	%fd1532, [%rd32+5000];
	add.f64 	%fd1533, %fd1531, %fd1532;
	ld.const.f64 	%fd1534, [%rd805+15000];
	ld.const.f64 	%fd1535, [%rd818+15000];
	add.f64 	%fd1536, %fd1534, %fd1535;
	add.f64 	%fd1537, %fd1536, %fd32;
	abs.f64 	%fd1538, %fd1537;
	setp.gt.f64 	%p535, %fd1538, 0d41CDCD64FF800000;
	selp.f64 	%fd41, 0dBFF0000000000000, %fd1533, %p535;
	selp.f64 	%fd42, 0d7FF0000000000000, %fd1537, %p535;
	ld.global.f64 	%fd1539, [%rd23+10416];
	add.f64 	%fd1540, %fd1539, %fd42;
	ld.global.f64 	%fd1541, [%rd23+10424];
	add.f64 	%fd1542, %fd1541, %fd41;
	ld.global.f64 	%fd1543, [%rd23+10432];
	add.f64 	%fd1544, %fd1543, %fd1542;
	div.rn.f64 	%fd1545, %fd1540, %fd1544;
	ld.global.f64 	%fd1546, [%rd29];
	add.f64 	%fd1547, %fd1546, %fd1539;
	ld.global.f64 	%fd1548, [%rd29+5000];
	add.f64 	%fd1549, %fd1548, %fd1541;
	add.f64 	%fd1550, %fd1549, %fd1543;
	div.rn.f64 	%fd1551, %fd1547, %fd1550;
	sub.f64 	%fd1552, %fd1545, %fd1551;
	setp.ltu.f64 	%p536, %fd1552, 0d3EB0C6F7A0B5ED8D;
	setp.leu.f64 	%p537, %fd1545, %fd1551;
	or.pred  	%p538, %p537, %p536;
	@%p538 bra 	$L__BB0_342;
	st.global.f64 	[%rd23+10480], %fd41;
	st.global.f64 	[%rd23+10488], %fd42;
	mov.f64 	%fd2604, %fd41;
	mov.f64 	%fd2605, %fd42;
	bra.uni 	$L__BB0_342;
$L__BB0_340:
	mul.wide.s32 	%rd771, %r110, 8;
	add.s64 	%rd773, %rd765, %rd771;
	ld.const.f64 	%fd1498, [%rd773+24952];
	ld.global.s8 	%r1277, [%rd31];
	mul.wide.s32 	%rd774, %r1277, 125;
	ld.global.s8 	%r1278, [%rd31+1];
	mul.wide.s32 	%rd775, %r1278, 25;
	ld.global.s8 	%r1279, [%rd28+27];
	mul.wide.s32 	%rd776, %r1279, 5;
	ld.global.s8 	%rd777, [%rd28+26];
	add.s64 	%rd778, %rd774, %rd775;
	add.s64 	%rd779, %rd778, %rd776;
	add.s64 	%rd780, %rd779, %rd777;
	shl.b64 	%rd781, %rd780, 3;
	add.s64 	%rd782, %rd765, %rd781;
	ld.const.f64 	%fd1499, [%rd782+30440];
	add.f64 	%fd1500, %fd1498, %fd1499;
	cvt.s64.s32 	%rd783, %r107;
	add.s64 	%rd784, %rd21, %rd783;
	ld.global.s8 	%r1280, [%rd784+27];
	mul.wide.s32 	%rd785, %r1280, 125;
	ld.global.s8 	%r1281, [%rd784+28];
	mul.wide.s32 	%rd786, %r1281, 25;
	cvt.s64.s32 	%rd787, %r2303;
	add.s64 	%rd788, %rd21, %rd787;
	ld.global.s8 	%r1282, [%rd788];
	mul.wide.s32 	%rd789, %r1282, 5;
	ld.global.s8 	%rd790, [%rd788+-1];
	add.s64 	%rd791, %rd785, %rd786;
	add.s64 	%rd792, %rd791, %rd789;
	add.s64 	%rd793, %rd792, %rd790;
	shl.b64 	%rd794, %rd793, 3;
	add.s64 	%rd795, %rd765, %rd794;
	ld.const.f64 	%fd1501, [%rd795+30440];
	add.f64 	%fd1502, %fd1500, %fd1501;
	add.f64 	%fd1503, %fd1502, %fd32;
	ld.const.f64 	%fd1504, [%rd773+24232];
	ld.const.f64 	%fd1505, [%rd782+25440];
	add.f64 	%fd1506, %fd1504, %fd1505;
	ld.const.f64 	%fd1507, [%rd795+25440];
	add.f64 	%fd1508, %fd1506, %fd1507;
	sub.s32 	%r1283, %r108, %r109;
	abs.s32 	%r1284, %r1283;
	cvt.rn.f64.s32 	%fd1509, %r1284;
	fma.rn.f64 	%fd1510, %fd1509, 0dBFEEF3E864B31D04, %fd1508;
	ld.global.f64 	%fd1511, [%rd32+5000];
	add.f64 	%fd1512, %fd1511, %fd1510;
	abs.f64 	%fd1513, %fd1503;
	setp.gt.f64 	%p533, %fd1513, 0d41CDCD64FF800000;
	selp.f64 	%fd43, 0dBFF0000000000000, %fd1512, %p533;
	selp.f64 	%fd44, 0d7FF0000000000000, %fd1503, %p533;
	ld.global.f64 	%fd1514, [%rd23+10416];
	add.f64 	%fd1515, %fd44, %fd1514;
	ld.global.f64 	%fd1516, [%rd23+10424];
	add.f64 	%fd1517, %fd1516, %fd43;
	ld.global.f64 	%fd1518, [%rd23+10432];
	add.f64 	%fd1519, %fd1518, %fd1517;
	div.rn.f64 	%fd1520, %fd1515, %fd1519;
	ld.global.f64 	%fd1521, [%rd29];
	add.f64 	%fd1522, %fd1521, %fd1514;
	ld.global.f64 	%fd1523, [%rd29+5000];
	add.f64 	%fd1524, %fd1523, %fd1516;
	add.f64 	%fd1525, %fd1524, %fd1518;
	div.rn.f64 	%fd1526, %fd1522, %fd1525;
	setp.leu.f64 	%p534, %fd1520, %fd1526;
	@%p534 bra 	$L__BB0_342;
	st.global.f64 	[%rd23+10480], %fd43;
	st.global.f64 	[%rd23+10488], %fd44;
	mov.f64 	%fd2604, %fd43;
	mov.f64 	%fd2605, %fd44;
$L__BB0_342:
	abs.f64 	%fd1609, %fd2605;
	setp.geu.f64 	%p554, %fd1609, 0d41CDCD64FF800000;
	@%p554 bra 	$L__BB0_346;
	setp.geu.f64 	%p555, %fd2604, 0dC0A3880000000000;
	@%p555 bra 	$L__BB0_345;
	mov.b64 	%rd854, 0;
	st.global.u64 	[%rd23+10488], %rd854;
	mov.f64 	%fd2605, 0d0000000000000000;
$L__BB0_345:
	st.global.f64 	[%rd29], %fd2605;
	ld.global.f64 	%fd1611, [%rd23+10480];
	st.global.f64 	[%rd29+5000], %fd1611;
$L__BB0_346:
	add.s32 	%r2302, %r2303, 1;
	setp.lt.s32 	%p556, %r2302, %r104;
	setp.lt.s32 	%p557, %r2303, %r612;
	and.pred  	%p558, %p556, %p557;
	@%p558 bra 	$L__BB0_310;
$L__BB0_347:
	add.s32 	%r112, %r2301, -1;
	setp.gt.s32 	%p559, %r2301, %r102;
	mov.u32 	%r2301, %r112;
	@%p559 bra 	$L__BB0_308;
$L__BB0_348:
	not.b32 	%r1296, %r97;
	add.s32 	%r113, %r2299, %r1296;
	setp.gt.s32 	%p560, %r97, %r612;
	selp.b32 	%r1297, %r612, 0, %p560;
	sub.s32 	%r114, %r2299, %r1297;
	sub.s32 	%r115, %r97, %r1297;
	setp.lt.u32 	%p561, %r113, 31;
	@%p561 bra 	$L__BB0_360;
	st.global.f64 	[%rd23+10488], %fd15;
	st.global.f64 	[%rd23+10480], %fd16;
	mov.f64 	%fd2607, %fd16;
	mov.f64 	%fd2608, %fd15;
$L__BB0_350:
	cvt.s64.s32 	%rd858, %r115;
	add.s64 	%rd34, %rd21, %rd858;
	ld.global.s8 	%r1298, [%rd34];
	mul.wide.s32 	%rd859, %r1298, 125;
	ld.global.s8 	%r1299, [%rd34+1];
	mul.wide.s32 	%rd860, %r1299, 25;
	cvt.s64.s32 	%rd861, %r114;
	add.s64 	%rd862, %rd21, %rd861;
	ld.global.s8 	%r1300, [%rd862];
	mul.wide.s32 	%rd863, %r1300, 5;
	ld.global.s8 	%rd864, [%rd862+-1];
	add.s64 	%rd865, %rd859, %rd860;
	add.s64 	%rd866, %rd865, %rd863;
	add.s64 	%rd867, %rd866, %rd864;
	shl.b64 	%rd868, %rd867, 3;
	add.s64 	%rd870, %rd765, %rd868;
	ld.const.f64 	%fd1612, [%rd870+40440];
	add.f64 	%fd2612, %fd1612, %fd2608;
	st.global.f64 	[%rd23+10488], %fd2612;
	ld.global.s8 	%r1301, [%rd34];
	mul.wide.s32 	%rd871, %r1301, 125;
	ld.global.s8 	%r1302, [%rd34+1];
	mul.wide.s32 	%rd872, %r1302, 25;
	ld.global.s8 	%r1303, [%rd862];
	mul.wide.s32 	%rd873, %r1303, 5;
	ld.global.s8 	%rd874, [%rd862+-1];
	add.s64 	%rd875, %rd871, %rd872;
	add.s64 	%rd876, %rd875, %rd873;
	add.s64 	%rd877, %rd876, %rd874;
	shl.b64 	%rd878, %rd877, 3;
	add.s64 	%rd879, %rd765, %rd878;
	ld.const.f64 	%fd1613, [%rd879+35440];
	add.f64 	%fd2611, %fd1613, %fd2607;
	st.global.f64 	[%rd23+10480], %fd2611;
	setp.eq.s32 	%p563, %r113, 4;
	@%p563 bra 	$L__BB0_351;
	bra.uni 	$L__BB0_390;
$L__BB0_351:
	setp.lt.s32 	%p564, %r87, 1;
	@%p564 bra 	$L__BB0_380;
	ld.global.u8 	%rs15, [%rd34];
	mov.b32 	%r2306, 0;
$L__BB0_353:
	add.s32 	%r122, %r2306, %r87;
	mad.lo.s32 	%r1305, %r122, 6, %r86;
	cvt.s64.s32 	%rd880, %r1305;
	mov.u64 	%rd881, d_Pchar;
	add.s64 	%rd37, %rd881, %rd880;
	ld.const.u8 	%rs258, [%rd37];
	setp.ne.s16 	%p565, %rs15, %rs258;
	@%p565 bra 	$L__BB0_379;
	ld.global.u8 	%rs260, [%rd34+1];
	ld.const.u8 	%rs261, [%rd37+1];
	setp.ne.s16 	%p566, %rs260, %rs261;
	@%p566 bra 	$L__BB0_379;
	ld.global.u8 	%rs262, [%rd34+2];
	ld.const.u8 	%rs263, [%rd37+2];
	setp.ne.s16 	%p567, %rs262, %rs263;
	@%p567 bra 	$L__BB0_379;
	ld.global.u8 	%rs264, [%rd34+3];
	ld.const.u8 	%rs265, [%rd37+3];
	setp.ne.s16 	%p568, %rs264, %rs265;
	@%p568 bra 	$L__BB0_379;
	ld.global.u8 	%rs266, [%rd34+4];
	ld.const.u8 	%rs267, [%rd37+4];
	setp.ne.s16 	%p569, %rs266, %rs267;
	@%p569 bra 	$L__BB0_379;
	ld.global.u8 	%rs268, [%rd34+5];
	ld.const.u8 	%rs269, [%rd37+5];
	setp.ne.s16 	%p570, %rs268, %rs269;
	@%p570 bra 	$L__BB0_379;
	add.s32 	%r1306, %r122, %r88;
	mul.wide.s32 	%rd882, %r1306, 8;
	add.s64 	%rd884, %rd765, %rd882;
	ld.const.f64 	%fd1614, [%rd884];
	add.f64 	%fd2612, %fd1614, %fd2612;
	st.global.f64 	[%rd23+10488], %fd2612;
	bra.uni 	$L__BB0_380;
$L__BB0_360:
	mul.wide.u32 	%rd855, %r113, 8;
	add.s64 	%rd857, %rd765, %rd855;
	ld.const.f64 	%fd2608, [%rd857+24712];
	st.global.f64 	[%rd23+10488], %fd2608;
	ld.const.f64 	%fd2607, [%rd857+23992];
	st.global.f64 	[%rd23+10480], %fd2607;
	setp.ne.s32 	%p562, %r113, 3;
	@%p562 bra 	$L__BB0_350;
	setp.lt.s32 	%p580, %r85, 1;
	cvt.s64.s32 	%rd890, %r115;
	add.s64 	%rd33, %rd21, %rd890;
	ld.global.s8 	%r1310, [%rd33];
	mul.wide.s32 	%rd891, %r1310, 5;
	cvt.s64.s32 	%rd892, %r114;
	add.s64 	%rd893, %rd21, %rd892;
	ld.global.s8 	%rd894, [%rd893];
	add.s64 	%rd895, %rd891, %rd894;
	shl.b64 	%rd896, %rd895, 3;
	add.s64 	%rd898, %rd765, %rd896;
	ld.const.f64 	%fd1616, [%rd898+45640];
	add.f64 	%fd2612, %fd1616, %fd2608;
	st.global.f64 	[%rd23+10488], %fd2612;
	ld.global.s8 	%r1311, [%rd33];
	mul.wide.s32 	%rd899, %r1311, 5;
	ld.global.s8 	%rd900, [%rd893];
	add.s64 	%rd901, %rd899, %rd900;
	shl.b64 	%rd902, %rd901, 3;
	add.s64 	%rd903, %rd765, %rd902;
	ld.const.f64 	%fd1617, [%rd903+45440];
	add.f64 	%fd2611, %fd1617, %fd2607;
	st.global.f64 	[%rd23+10480], %fd2611;
	@%p580 bra 	$L__BB0_370;
	ld.global.u8 	%rs13, [%rd33];
	mov.b32 	%r2304, 0;
$L__BB0_363:
	add.s32 	%r117, %r2304, %r85;
	mul.lo.s32 	%r1313, %r117, 5;
	cvt.s64.s32 	%rd904, %r1313;
	mov.u64 	%rd905, d_Pchar;
	add.s64 	%rd35, %rd905, %rd904;
	ld.const.u8 	%rs282, [%rd35];
	setp.ne.s16 	%p581, %rs13, %rs282;
	@%p581 bra 	$L__BB0_369;
	ld.global.u8 	%rs284, [%rd33+1];
	ld.const.u8 	%rs285, [%rd35+1];
	setp.ne.s16 	%p582, %rs284, %rs285;
	@%p582 bra 	$L__BB0_369;
	ld.global.u8 	%rs286, [%rd33+2];
	ld.const.u8 	%rs287, [%rd35+2];
	setp.ne.s16 	%p583, %rs286, %rs287;
	@%p583 bra 	$L__BB0_369;
	ld.global.u8 	%rs288, [%rd33+3];
	ld.const.u8 	%rs289, [%rd35+3];
	setp.ne.s16 	%p584, %rs288, %rs289;
	@%p584 bra 	$L__BB0_369;
	ld.global.u8 	%rs290, [%rd33+4];
	ld.const.u8 	%rs291, [%rd35+4];
	setp.ne.s16 	%p585, %rs290, %rs291;
	@%p585 bra 	$L__BB0_369;
	add.s32 	%r1314, %r117, 5730;
	mul.wide.s32 	%rd906, %r1314, 8;
	add.s64 	%rd908, %rd765, %rd906;
	ld.const.f64 	%fd1618, [%rd908];
	add.f64 	%fd2612, %fd1618, %fd2612;
	st.global.f64 	[%rd23+10488], %fd2612;
	bra.uni 	$L__BB0_370;
$L__BB0_369:
	add.s32 	%r2304, %r2304, 1;
	setp.ne.s32 	%p586, %r2304, %r85;
	@%p586 bra 	$L__BB0_363;
$L__BB0_370:
	setp.lt.s32 	%p587, %r85, 1;
	@%p587 bra 	$L__BB0_390;
	ld.global.u8 	%rs14, [%rd33];
	mov.b32 	%r2305, 0;
$L__BB0_372:
	mul.lo.s32 	%r1316, %r2305, 5;
	cvt.u64.u32 	%rd909, %r1316;
	mov.u64 	%rd910, d_Pchar;
	add.s64 	%rd36, %rd910, %rd909;
	ld.const.u8 	%rs292, [%rd36];
	setp.ne.s16 	%p588, %rs14, %rs292;
	@%p588 bra 	$L__BB0_378;
	ld.global.u8 	%rs294, [%rd33+1];
	ld.const.u8 	%rs295, [%rd36+1];
	setp.ne.s16 	%p589, %rs294, %rs295;
	@%p589 bra 	$L__BB0_378;
	ld.global.u8 	%rs296, [%rd33+2];
	ld.const.u8 	%rs297, [%rd36+2];
	setp.ne.s16 	%p590, %rs296, %rs297;
	@%p590 bra 	$L__BB0_378;
	ld.global.u8 	%rs298, [%rd33+3];
	ld.const.u8 	%rs299, [%rd36+3];
	setp.ne.s16 	%p591, %rs298, %rs299;
	@%p591 bra 	$L__BB0_378;
	ld.global.u8 	%rs300, [%rd33+4];
	ld.const.u8 	%rs301, [%rd36+4];
	setp.ne.s16 	%p592, %rs300, %rs301;
	@%p592 bra 	$L__BB0_378;
	mul.wide.u32 	%rd911, %r2305, 8;
	add.s64 	%rd913, %rd765, %rd911;
	ld.const.f64 	%fd1619, [%rd913+45840];
	add.f64 	%fd2611, %fd1619, %fd2611;
	st.global.f64 	[%rd23+10480], %fd2611;
	bra.uni 	$L__BB0_390;
$L__BB0_378:
	add.s32 	%r2305, %r2305, 1;
	setp.eq.s32 	%p593, %r2305, %r85;
	@%p593 bra 	$L__BB0_390;
	bra.uni 	$L__BB0_372;
$L__BB0_379:
	add.s32 	%r2306, %r2306, 1;
	setp.ne.s32 	%p571, %r2306, %r87;
	@%p571 bra 	$L__BB0_353;
$L__BB0_380:
	setp.lt.s32 	%p572, %r87, 1;
	@%p572 bra 	$L__BB0_390;
	ld.global.u8 	%rs16, [%rd34];
	mov.b32 	%r2307, 0;
$L__BB0_382:
	mad.lo.s32 	%r1308, %r2307, 6, %r86;
	cvt.s64.s32 	%rd885, %r1308;
	mov.u64 	%rd886, d_Pchar;
	add.s64 	%rd38, %rd886, %rd885;
	ld.const.u8 	%rs270, [%rd38];
	setp.ne.s16 	%p573, %rs16, %rs270;
	@%p573 bra 	$L__BB0_389;
	ld.global.u8 	%rs272, [%rd34+1];
	ld.const.u8 	%rs273, [%rd38+1];
	setp.ne.s16 	%p574, %rs272, %rs273;
	@%p574 bra 	$L__BB0_389;
	ld.global.u8 	%rs274, [%rd34+2];
	ld.const.u8 	%rs275, [%rd38+2];
	setp.ne.s16 	%p575, %rs274, %rs275;
	@%p575 bra 	$L__BB0_389;
	ld.global.u8 	%rs276, [%rd34+3];
	ld.const.u8 	%rs277, [%rd38+3];
	setp.ne.s16 	%p576, %rs276, %rs277;
	@%p576 bra 	$L__BB0_389;
	ld.global.u8 	%rs278, [%rd34+4];
	ld.const.u8 	%rs279, [%rd38+4];
	setp.ne.s16 	%p577, %rs278, %rs279;
	@%p577 bra 	$L__BB0_389;
	ld.global.u8 	%rs280, [%rd34+5];
	ld.const.u8 	%rs281, [%rd38+5];
	setp.ne.s16 	%p578, %rs280, %rs281;
	@%p578 bra 	$L__BB0_389;
	add.s32 	%r1309, %r2307, %r88;
	mul.wide.s32 	%rd887, %r1309, 8;
	add.s64 	%rd889, %rd765, %rd887;
	ld.const.f64 	%fd1615, [%rd889];
	add.f64 	%fd2611, %fd1615, %fd2611;
	st.global.f64 	[%rd23+10480], %fd2611;
	bra.uni 	$L__BB0_390;
$L__BB0_389:
	add.s32 	%r2307, %r2307, 1;
	setp.ne.s32 	%p579, %r2307, %r87;
	@%p579 bra 	$L__BB0_382;
$L__BB0_390:
	abs.f64 	%fd1620, %fd2612;
	setp.leu.f64 	%p594, %fd1620, 0d41CDCD64FF800000;
	@%p594 bra 	$L__BB0_392;
	mov.b64 	%rd914, 9218868437227405312;
	st.global.u64 	[%rd23+10488], %rd914;
	mov.b64 	%rd915, -4616189618054758400;
	st.global.u64 	[%rd23+10480], %rd915;
	mov.f64 	%fd2612, 0d7FF0000000000000;
	mov.f64 	%fd2611, 0dBFF0000000000000;
$L__BB0_392:
	ld.global.f64 	%fd1623, [%rd23+10416];
	add.f64 	%fd1624, %fd2612, %fd1623;
	ld.global.f64 	%fd1625, [%rd23+10424];
	add.f64 	%fd1626, %fd2611, %fd1625;
	ld.global.f64 	%fd1627, [%rd23+10432];
	add.f64 	%fd1628, %fd1626, %fd1627;
	div.rn.f64 	%fd1629, %fd1624, %fd1628;
	add.s32 	%r1317, %r115, -1;
	add.s32 	%r1318, %r84, %r114;
	mad.lo.s32 	%r1319, %r1317, %r83, %r1318;
	mul.wide.s32 	%rd916, %r1319, 8;
	add.s64 	%rd39, %rd4, %rd916;
	ld.global.f64 	%fd1630, [%rd39];
	add.f64 	%fd1631, %fd1630, %fd1623;
	ld.global.f64 	%fd66, [%rd39+5000];
	add.f64 	%fd1632, %fd66, %fd1625;
	add.f64 	%fd1633, %fd1632, %fd1627;
	div.rn.f64 	%fd1634, %fd1631, %fd1633;
	setp.geu.f64 	%p595, %fd1629, %fd1634;
	@%p595 bra 	$L__BB0_394;
	st.global.f64 	[%rd23+10480], %fd66;
	ld.global.f64 	%fd2612, [%rd39];
	st.global.f64 	[%rd23+10488], %fd2612;
	mov.f64 	%fd2611, %fd66;
$L__BB0_394:
	abs.f64 	%fd1635, %fd2612;
	setp.geu.f64 	%p596, %fd1635, 0d41CDCD64FF800000;
	@%p596 bra 	$L__BB0_398;
	setp.geu.f64 	%p597, %fd2611, 0dC0A3880000000000;
	@%p597 bra 	$L__BB0_397;
	mov.b64 	%rd917, -4564063970805153792;
	st.global.u64 	[%rd23+10480], %rd917;
	mov.b64 	%rd918, 0;
	st.global.u64 	[%rd23+10488], %rd918;
	mov.f64 	%fd2611, 0dC0A9300000000000;
$L__BB0_397:
	st.global.f64 	[%rd29+5000], %fd2611;
	ld.global.f64 	%fd1637, [%rd23+10488];
	st.global.f64 	[%rd29], %fd1637;
$L__BB0_398:
	setp.gt.s32 	%p598, %r97, 1;
	@%p598 bra 	$L__BB0_298;
$L__BB0_399:
	add.s32 	%r126, %r2299, 1;
	setp.ne.s32 	%p599, %r2299, %r612;
	mov.u32 	%r2299, %r126;
	@%p599 bra 	$L__BB0_296;
$L__BB0_400:
	cvt.u32.u64 	%r1320, %rd22;
	setp.lt.s32 	%p600, %r612, 2;
	mov.b64 	%rd919, -4616189618054758400;
	st.global.u64 	[%rd23+10008], %rd919;
	add.s32 	%r127, %r1320, 1250;
	st.global.u64 	[%rd23+10000], %rd919;
	mov.b64 	%rd920, 9218868437227405312;
	st.global.u64 	[%rd23+10216], %rd920;
	st.global.u64 	[%rd23+10208], %rd920;
	@%p600 bra 	$L__BB0_483;
	add.s32 	%r128, %r612, -1;
	add.s32 	%r1322, %r612, -2;
	and.b32  	%r129, %r128, 7;
	setp.lt.u32 	%p601, %r1322, 7;
	mov.b32 	%r2311, 2;
	@%p601 bra 	$L__BB0_404;
	and.b32  	%r130, %r128, -8;
	add.s32 	%r131, %r1320, 1276;
	mov.b32 	%r2311, 2;
	cvt.s64.s32 	%rd926, %r127;
	cvt.s64.s32 	%rd930, %r131;
$L__BB0_403:
	.pragma "nounroll";
	cvt.s64.s32 	%rd921, %r2311;
	mul.wide.s32 	%rd922, %r2311, 8;
	add.s64 	%rd923, %rd23, %rd922;
	mov.b64 	%rd924, -4564063970805153792;
	st.global.u64 	[%rd923+10000], %rd924;
	mov.b64 	%rd925, 0;
	st.global.u64 	[%rd923+10208], %rd925;
	add.s64 	%rd927, %rd921, %rd926;
	shl.b64 	%rd928, %rd927, 3;
	add.s64 	%rd929, %rd4, %rd928;
	st.global.u64 	[%rd929+8], %rd924;
	add.s64 	%rd931, %rd921, %rd930;
	shl.b64 	%rd932, %rd931, 3;
	add.s64 	%rd933, %rd4, %rd932;
	st.global.u64 	[%rd933+8], %rd925;
	add.s32 	%r1325, %r2311, 2;
	mul.wide.s32 	%rd934, %r1325, 8;
	add.s64 	%rd935, %rd23, %rd934;
	st.global.u64 	[%rd935+10000], %rd924;
	st.global.u64 	[%rd935+10208], %rd925;
	add.s32 	%r1326, %r2311, 3;
	mul.wide.s32 	%rd936, %r1326, 8;
	add.s64 	%rd937, %rd23, %rd936;
	st.global.u64 	[%rd937+10000], %rd924;
	st.global.u64 	[%rd937+10208], %rd925;
	add.s32 	%r1327, %r2311, 4;
	mul.wide.s32 	%rd938, %r1327, 8;
	add.s64 	%rd939, %rd23, %rd938;
	st.global.u64 	[%rd939+10000], %rd924;
	st.global.u64 	[%rd939+10208], %rd925;
	add.s32 	%r1328, %r2311, 5;
	mul.wide.s32 	%rd940, %r1328, 8;
	add.s64 	%rd941, %rd23, %rd940;
	st.global.u64 	[%rd941+10000], %rd924;
	st.global.u64 	[%rd941+10208], %rd925;
	add.s32 	%r1329, %r2311, 6;
	mul.wide.s32 	%rd942, %r1329, 8;
	add.s64 	%rd943, %rd23, %rd942;
	st.global.u64 	[%rd943+10000], %rd924;
	st.global.u64 	[%rd943+10208], %rd925;
	add.s32 	%r1330, %r2311, 7;
	mul.wide.s32 	%rd944, %r1330, 8;
	add.s64 	%rd945, %rd23, %rd944;
	st.global.u64 	[%rd945+10000], %rd924;
	st.global.u64 	[%rd945+10208], %rd925;
	add.s32 	%r2311, %r2311, 8;
	setp.eq.s32 	%p602, %r1329, %r130;
	@%p602 bra 	$L__BB0_404;
	bra.uni 	$L__BB0_403;
$L__BB0_404:
	setp.eq.s32 	%p603, %r129, 0;
	@%p603 bra 	$L__BB0_412;
	and.b32  	%r133, %r128, 3;
	setp.lt.u32 	%p604, %r129, 4;
	@%p604 bra 	$L__BB0_407;
	mul.wide.s32 	%rd946, %r2311, 8;
	add.s64 	%rd947, %rd23, %rd946;
	mov.b64 	%rd948, -4564063970805153792;
	st.global.u64 	[%rd947+10000], %rd948;
	mov.b64 	%rd949, 0;
	st.global.u64 	[%rd947+10208], %rd949;
	add.s32 	%r1331, %r2311, 1;
	mul.wide.s32 	%rd950, %r1331, 8;
	add.s64 	%rd951, %rd23, %rd950;
	st.global.u64 	[%rd951+10000], %rd948;
	st.global.u64 	[%rd951+10208], %rd949;
	add.s32 	%r1332, %r2311, 2;
	mul.wide.s32 	%rd952, %r1332, 8;
	add.s64 	%rd953, %rd23, %rd952;
	st.global.u64 	[%rd953+10000], %rd948;
	st.global.u64 	[%rd953+10208], %rd949;
	add.s32 	%r1333, %r2311, 3;
	mul.wide.s32 	%rd954, %r1333, 8;
	add.s64 	%rd955, %rd23, %rd954;
	st.global.u64 	[%rd955+10000], %rd948;
	st.global.u64 	[%rd955+10208], %rd949;
	add.s32 	%r2311, %r2311, 4;
$L__BB0_407:
	setp.eq.s32 	%p605, %r133, 0;
	@%p605 bra 	$L__BB0_412;
	setp.eq.s32 	%p606, %r133, 1;
	@%p606 bra 	$L__BB0_410;
	mul.wide.s32 	%rd956, %r2311, 8;
	add.s64 	%rd957, %rd23, %rd956;
	mov.b64 	%rd958, -4564063970805153792;
	st.global.u64 	[%rd957+10000], %rd958;
	mov.b64 	%rd959, 0;
	st.global.u64 	[%rd957+10208], %rd959;
	add.s32 	%r1334, %r2311, 1;
	mul.wide.s32 	%rd960, %r1334, 8;
	add.s64 	%rd961, %rd23, %rd960;
	st.global.u64 	[%rd961+10000], %rd958;
	st.global.u64 	[%rd961+10208], %rd959;
	add.s32 	%r2311, %r2311, 2;
$L__BB0_410:
	and.b32  	%r1335, %r128, 1;
	setp.eq.b32 	%p607, %r1335, 1;
	not.pred 	%p608, %p607;
	@%p608 bra 	$L__BB0_412;
	mul.wide.s32 	%rd962, %r2311, 8;
	add.s64 	%rd963, %rd23, %rd962;
	mov.b64 	%rd964, -4564063970805153792;
	st.global.u64 	[%rd963+10000], %rd964;
	mov.b64 	%rd965, 0;
	st.global.u64 	[%rd963+10208], %rd965;
$L__BB0_412:
	cvt.u32.u64 	%r1340, %rd20;
	add.s32 	%r138, %r1340, 1;
	add.s32 	%r139, %r1340, 2;
	mov.b32 	%r2315, 2;
	mov.b32 	%r2314, -2;
	mov.b32 	%r2313, -3;
	mov.b32 	%r2312, -4;
$L__BB0_413:
	mov.u32 	%r145, %r2315;
	mov.u32 	%r142, %r2312;
	cvt.u32.u64 	%r1341, %rd22;
	add.s32 	%r146, %r1341, -1;
	cvt.u64.u32 	%rd966, %r145;
	add.s64 	%rd967, %rd966, %rd22;
	shl.b64 	%rd968, %rd967, 3;
	add.s64 	%rd969, %rd968, %rd4;
	add.s64 	%rd40, %rd969, -8;
	ld.global.f64 	%fd1639, [%rd969+10200];
	ld.global.f64 	%fd71, [%rd23+10416];
	add.f64 	%fd1640, %fd1639, %fd71;
	ld.global.f64 	%fd1641, [%rd969+9992];
	ld.global.f64 	%fd72, [%rd23+10424];
	add.f64 	%fd1642, %fd1641, %fd72;
	ld.global.f64 	%fd73, [%rd23+10432];
	add.f64 	%fd1643, %fd1642, %fd73;
	div.rn.f64 	%fd74, %fd1640, %fd1643;
	st.global.f64 	[%rd23+10480], %fd74;
	setp.lt.u32 	%p609, %r145, 5;
	add.s64 	%rd41, %rd21, %rd966;
	mov.f64 	%fd2624, 0d7FF0000000000000;
	@%p609 bra 	$L__BB0_419;
	add.f64 	%fd1646, %fd72, %fd73;
	div.rn.f64 	%fd75, %fd71, %fd1646;
	add.s32 	%r147, %r146, %r145;
	mov.b32 	%r2316, 0;
	mov.f64 	%fd2619, 0dFFF0000000000000;
	mov.f64 	%fd2624, 0d7FF0000000000000;
$L__BB0_415:
	mul.wide.u32 	%rd970, %r2316, 8;
	add.s64 	%rd971, %rd23, %rd970;
	ld.global.f64 	%fd78, [%rd971+10208];
	add.f64 	%fd1647, %fd78, %fd71;
	ld.global.f64 	%fd79, [%rd971+10000];
	add.f64 	%fd1648, %fd79, %fd72;
	add.f64 	%fd1649, %fd1648, %fd73;
	div.rn.f64 	%fd1650, %fd1647, %fd1649;
	setp.ltu.f64 	%p610, %fd1650, %fd75;
	@%p610 bra 	$L__BB0_417;
	add.s32 	%r1343, %r138, %r2316;
	cvt.s64.s32 	%rd972, %r1343;
	add.s64 	%rd973, %rd2, %rd972;
	ld.global.s8 	%r1344, [%rd973];
	mul.wide.s32 	%rd974, %r1344, 5;
	ld.global.s8 	%rd975, [%rd41];
	add.s64 	%rd976, %rd974, %rd975;
	shl.b64 	%rd977, %rd976, 3;
	mov.u64 	%rd978, parameter;
	add.s64 	%rd979, %rd978, %rd977;
	ld.const.f64 	%fd1651, [%rd979+45640];
	add.f64 	%fd2622, %fd78, %fd1651;
	mad.lo.s32 	%r1345, %r2316, %r128, %r147;
	mul.wide.s32 	%rd980, %r1345, 8;
	add.s64 	%rd981, %rd4, %rd980;
	ld.global.f64 	%fd2623, [%rd981];
	ld.const.f64 	%fd1652, [%rd979+45440];
	add.f64 	%fd2620, %fd79, %fd1652;
	ld.global.f64 	%fd2621, [%rd981+5000];
	bra.uni 	$L__BB0_418;
$L__BB0_417:
	add.s32 	%r1346, %r138, %r2316;
	cvt.s64.s32 	%rd982, %r1346;
	add.s64 	%rd983, %rd2, %rd982;
	ld.global.s8 	%r1347, [%rd983];
	mul.wide.s32 	%rd984, %r1347, 5;
	ld.global.s8 	%rd985, [%rd41];
	add.s64 	%rd986, %rd984, %rd985;
	shl.b64 	%rd987, %rd986, 3;
	mov.u64 	%rd988, parameter;
	add.s64 	%rd989, %rd988, %rd987;
	ld.const.f64 	%fd2622, [%rd989+45640];
	mad.lo.s32 	%r1348, %r2316, %r128, %r147;
	mul.wide.s32 	%rd990, %r1348, 8;
	add.s64 	%rd991, %rd4, %rd990;
	ld.global.f64 	%fd2623, [%rd991];
	ld.const.f64 	%fd2620, [%rd989+45440];
	ld.global.f64 	%fd2621, [%rd991+5000];
$L__BB0_418:
	add.f64 	%fd1653, %fd2622, %fd2623;
	add.f64 	%fd1655, %fd2620, %fd2621;
	abs.f64 	%fd1657, %fd1653;
	setp.gt.f64 	%p611, %fd1657, 0d41CDCD64FF800000;
	setp.gt.f64 	%p612, %fd1653, 0d0000000000000000;
	or.pred  	%p613, %p611, %p612;
	setp.gt.f64 	%p614, %fd1655, 0d0000000000000000;
	or.pred  	%p615, %p613, %p614;
	selp.f64 	%fd1658, 0d7FF0000000000000, %fd1653, %p615;
	selp.f64 	%fd1659, 0dBFF0000000000000, %fd1655, %p615;
	add.f64 	%fd1661, %fd71, %fd1658;
	add.f64 	%fd1662, %fd72, %fd1659;
	add.f64 	%fd1663, %fd73, %fd1662;
	div.rn.f64 	%fd1664, %fd1661, %fd1663;
	setp.lt.f64 	%p616, %fd2619, %fd1664;
	setp.gt.f64 	%p617, %fd1659, 0dC0A3880000000000;
	and.pred  	%p618, %p616, %p617;
	selp.f64 	%fd2619, %fd1664, %fd2619, %p618;
	selp.f64 	%fd2624, %fd1658, %fd2624, %p618;
	add.s32 	%r2316, %r2316, 1;
	setp.ne.s32 	%p619, %r2316, %r2314;
	@%p619 bra 	$L__BB0_415;
$L__BB0_419:
	setp.lt.u32 	%p620, %r145, 5;
	st.global.f64 	[%rd23+10520], %fd2624;
	mov.f64 	%fd2631, 0dBFF0000000000000;
	@%p620 bra 	$L__BB0_425;
	add.f64 	%fd1668, %fd72, %fd73;
	div.rn.f64 	%fd95, %fd71, %fd1668;
	add.s32 	%r150, %r146, %r145;
	mov.b32 	%r2317, 0;
	mov.f64 	%fd2626, 0dFFF0000000000000;
	mov.f64 	%fd2631, 0dBFF0000000000000;
$L__BB0_421:
	mul.wide.u32 	%rd992, %r2317, 8;
	add.s64 	%rd993, %rd23, %rd992;
	ld.global.f64 	%fd98, [%rd993+10208];
	add.f64 	%fd1669, %fd98, %fd71;
	ld.global.f64 	%fd99, [%rd993+10000];
	add.f64 	%fd1670, %fd99, %fd72;
	add.f64 	%fd1671, %fd1670, %fd73;
	div.rn.f64 	%fd1672, %fd1669, %fd1671;
	setp.ltu.f64 	%p621, %fd1672, %fd95;
	@%p621 bra 	$L__BB0_423;
	add.s32 	%r1350, %r138, %r2317;
	cvt.s64.s32 	%rd994, %r1350;
	add.s64 	%rd995, %rd2, %rd994;
	ld.global.s8 	%r1351, [%rd995];
	mul.wide.s32 	%rd996, %r1351, 5;
	ld.global.s8 	%rd997, [%rd41];
	add.s64 	%rd998, %rd996, %rd997;
	shl.b64 	%rd999, %rd998, 3;
	mov.u64 	%rd1000, parameter;
	add.s64 	%rd1001, %rd1000, %rd999;
	ld.const.f64 	%fd1673, [%rd1001+45640];
	add.f64 	%fd2629, %fd98, %fd1673;
	mad.lo.s32 	%r1352, %r2317, %r128, %r150;
	mul.wide.s32 	%rd1002, %r1352, 8;
	add.s64 	%rd1003, %rd4, %rd1002;
	ld.global.f64 	%fd2630, [%rd1003];
	ld.const.f64 	%fd1674, [%rd1001+45440];
	add.f64 	%fd2627, %fd99, %fd1674;
	ld.global.f64 	%fd2628, [%rd1003+5000];
	bra.uni 	$L__BB0_424;
$L__BB0_423:
	add.s32 	%r1353, %r138, %r2317;
	cvt.s64.s32 	%rd1004, %r1353;
	add.s64 	%rd1005, %rd2, %rd1004;
	ld.global.s8 	%r1354, [%rd1005];
	mul.wide.s32 	%rd1006, %r1354, 5;
	ld.global.s8 	%rd1007, [%rd41];
	add.s64 	%rd1008, %rd1006, %rd1007;
	shl.b64 	%rd1009, %rd1008, 3;
	mov.u64 	%rd1010, parameter;
	add.s64 	%rd1011, %rd1010, %rd1009;
	ld.const.f64 	%fd2629, [%rd1011+45640];
	mad.lo.s32 	%r1355, %r2317, %r128, %r150;
	mul.wide.s32 	%rd1012, %r1355, 8;
	add.s64 	%rd1013, %rd4, %rd1012;
	ld.global.f64 	%fd2630, [%rd1013];
	ld.const.f64 	%fd2627, [%rd1011+45440];
	ld.global.f64 	%fd2628, [%rd1013+5000];
$L__BB0_424:
	add.f64 	%fd1675, %fd2629, %fd2630;
	add.f64 	%fd1677, %fd2627, %fd2628;
	abs.f64 	%fd1679, %fd1675;
	setp.gt.f64 	%p622, %fd1679, 0d41CDCD64FF800000;
	setp.gt.f64 	%p623, %fd1675, 0d0000000000000000;
	or.pred  	%p624, %p622, %p623;
	setp.gt.f64 	%p625, %fd1677, 0d0000000000000000;
	or.pred  	%p626, %p624, %p625;
	selp.f64 	%fd1680, 0d7FF0000000000000, %fd1675, %p626;
	selp.f64 	%fd1681, 0dBFF0000000000000, %fd1677, %p626;
	add.f64 	%fd1683, %fd71, %fd1680;
	add.f64 	%fd1684, %fd72, %fd1681;
	add.f64 	%fd1685, %fd73, %fd1684;
	div.rn.f64 	%fd1686, %fd1683, %fd1685;
	setp.lt.f64 	%p627, %fd2626, %fd1686;
	setp.gt.f64 	%p628, %fd1681, 0dC0A3880000000000;
	and.pred  	%p629, %p627, %p628;
	selp.f64 	%fd2626, %fd1686, %fd2626, %p629;
	selp.f64 	%fd2631, %fd1681, %fd2631, %p629;
	add.s32 	%r2317, %r2317, 1;
	setp.ne.s32 	%p630, %r2317, %r2314;
	@%p630 bra 	$L__BB0_421;
$L__BB0_425:
	st.global.f64 	[%rd23+10528], %fd2631;
	add.f64 	%fd1688, %fd2624, %fd71;
	add.f64 	%fd1689, %fd2631, %fd72;
	add.f64 	%fd1690, %fd1689, %fd73;
	div.rn.f64 	%fd115, %fd1688, %fd1690;
	st.global.f64 	[%rd23+10488], %fd115;
	setp.lt.u32 	%p631, %r145, 6;
	mov.f64 	%fd2638, 0d7FF0000000000000;
	@%p631 bra 	$L__BB0_431;
	add.f64 	%fd1693, %fd72, %fd73;
	div.rn.f64 	%fd116, %fd71, %fd1693;
	add.s32 	%r153, %r146, %r145;
	mov.b32 	%r2318, 0;
	mov.f64 	%fd2633, 0dFFF0000000000000;
	mov.f64 	%fd2638, 0d7FF0000000000000;
$L__BB0_427:
	mul.wide.u32 	%rd1014, %r2318, 8;
	add.s64 	%rd1015, %rd23, %rd1014;
	ld.global.f64 	%fd119, [%rd1015+10208];
	add.f64 	%fd1694, %fd119, %fd71;
	ld.global.f64 	%fd120, [%rd1015+10000];
	add.f64 	%fd1695, %fd120, %fd72;
	add.f64 	%fd1696, %fd1695, %fd73;
	div.rn.f64 	%fd1697, %fd1694, %fd1696;
	setp.ltu.f64 	%p632, %fd1697, %fd116;
	@%p632 bra 	$L__BB0_429;
	add.s32 	%r1357, %r139, %r2318;
	cvt.s64.s32 	%rd1016, %r1357;
	add.s64 	%rd1017, %rd2, %rd1016;
	ld.global.u8 	%rs377, [%rd1017];
	cvt.u32.u16 	%r1358, %rs377;
	cvt.s32.s8 	%r1359, %r1358;
	mul.wide.s32 	%rd1018, %r1359, 5;
	ld.global.u8 	%rs378, [%rd41];
	cvt.u64.u16 	%rd1019, %rs378;
	cvt.s64.s8 	%rd1020, %rd1019;
	add.s64 	%rd1021, %rd1018, %rd1020;
	shl.b64 	%rd1022, %rd1021, 3;
	mov.u64 	%rd1023, parameter;
	add.s64 	%rd1024, %rd1023, %rd1022;
	ld.const.f64 	%fd1698, [%rd1024+45640];
	add.f64 	%fd2637, %fd119, %fd1698;
	ld.global.u8 	%rs376, [%rd1017+-1];
	mad.lo.s32 	%r1360, %r128, %r2318, %r128;
	add.s32 	%r1361, %r153, %r1360;
	mul.wide.s32 	%rd1025, %r1361, 8;
	add.s64 	%rd1026, %rd4, %rd1025;
	ld.global.f64 	%fd2635, [%rd1026];
	ld.const.f64 	%fd1699, [%rd1024+45440];
	add.f64 	%fd2636, %fd120, %fd1699;
	ld.global.f64 	%fd2634, [%rd1026+5000];
	bra.uni 	$L__BB0_430;
$L__BB0_429:
	add.s32 	%r1362, %r139, %r2318;
	cvt.s64.s32 	%rd1027, %r1362;
	add.s64 	%rd1028, %rd2, %rd1027;
	ld.global.u8 	%rs377, [%rd1028];
	cvt.u32.u16 	%r1363, %rs377;
	cvt.s32.s8 	%r1364, %r1363;
	mul.wide.s32 	%rd1029, %r1364, 5;
	ld.global.u8 	%rs378, [%rd41];
	cvt.u64.u16 	%rd1030, %rs378;
	cvt.s64.s8 	%rd1031, %rd1030;
	add.s64 	%rd1032, %rd1029, %rd1031;
	shl.b64 	%rd1033, %rd1032, 3;
	mov.u64 	%rd1034, parameter;
	add.s64 	%rd1035, %rd1034, %rd1033;
	ld.const.f64 	%fd2637, [%rd1035+45640];
	ld.global.u8 	%rs376, [%rd1028+-1];
	mad.lo.s32 	%r1365, %r128, %r2318, %r128;
	add.s32 	%r1366, %r153, %r1365;
	mul.wide.s32 	%rd1036, %r1366, 8;
	add.s64 	%rd1037, %rd4, %rd1036;
	ld.global.f64 	%fd2635, [%rd1037];
	ld.const.f64 	%fd2636, [%rd1035+45440];
	ld.global.f64 	%fd2634, [%rd1037+5000];
$L__BB0_430:
	cvt.u32.u16 	%r1367, %rs378;
	cvt.u32.u16 	%r1368, %rs377;
	cvt.s32.s8 	%r1369, %r1367;
	mul.wide.s32 	%rd1038, %r1369, 25;
	cvt.s32.s8 	%r1370, %r1368;
	mul.wide.s32 	%rd1039, %r1370, 5;
	cvt.u64.u16 	%rd1040, %rs376;
	cvt.s64.s8 	%rd1041, %rd1040;
	add.s64 	%rd1042, %rd1039, %rd1041;
	add.s64 	%rd1043, %rd1042, %rd1038;
	shl.b64 	%rd1044, %rd1043, 3;
	mov.u64 	%rd1045, parameter;
	add.s64 	%rd1046, %rd1045, %rd1044;
	ld.const.f64 	%fd1700, [%rd1046+23000];
	ld.const.f64 	%fd1701, [%rd1046+22000];
	add.f64 	%fd1702, %fd2637, %fd1700;
	add.f64 	%fd1703, %fd2636, %fd1701;
	add.f64 	%fd1704, %fd2635, %fd1702;
	add.f64 	%fd1706, %fd2634, %fd1703;
	abs.f64 	%fd1708, %fd1704;
	setp.gt.f64 	%p633, %fd1708, 0d41CDCD64FF800000;
	setp.gt.f64 	%p634, %fd1704, 0d0000000000000000;
	or.pred  	%p635, %p633, %p634;
	setp.gt.f64 	%p636, %fd1706, 0d0000000000000000;
	or.pred  	%p637, %p635, %p636;
	selp.f64 	%fd1709, 0d7FF0000000000000, %fd1704, %p637;
	selp.f64 	%fd1710, 0dBFF0000000000000, %fd1706, %p637;
	add.f64 	%fd1712, %fd71, %fd1709;
	add.f64 	%fd1713, %fd72, %fd1710;
	add.f64 	%fd1714, %fd73, %fd1713;
	div.rn.f64 	%fd1715, %fd1712, %fd1714;
	setp.lt.f64 	%p638, %fd2633, %fd1715;
	setp.gt.f64 	%p639, %fd1710, 0dC0A3880000000000;
	and.pred  	%p640, %p638, %p639;
	selp.f64 	%fd2633, %fd1715, %fd2633, %p640;
	selp.f64 	%fd2638, %fd1709, %fd2638, %p640;
	add.s32 	%r2318, %r2318, 1;
	setp.ne.s32 	%p641, %r2318, %r2313;
	@%p641 bra 	$L__BB0_427;
$L__BB0_431:
	setp.lt.u32 	%p642, %r145, 6;
	st.global.f64 	[%rd23+10536], %fd2638;
	mov.f64 	%fd2645, 0dBFF0000000000000;
	@%p642 bra 	$L__BB0_437;
	add.f64 	%fd1719, %fd72, %fd73;
	div.rn.f64 	%fd136, %fd71, %fd1719;
	add.s32 	%r156, %r146, %r145;
	mov.b32 	%r2319, 0;
	mov.f64 	%fd2640, 0dFFF0000000000000;
	mov.f64 	%fd2645, 0dBFF0000000000000;
$L__BB0_433:
	mul.wide.u32 	%rd1047, %r2319, 8;
	add.s64 	%rd1048, %rd23, %rd1047;
	ld.global.f64 	%fd139, [%rd1048+10208];
	add.f64 	%fd1720, %fd139, %fd71;
	ld.global.f64 	%fd140, [%rd1048+10000];
	add.f64 	%fd1721, %fd140, %fd72;
	add.f64 	%fd1722, %fd1721, %fd73;
	div.rn.f64 	%fd1723, %fd1720, %fd1722;
	setp.ltu.f64 	%p643, %fd1723, %fd136;
	@%p643 bra 	$L__BB0_435;
	add.s32 	%r1372, %r139, %r2319;
	cvt.s64.s32 	%rd1049, %r1372;
	add.s64 	%rd1050, %rd2, %rd1049;
	ld.global.u8 	%rs380, [%rd1050];
	cvt.u32.u16 	%r1373, %rs380;
	cvt.s32.s8 	%r1374, %r1373;
	mul.wide.s32 	%rd1051, %r1374, 5;
	ld.global.u8 	%rs381, [%rd41];
	cvt.u64.u16 	%rd1052, %rs381;
	cvt.s64.s8 	%rd1053, %rd1052;
	add.s64 	%rd1054, %rd1051, %rd1053;
	shl.b64 	%rd1055, %rd1054, 3;
	mov.u64 	%rd1056, parameter;
	add.s64 	%rd1057, %rd1056, %rd1055;
	ld.const.f64 	%fd1724, [%rd1057+45640];
	add.f64 	%fd2644, %fd139, %fd1724;
	ld.global.u8 	%rs379, [%rd1050+-1];
	mad.lo.s32 	%r1375, %r128, %r2319, %r128;
	add.s32 	%r1376, %r156, %r1375;
	mul.wide.s32 	%rd1058, %r1376, 8;
	add.s64 	%rd1059, %rd4, %rd1058;
	ld.global.f64 	%fd2642, [%rd1059];
	ld.const.f64 	%fd1725, [%rd1057+45440];
	add.f64 	%fd2643, %fd140, %fd1725;
	ld.global.f64 	%fd2641, [%rd1059+5000];
	bra.uni 	$L__BB0_436;
$L__BB0_435:
	add.s32 	%r1377, %r139, %r2319;
	cvt.s64.s32 	%rd1060, %r1377;
	add.s64 	%rd1061, %rd2, %rd1060;
	ld.global.u8 	%rs380, [%rd1061];
	cvt.u32.u16 	%r1378, %rs380;
	cvt.s32.s8 	%r1379, %r1378;
	mul.wide.s32 	%rd1062, %r1379, 5;
	ld.global.u8 	%rs381, [%rd41];
	cvt.u64.u16 	%rd1063, %rs381;
	cvt.s64.s8 	%rd1064, %rd1063;
	add.s64 	%rd1065, %rd1062, %rd1064;
	shl.b64 	%rd1066, %rd1065, 3;
	mov.u64 	%rd1067, parameter;
	add.s64 	%rd1068, %rd1067, %rd1066;
	ld.const.f64 	%fd2644, [%rd1068+45640];
	ld.global.u8 	%rs379, [%rd1061+-1];
	mad.lo.s32 	%r1380, %r128, %r2319, %r128;
	add.s32 	%r1381, %r156, %r1380;
	mul.wide.s32 	%rd1069, %r1381, 8;
	add.s64 	%rd1070, %rd4, %rd1069;
	ld.global.f64 	%fd2642, [%rd1070];
	ld.const.f64 	%fd2643, [%rd1068+45440];
	ld.global.f64 	%fd2641, [%rd1070+5000];
$L__BB0_436:
	cvt.u32.u16 	%r1382, %rs381;
	cvt.u32.u16 	%r1383, %rs380;
	cvt.s32.s8 	%r1384, %r1382;
	mul.wide.s32 	%rd1071, %r1384, 25;
	cvt.s32.s8 	%r1385, %r1383;
	mul.wide.s32 	%rd1072, %r1385, 5;
	cvt.u64.u16 	%rd1073, %rs379;
	cvt.s64.s8 	%rd1074, %rd1073;
	add.s64 	%rd1075, %rd1072, %rd1074;
	add.s64 	%rd1076, %rd1075, %rd1071;
	shl.b64 	%rd1077, %rd1076, 3;
	mov.u64 	%rd1078, parameter;
	add.s64 	%rd1079, %rd1078, %rd1077;
	ld.const.f64 	%fd1726, [%rd1079+23000];
	ld.const.f64 	%fd1727, [%rd1079+22000];
	add.f64 	%fd1728, %fd2644, %fd1726;
	add.f64 	%fd1729, %fd2643, %fd1727;
	add.f64 	%fd1730, %fd2642, %fd1728;
	add.f64 	%fd1732, %fd2641, %fd1729;
	abs.f64 	%fd1734, %fd1730;
	setp.gt.f64 	%p644, %fd1734, 0d41CDCD64FF800000;
	setp.gt.f64 	%p645, %fd1730, 0d0000000000000000;
	or.pred  	%p646, %p644, %p645;
	setp.gt.f64 	%p647, %fd1732, 0d0000000000000000;
	or.pred  	%p648, %p646, %p647;
	selp.f64 	%fd1735, 0d7FF0000000000000, %fd1730, %p648;
	selp.f64 	%fd1736, 0dBFF0000000000000, %fd1732, %p648;
	add.f64 	%fd1738, %fd71, %fd1735;
	add.f64 	%fd1739, %fd72, %fd1736;
	add.f64 	%fd1740, %fd73, %fd1739;
	div.rn.f64 	%fd1741, %fd1738, %fd1740;
	setp.lt.f64 	%p649, %fd2640, %fd1741;
	setp.gt.f64 	%p650, %fd1736, 0dC0A3880000000000;
	and.pred  	%p651, %p649, %p650;
	selp.f64 	%fd2640, %fd1741, %fd2640, %p651;
	selp.f64 	%fd2645, %fd1736, %fd2645, %p651;
	add.s32 	%r2319, %r2319, 1;
	setp.ne.s32 	%p652, %r2319, %r2313;
	@%p652 bra 	$L__BB0_433;
$L__BB0_437:
	setp.lt.u32 	%p653, %r145, 6;
	st.global.f64 	[%rd23+10544], %fd2645;
	add.f64 	%fd1743, %fd2638, %fd71;
	add.f64 	%fd1744, %fd2645, %fd72;
	add.f64 	%fd1745, %fd1744, %fd73;
	div.rn.f64 	%fd156, %fd1743, %fd1745;
	st.global.f64 	[%rd23+10496], %fd156;
	mov.f64 	%fd2652, 0d7FF0000000000000;
	@%p653 bra 	$L__BB0_443;
	add.f64 	%fd1748, %fd72, %fd73;
	div.rn.f64 	%fd157, %fd71, %fd1748;
	add.s32 	%r1388, %r1341, %r145;
	add.s32 	%r159, %r1388, -2;
	mov.b32 	%r2320, 0;
	mov.f64 	%fd2647, 0dFFF0000000000000;
	mov.f64 	%fd2652, 0d7FF0000000000000;
$L__BB0_439:
	mul.wide.u32 	%rd1080, %r2320, 8;
	add.s64 	%rd1081, %rd23, %rd1080;
	ld.global.f64 	%fd160, [%rd1081+10208];
	add.f64 	%fd1749, %fd160, %fd71;
	ld.global.f64 	%fd161, [%rd1081+10000];
	add.f64 	%fd1750, %fd161, %fd72;
	add.f64 	%fd1751, %fd1750, %fd73;
	div.rn.f64 	%fd1752, %fd1749, %fd1751;
	setp.ltu.f64 	%p654, %fd1752, %fd157;
	@%p654 bra 	$L__BB0_441;
	add.s32 	%r1389, %r138, %r2320;
	cvt.s64.s32 	%rd1082, %r1389;
	add.s64 	%rd1083, %rd2, %rd1082;
	ld.global.u8 	%rs382, [%rd1083];
	cvt.u32.u16 	%r1390, %rs382;
	cvt.s32.s8 	%r1391, %r1390;
	mul.wide.s32 	%rd1084, %r1391, 5;
	ld.global.u8 	%rs384, [%rd41+-1];
	cvt.u64.u16 	%rd1085, %rs384;
	cvt.s64.s8 	%rd1086, %rd1085;
	add.s64 	%rd1087, %rd1084, %rd1086;
	shl.b64 	%rd1088, %rd1087, 3;
	mov.u64 	%rd1089, parameter;
	add.s64 	%rd1090, %rd1089, %rd1088;
	ld.const.f64 	%fd1753, [%rd1090+45640];
	add.f64 	%fd2651, %fd160, %fd1753;
	ld.global.u8 	%rs383, [%rd41];
	mad.lo.s32 	%r1392, %r2320, %r128, %r159;
	mul.wide.s32 	%rd1091, %r1392, 8;
	add.s64 	%rd1092, %rd4, %rd1091;
	ld.global.f64 	%fd2649, [%rd1092];
	ld.const.f64 	%fd1754, [%rd1090+45440];
	add.f64 	%fd2650, %fd161, %fd1754;
	ld.global.f64 	%fd2648, [%rd1092+5000];
	bra.uni 	$L__BB0_442;
$L__BB0_441:
	add.s32 	%r1393, %r138, %r2320;
	cvt.s64.s32 	%rd1093, %r1393;
	add.s64 	%rd1094, %rd2, %rd1093;
	ld.global.u8 	%rs382, [%rd1094];
	cvt.u32.u16 	%r1394, %rs382;
	cvt.s32.s8 	%r1395, %r1394;
	mul.wide.s32 	%rd1095, %r1395, 5;
	ld.global.u8 	%rs384, [%rd41+-1];
	cvt.u64.u16 	%rd1096, %rs384;
	cvt.s64.s8 	%rd1097, %rd1096;
	add.s64 	%rd1098, %rd1095, %rd1097;
	shl.b64 	%rd1099, %rd1098, 3;
	mov.u64 	%rd1100, parameter;
	add.s64 	%rd1101, %rd1100, %rd1099;
	ld.const.f64 	%fd2651, [%rd1101+45640];
	ld.global.u8 	%rs383, [%rd41];
	mad.lo.s32 	%r1396, %r2320, %r128, %r159;
	mul.wide.s32 	%rd1102, %r1396, 8;
	add.s64 	%rd1103, %rd4, %rd1102;
	ld.global.f64 	%fd2649, [%rd1103];
	ld.const.f64 	%fd2650, [%rd1101+45440];
	ld.global.f64 	%fd2648, [%rd1103+5000];
$L__BB0_442:
	cvt.u32.u16 	%r1397, %rs384;
	cvt.u32.u16 	%r1398, %rs383;
	cvt.s32.s8 	%r1399, %r1397;
	mul.wide.s32 	%rd1104, %r1399, 25;
	cvt.s32.s8 	%r1400, %r1398;
	mul.wide.s32 	%rd1105, %r1400, 5;
	cvt.u64.u16 	%rd1106, %rs382;
	cvt.s64.s8 	%rd1107, %rd1106;
	add.s64 	%rd1108, %rd1105, %rd1107;
	add.s64 	%rd1109, %rd1108, %rd1104;
	shl.b64 	%rd1110, %rd1109, 3;
	mov.u64 	%rd1111, parameter;
	add.s64 	%rd1112, %rd1111, %rd1110;
	ld.const.f64 	%fd1755, [%rd1112+21000];
	ld.const.f64 	%fd1756, [%rd1112+20000];
	add.f64 	%fd1757, %fd2651, %fd1755;
	add.f64 	%fd1758, %fd2650, %fd1756;
	add.f64 	%fd1759, %fd2649, %fd1757;
	add.f64 	%fd1761, %fd2648, %fd1758;
	abs.f64 	%fd1763, %fd1759;
	setp.gt.f64 	%p655, %fd1763, 0d41CDCD64FF800000;
	setp.gt.f64 	%p656, %fd1759, 0d0000000000000000;
	or.pred  	%p657, %p655, %p656;
	setp.gt.f64 	%p658, %fd1761, 0d0000000000000000;
	or.pred  	%p659, %p657, %p658;
	selp.f64 	%fd1764, 0d7FF0000000000000, %fd1759, %p659;
	selp.f64 	%fd1765, 0dBFF0000000000000, %fd1761, %p659;
	add.f64 	%fd1767, %fd71, %fd1764;
	add.f64 	%fd1768, %fd72, %fd1765;
	add.f64 	%fd1769, %fd73, %fd1768;
	div.rn.f64 	%fd1770, %fd1767, %fd1769;
	setp.lt.f64 	%p660, %fd2647, %fd1770;
	setp.gt.f64 	%p661, %fd1765, 0dC0A3880000000000;
	and.pred  	%p662, %p660, %p661;
	selp.f64 	%fd2647, %fd1770, %fd2647, %p662;
	selp.f64 	%fd2652, %fd1764, %fd2652, %p662;
	add.s32 	%r2320, %r2320, 1;
	setp.ne.s32 	%p663, %r2320, %r2313;
	@%p663 bra 	$L__BB0_439;
$L__BB0_443:
	setp.lt.u32 	%p664, %r145, 6;
	st.global.f64 	[%rd23+10552], %fd2652;
	mov.f64 	%fd2659, 0dBFF0000000000000;
	@%p664 bra 	$L__BB0_449;
	add.f64 	%fd1774, %fd72, %fd73;
	div.rn.f64 	%fd177, %fd71, %fd1774;
	add.s32 	%r1403, %r1341, %r145;
	add.s32 	%r162, %r1403, -2;
	mov.b32 	%r2321, 0;
	mov.f64 	%fd2654, 0dFFF0000000000000;
	mov.f64 	%fd2659, 0dBFF0000000000000;
$L__BB0_445:
	mul.wide.u32 	%rd1113, %r2321, 8;
	add.s64 	%rd1114, %rd23, %rd1113;
	ld.global.f64 	%fd180, [%rd1114+10208];
	add.f64 	%fd1775, %fd180, %fd71;
	ld.global.f64 	%fd181, [%rd1114+10000];
	add.f64 	%fd1776, %fd181, %fd72;
	add.f64 	%fd1777, %fd1776, %fd73;
	div.rn.f64 	%fd1778, %fd1775, %fd1777;
	setp.ltu.f64 	%p665, %fd1778, %fd177;
	@%p665 bra 	$L__BB0_447;
	add.s32 	%r1404, %r138, %r2321;
	cvt.s64.s32 	%rd1115, %r1404;
	add.s64 	%rd1116, %rd2, %rd1115;
	ld.global.u8 	%rs385, [%rd1116];
	cvt.u32.u16 	%r1405, %rs385;
	cvt.s32.s8 	%r1406, %r1405;
	mul.wide.s32 	%rd1117, %r1406, 5;
	ld.global.u8 	%rs387, [%rd41+-1];
	cvt.u64.u16 	%rd1118, %rs387;
	cvt.s64.s8 	%rd1119, %rd1118;
	add.s64 	%rd1120, %rd1117, %rd1119;
	shl.b64 	%rd1121, %rd1120, 3;
	mov.u64 	%rd1122, parameter;
	add.s64 	%rd1123, %rd1122, %rd1121;
	ld.const.f64 	%fd1779, [%rd1123+45640];
	add.f64 	%fd2658, %fd180, %fd1779;
	ld.global.u8 	%rs386, [%rd41];
	mad.lo.s32 	%r1407, %r2321, %r128, %r162;
	mul.wide.s32 	%rd1124, %r1407, 8;
	add.s64 	%rd1125, %rd4, %rd1124;
	ld.global.f64 	%fd2656, [%rd1125];
	ld.const.f64 	%fd1780, [%rd1123+45440];
	add.f64 	%fd2657, %fd181, %fd1780;
	ld.global.f64 	%fd2655, [%rd1125+5000];
	bra.uni 	$L__BB0_448;
$L__BB0_447:
	add.s32 	%r1408, %r138, %r2321;
	cvt.s64.s32 	%rd1126, %r1408;
	add.s64 	%rd1127, %rd2, %rd1126;
	ld.global.u8 	%rs385, [%rd1127];
	cvt.u32.u16 	%r1409, %rs385;
	cvt.s32.s8 	%r1410, %r1409;
	mul.wide.s32 	%rd1128, %r1410, 5;
	ld.global.u8 	%rs387, [%rd41+-1];
	cvt.u64.u16 	%rd1129, %rs387;
	cvt.s64.s8 	%rd1130, %rd1129;
	add.s64 	%rd1131, %rd1128, %rd1130;
	shl.b64 	%rd1132, %rd1131, 3;
	mov.u64 	%rd1133, parameter;
	add.s64 	%rd1134, %rd1133, %rd1132;
	ld.const.f64 	%fd2658, [%rd1134+45640];
	ld.global.u8 	%rs386, [%rd41];
	mad.lo.s32 	%r1411, %r2321, %r128, %r162;
	mul.wide.s32 	%rd1135, %r1411, 8;
	add.s64 	%rd1136, %rd4, %rd1135;
	ld.global.f64 	%fd2656, [%rd1136];
	ld.const.f64 	%fd2657, [%rd1134+45440];
	ld.global.f64 	%fd2655, [%rd1136+5000];
$L__BB0_448:
	cvt.u32.u16 	%r1412, %rs387;
	cvt.u32.u16 	%r1413, %rs386;
	cvt.s32.s8 	%r1414, %r1412;
	mul.wide.s32 	%rd1137, %r1414, 25;
	cvt.s32.s8 	%r1415, %r1413;
	mul.wide.s32 	%rd1138, %r1415, 5;
	cvt.u64.u16 	%rd1139, %rs385;
	cvt.s64.s8 	%rd1140, %rd1139;
	add.s64 	%rd1141, %rd1138, %rd1140;
	add.s64 	%rd1142, %rd1141, %rd1137;
	shl.b64 	%rd1143, %rd1142, 3;
	mov.u64 	%rd1144, parameter;
	add.s64 	%rd1145, %rd1144, %rd1143;
	ld.const.f64 	%fd1781, [%rd1145+21000];
	ld.const.f64 	%fd1782, [%rd1145+20000];
	add.f64 	%fd1783, %fd2658, %fd1781;
	add.f64 	%fd1784, %fd2657, %fd1782;
	add.f64 	%fd1785, %fd2656, %fd1783;
	add.f64 	%fd1787, %fd2655, %fd1784;
	abs.f64 	%fd1789, %fd1785;
	setp.gt.f64 	%p666, %fd1789, 0d41CDCD64FF800000;
	setp.gt.f64 	%p667, %fd1785, 0d0000000000000000;
	or.pred  	%p668, %p666, %p667;
	setp.gt.f64 	%p669, %fd1787, 0d0000000000000000;
	or.pred  	%p670, %p668, %p669;
	selp.f64 	%fd1790, 0d7FF0000000000000, %fd1785, %p670;
	selp.f64 	%fd1791, 0dBFF0000000000000, %fd1787, %p670;
	add.f64 	%fd1793, %fd71, %fd1790;
	add.f64 	%fd1794, %fd72, %fd1791;
	add.f64 	%fd1795, %fd73, %fd1794;
	div.rn.f64 	%fd1796, %fd1793, %fd1795;
	setp.lt.f64 	%p671, %fd2654, %fd1796;
	setp.gt.f64 	%p672, %fd1791, 0dC0A3880000000000;
	and.pred  	%p673, %p671, %p672;
	selp.f64 	%fd2654, %fd1796, %fd2654, %p673;
	selp.f64 	%fd2659, %fd1791, %fd2659, %p673;
	add.s32 	%r2321, %r2321, 1;
	setp.ne.s32 	%p674, %r2321, %r2313;
	@%p674 bra 	$L__BB0_445;
$L__BB0_449:
	st.global.f64 	[%rd23+10560], %fd2659;
	add.f64 	%fd1798, %fd2652, %fd71;
	add.f64 	%fd1799, %fd2659, %fd72;
	add.f64 	%fd1800, %fd1799, %fd73;
	div.rn.f64 	%fd197, %fd1798, %fd1800;
	st.global.f64 	[%rd23+10504], %fd197;
	setp.lt.u32 	%p675, %r145, 7;
	mov.f64 	%fd2665, 0d7FF0000000000000;
	@%p675 bra 	$L__BB0_455;
	add.f64 	%fd1803, %fd72, %fd73;
	div.rn.f64 	%fd198, %fd71, %fd1803;
	mov.b32 	%r2322, 0;
	mov.f64 	%fd2661, 0dFFF0000000000000;
	mov.f64 	%fd2665, 0d7FF0000000000000;
$L__BB0_451:
	mul.wide.u32 	%rd1146, %r2322, 8;
	add.s64 	%rd1147, %rd23, %rd1146;
	ld.global.f64 	%fd201, [%rd1147+10208];
	add.f64 	%fd1804, %fd201, %fd71;
	ld.global.f64 	%fd202, [%rd1147+10000];
	add.f64 	%fd1805, %fd202, %fd72;
	add.f64 	%fd1806, %fd1805, %fd73;
	div.rn.f64 	%fd1807, %fd1804, %fd1806;
	setp.ltu.f64 	%p676, %fd1807, %fd198;
	@%p676 bra 	$L__BB0_453;
	add.s32 	%r1417, %r139, %r2322;
	cvt.s64.s32 	%rd1148, %r1417;
	add.s64 	%rd1149, %rd2, %rd1148;
	ld.global.s8 	%r1418, [%rd1149];
	mul.wide.s32 	%rd1150, %r1418, 5;
	ld.global.u8 	%rs302, [%rd41+-1];
	cvt.u64.u16 	%rd1151, %rs302;
	cvt.s64.s8 	%rd1152, %rd1151;
	add.s64 	%rd1153, %rd1150, %rd1152;
	shl.b64 	%rd1154, %rd1153, 3;
	mov.u64 	%rd1155, parameter;
	add.s64 	%rd1156, %rd1155, %rd1154;
	ld.const.f64 	%fd1808, [%rd1156+45640];
	add.f64 	%fd1809, %fd201, %fd1808;
	ld.global.s8 	%r1419, [%rd41];
	ld.global.s8 	%rd1157, [%rd1149+-1];
	mad.lo.s32 	%r1420, %r128, %r2322, %r128;
	cvt.u32.u64 	%r1421, %rd22;
	add.s32 	%r1422, %r1421, %r145;
	add.s32 	%r1423, %r1422, %r1420;
	add.s32 	%r1424, %r1423, -2;
	mul.wide.s32 	%rd1158, %r1424, 8;
	add.s64 	%rd1159, %rd4, %rd1158;
	ld.global.f64 	%fd1810, [%rd1159];
	ld.const.f64 	%fd1811, [%rd1156+45440];
	add.f64 	%fd1812, %fd202, %fd1811;
	ld.global.f64 	%fd1813, [%rd1159+5000];
	cvt.u32.u16 	%r1425, %rs302;
	cvt.s32.s8 	%r1426, %r1425;
	mul.wide.s32 	%rd1160, %r1426, 125;
	mul.wide.s32 	%rd1161, %r1419, 25;
	add.s64 	%rd1162, %rd1160, %rd1161;
	add.s64 	%rd1163, %rd1162, %rd1150;
	add.s64 	%rd1164, %rd1163, %rd1157;
	shl.b64 	%rd1165, %rd1164, 3;
	add.s64 	%rd1166, %rd1155, %rd1165;
	ld.const.f64 	%fd1814, [%rd1166+40440];
	ld.const.f64 	%fd1815, [%rd1166+35440];
	add.f64 	%fd1816, %fd1809, %fd1814;
	add.f64 	%fd1817, %fd1812, %fd1815;
	add.f64 	%fd1818, %fd1810, %fd1816;
	add.f64 	%fd1820, %fd1813, %fd1817;
	abs.f64 	%fd1822, %fd1818;
	setp.gt.f64 	%p677, %fd1822, 0d41CDCD64FF800000;
	setp.gt.f64 	%p678, %fd1818, 0d0000000000000000;
	or.pred  	%p679, %p677, %p678;
	setp.gt.f64 	%p680, %fd1820, 0d0000000000000000;
	or.pred  	%p681, %p679, %p680;
	selp.f64 	%fd2663, 0d7FF0000000000000, %fd1818, %p681;
	selp.f64 	%fd2664, 0dBFF0000000000000, %fd1820, %p681;
	add.f64 	%fd1823, %fd71, %fd2663;
	add.f64 	%fd1824, %fd72, %fd2664;
	add.f64 	%fd1825, %fd73, %fd1824;
	div.rn.f64 	%fd2662, %fd1823, %fd1825;
	bra.uni 	$L__BB0_454;
$L__BB0_453:
	add.s32 	%r1427, %r139, %r2322;
	cvt.s64.s32 	%rd1167, %r1427;
	add.s64 	%rd1168, %rd2, %rd1167;
	ld.global.s8 	%r1428, [%rd1168];
	mul.wide.s32 	%rd1169, %r1428, 5;
	ld.global.u8 	%rs303, [%rd41+-1];
	cvt.u64.u16 	%rd1170, %rs303;
	cvt.s64.s8 	%rd1171, %rd1170;
	add.s64 	%rd1172, %rd1169, %rd1171;
	shl.b64 	%rd1173, %rd1172, 3;
	mov.u64 	%rd1174, parameter;
	add.s64 	%rd1175, %rd1174, %rd1173;
	ld.const.f64 	%fd1826, [%rd1175+45640];
	ld.global.s8 	%r1429, [%rd41];
	ld.global.s8 	%rd1176, [%rd1168+-1];
	mad.lo.s32 	%r1430, %r128, %r2322, %r128;
	cvt.u32.u64 	%r1431, %rd22;
	add.s32 	%r1432, %r1431, %r145;
	add.s32 	%r1433, %r1432, %r1430;
	add.s32 	%r1434, %r1433, -2;
	mul.wide.s32 	%rd1177, %r1434, 8;
	add.s64 	%rd1178, %rd4, %rd1177;
	ld.global.f64 	%fd1827, [%rd1178];
	ld.const.f64 	%fd1828, [%rd1175+45440];
	ld.global.f64 	%fd1829, [%rd1178+5000];
	cvt.u32.u16 	%r1435, %rs303;
	cvt.s32.s8 	%r1436, %r1435;
	mul.wide.s32 	%rd1179, %r1436, 125;
	mul.wide.s32 	%rd1180, %r1429, 25;
	add.s64 	%rd1181, %rd1179, %rd1180;
	add.s64 	%rd1182, %rd1181, %rd1169;
	add.s64 	%rd1183, %rd1182, %rd1176;
	shl.b64 	%rd1184, %rd1183, 3;
	add.s64 	%rd1185, %rd1174, %rd1184;
	ld.const.f64 	%fd1830, [%rd1185+40440];
	ld.const.f64 	%fd1831, [%rd1185+35440];
	add.f64 	%fd1832, %fd1826, %fd1830;
	add.f64 	%fd1833, %fd1828, %fd1831;
	add.f64 	%fd1834, %fd1827, %fd1832;
	add.f64 	%fd1836, %fd1829, %fd1833;
	abs.f64 	%fd1838, %fd1834;
	setp.gt.f64 	%p682, %fd1838, 0d41CDCD64FF800000;
	setp.gt.f64 	%p683, %fd1834, 0d0000000000000000;
	or.pred  	%p684, %p682, %p683;
	setp.gt.f64 	%p685, %fd1836, 0d0000000000000000;
	or.pred  	%p686, %p684, %p685;
	selp.f64 	%fd2663, 0d7FF0000000000000, %fd1834, %p686;
	selp.f64 	%fd2664, 0dBFF0000000000000, %fd1836, %p686;
	add.f64 	%fd1839, %fd71, %fd2663;
	add.f64 	%fd1840, %fd72, %fd2664;
	add.f64 	%fd1841, %fd73, %fd1840;
	div.rn.f64 	%fd2662, %fd1839, %fd1841;
$L__BB0_454:
	setp.lt.f64 	%p687, %fd2661, %fd2662;
	setp.gt.f64 	%p688, %fd2664, 0dC0A3880000000000;
	and.pred  	%p689, %p687, %p688;
	selp.f64 	%fd2661, %fd2662, %fd2661, %p689;
	selp.f64 	%fd2665, %fd2663, %fd2665, %p689;
	add.s32 	%r2322, %r2322, 1;
	setp.ne.s32 	%p690, %r2322, %r142;
	@%p690 bra 	$L__BB0_451;
$L__BB0_455:
	setp.lt.u32 	%p691, %r145, 7;
	st.global.f64 	[%rd23+10568], %fd2665;
	mov.f64 	%fd2670, 0dBFF0000000000000;
	@%p691 bra 	$L__BB0_461;
	add.f64 	%fd1845, %fd72, %fd73;
	div.rn.f64 	%fd215, %fd71, %fd1845;
	mov.b32 	%r2323, 0;
	mov.f64 	%fd2667, 0dFFF0000000000000;
	mov.f64 	%fd2670, 0dBFF0000000000000;
$L__BB0_457:
	mul.wide.u32 	%rd1186, %r2323, 8;
	add.s64 	%rd1187, %rd23, %rd1186;
	ld.global.f64 	%fd218, [%rd1187+10208];
	add.f64 	%fd1846, %fd218, %fd71;
	ld.global.f64 	%fd219, [%rd1187+10000];
	add.f64 	%fd1847, %fd219, %fd72;
	add.f64 	%fd1848, %fd1847, %fd73;
	div.rn.f64 	%fd1849, %fd1846, %fd1848;
	setp.ltu.f64 	%p692, %fd1849, %fd215;
	@%p692 bra 	$L__BB0_459;
	add.s32 	%r1438, %r139, %r2323;
	cvt.s64.s32 	%rd1188, %r1438;
	add.s64 	%rd1189, %rd2, %rd1188;
	ld.global.s8 	%r1439, [%rd1189];
	mul.wide.s32 	%rd1190, %r1439, 5;
	ld.global.u8 	%rs304, [%rd41+-1];
	cvt.u64.u16 	%rd1191, %rs304;
	cvt.s64.s8 	%rd1192, %rd1191;
	add.s64 	%rd1193, %rd1190, %rd1192;
	shl.b64 	%rd1194, %rd1193, 3;
	mov.u64 	%rd1195, parameter;
	add.s64 	%rd1196, %rd1195, %rd1194;
	ld.const.f64 	%fd1850, [%rd1196+45640];
	add.f64 	%fd1851, %fd218, %fd1850;
	ld.global.s8 	%r1440, [%rd41];
	ld.global.s8 	%rd1197, [%rd1189+-1];
	mad.lo.s32 	%r1441, %r128, %r2323, %r128;
	cvt.u32.u64 	%r1442, %rd22;
	add.s32 	%r1443, %r1442, %r145;
	add.s32 	%r1444, %r1443, %r1441;
	add.s32 	%r1445, %r1444, -2;
	mul.wide.s32 	%rd1198, %r1445, 8;
	add.s64 	%rd1199, %rd4, %rd1198;
	ld.global.f64 	%fd1852, [%rd1199];
	ld.const.f64 	%fd1853, [%rd1196+45440];
	add.f64 	%fd1854, %fd219, %fd1853;
	ld.global.f64 	%fd1855, [%rd1199+5000];
	cvt.u32.u16 	%r1446, %rs304;
	cvt.s32.s8 	%r1447, %r1446;
	mul.wide.s32 	%rd1200, %r1447, 125;
	mul.wide.s32 	%rd1201, %r1440, 25;
	add.s64 	%rd1202, %rd1200, %rd1201;
	add.s64 	%rd1203, %rd1202, %rd1190;
	add.s64 	%rd1204, %rd1203, %rd1197;
	shl.b64 	%rd1205, %rd1204, 3;
	add.s64 	%rd1206, %rd1195, %rd1205;
	ld.const.f64 	%fd1856, [%rd1206+40440];
	ld.const.f64 	%fd1857, [%rd1206+35440];
	add.f64 	%fd1858, %fd1851, %fd1856;
	add.f64 	%fd1859, %fd1854, %fd1857;
	add.f64 	%fd1860, %fd1852, %fd1858;
	add.f64 	%fd1862, %fd1855, %fd1859;
	abs.f64 	%fd1864, %fd1860;
	setp.gt.f64 	%p693, %fd1864, 0d41CDCD64FF800000;
	setp.gt.f64 	%p694, %fd1860, 0d0000000000000000;
	or.pred  	%p695, %p693, %p694;
	setp.gt.f64 	%p696, %fd1862, 0d0000000000000000;
	or.pred  	%p697, %p695, %p696;
	selp.f64 	%fd1865, 0d7FF0000000000000, %fd1860, %p697;
	selp.f64 	%fd2669, 0dBFF0000000000000, %fd1862, %p697;
	add.f64 	%fd1866, %fd71, %fd1865;
	add.f64 	%fd1867, %fd72, %fd2669;
	add.f64 	%fd1868, %fd73, %fd1867;
	div.rn.f64 	%fd2668, %fd1866, %fd1868;
	bra.uni 	$L__BB0_460;
$L__BB0_459:
	add.s32 	%r1448, %r139, %r2323;
	cvt.s64.s32 	%rd1207, %r1448;
	add.s64 	%rd1208, %rd2, %rd1207;
	ld.global.s8 	%r1449, [%rd1208];
	mul.wide.s32 	%rd1209, %r1449, 5;
	ld.global.u8 	%rs305, [%rd41+-1];
	cvt.u64.u16 	%rd1210, %rs305;
	cvt.s64.s8 	%rd1211, %rd1210;
	add.s64 	%rd1212, %rd1209, %rd1211;
	shl.b64 	%rd1213, %rd1212, 3;
	mov.u64 	%rd1214, parameter;
	add.s64 	%rd1215, %rd1214, %rd1213;
	ld.const.f64 	%fd1869, [%rd1215+45640];
	ld.global.s8 	%r1450, [%rd41];
	ld.global.s8 	%rd1216, [%rd1208+-1];
	mad.lo.s32 	%r1451, %r128, %r2323, %r128;
	cvt.u32.u64 	%r1452, %rd22;
	add.s32 	%r1453, %r1452, %r145;
	add.s32 	%r1454, %r1453, %r1451;
	add.s32 	%r1455, %r1454, -2;
	mul.wide.s32 	%rd1217, %r1455, 8;
	add.s64 	%rd1218, %rd4, %rd1217;
	ld.global.f64 	%fd1870, [%rd1218];
	ld.const.f64 	%fd1871, [%rd1215+45440];
	ld.global.f64 	%fd1872, [%rd1218+5000];
	cvt.u32.u16 	%r1456, %rs305;
	cvt.s32.s8 	%r1457, %r1456;
	mul.wide.s32 	%rd1219, %r1457, 125;
	mul.wide.s32 	%rd1220, %r1450, 25;
	add.s64 	%rd1221, %rd1219, %rd1220;
	add.s64 	%rd1222, %rd1221, %rd1209;
	add.s64 	%rd1223, %rd1222, %rd1216;
	shl.b64 	%rd1224, %rd1223, 3;
	add.s64 	%rd1225, %rd1214, %rd1224;
	ld.const.f64 	%fd1873, [%rd1225+40440];
	ld.const.f64 	%fd1874, [%rd1225+35440];
	add.f64 	%fd1875, %fd1869, %fd1873;
	add.f64 	%fd1876, %fd1871, %fd1874;
	add.f64 	%fd1877, %fd1870, %fd1875;
	add.f64 	%fd1879, %fd1872, %fd1876;
	abs.f64 	%fd1881, %fd1877;
	setp.gt.f64 	%p698, %fd1881, 0d41CDCD64FF800000;
	setp.gt.f64 	%p699, %fd1877, 0d0000000000000000;
	or.pred  	%p700, %p698, %p699;
	setp.gt.f64 	%p701, %fd1879, 0d0000000000000000;
	or.pred  	%p702, %p700, %p701;
	selp.f64 	%fd1882, 0d7FF0000000000000, %fd1877, %p702;
	selp.f64 	%fd2669, 0dBFF0000000000000, %fd1879, %p702;
	add.f64 	%fd1883, %fd71, %fd1882;
	add.f64 	%fd1884, %fd72, %fd2669;
	add.f64 	%fd1885, %fd73, %fd1884;
	div.rn.f64 	%fd2668, %fd1883, %fd1885;
$L__BB0_460:
	setp.lt.f64 	%p703, %fd2667, %fd2668;
	setp.gt.f64 	%p704, %fd2669, 0dC0A3880000000000;
	and.pred  	%p705, %p703, %p704;
	selp.f64 	%fd2667, %fd2668, %fd2667, %p705;
	selp.f64 	%fd2670, %fd2669, %fd2670, %p705;
	add.s32 	%r2323, %r2323, 1;
	setp.ne.s32 	%p706, %r2323, %r142;
	@%p706 bra 	$L__BB0_457;
$L__BB0_461:
	st.global.f64 	[%rd23+10576], %fd2670;
	add.f64 	%fd1886, %fd2665, %fd71;
	add.f64 	%fd1887, %fd2670, %fd72;
	add.f64 	%fd1888, %fd1887, %fd73;
	div.rn.f64 	%fd1889, %fd1886, %fd1888;
	st.global.f64 	[%rd23+10512], %fd1889;
	setp.gt.f64 	%p707, %fd74, %fd115;
	setp.gt.f64 	%p708, %fd74, %fd156;
	and.pred  	%p709, %p707, %p708;
	setp.gt.f64 	%p710, %fd74, %fd197;
	and.pred  	%p711, %p709, %p710;
	setp.gt.f64 	%p712, %fd74, %fd1889;
	and.pred  	%p713, %p711, %p712;
	mov.b32 	%r2324, 1;
	@%p713 bra 	$L__BB0_465;
	setp.gt.f64 	%p714, %fd115, %fd156;
	setp.gt.f64 	%p715, %fd115, %fd197;
	and.pred  	%p716, %p714, %p715;
	setp.gt.f64 	%p717, %fd115, %fd1889;
	and.pred  	%p718, %p716, %p717;
	mov.b32 	%r2324, 2;
	@%p718 bra 	$L__BB0_465;
	setp.gt.f64 	%p719, %fd156, %fd197;
	setp.gt.f64 	%p720, %fd156, %fd1889;
	and.pred  	%p721, %p719, %p720;
	mov.b32 	%r2324, 3;
	@%p721 bra 	$L__BB0_465;
	setp.gt.f64 	%p722, %fd197, %fd1889;
	selp.b32 	%r2324, 4, 5, %p722;
$L__BB0_465:
	setp.gt.s32 	%p723, %r2324, 2;
	@%p723 bra 	$L__BB0_468;
	setp.eq.s32 	%p726, %r2324, 1;
	@%p726 bra 	$L__BB0_467;
	bra.uni 	$L__BB0_472;
$L__BB0_467:
	ld.global.f64 	%fd1906, [%rd40+10000];
	st.global.f64 	[%rd40+10008], %fd1906;
	ld.global.f64 	%fd1907, [%rd40+10208];
	st.global.f64 	[%rd40+10216], %fd1907;
	bra.uni 	$L__BB0_482;
$L__BB0_468:
	setp.eq.s32 	%p724, %r2324, 3;
	@%p724 bra 	$L__BB0_475;
	setp.eq.s32 	%p725, %r2324, 4;
	@%p725 bra 	$L__BB0_470;
	bra.uni 	$L__BB0_479;
$L__BB0_470:
	mul.f64 	%fd1894, %fd2659, 0d4073626666666666;
	setp.geu.f64 	%p728, %fd2652, %fd1894;
	@%p728 bra 	$L__BB0_478;
	st.global.f64 	[%rd40+10008], %fd2659;
	ld.global.f64 	%fd1897, [%rd23+10552];
	st.global.f64 	[%rd40+10216], %fd1897;
	bra.uni 	$L__BB0_482;
$L__BB0_472:
	mul.f64 	%fd1902, %fd2631, 0d4073626666666666;
	setp.geu.f64 	%p730, %fd2624, %fd1902;
	@%p730 bra 	$L__BB0_474;
	st.global.f64 	[%rd40+10008], %fd2631;
	ld.global.f64 	%fd1905, [%rd23+10520];
	st.global.f64 	[%rd40+10216], %fd1905;
	bra.uni 	$L__BB0_482;
$L__BB0_474:
	ld.global.f64 	%fd1903, [%rd40+10000];
	st.global.f64 	[%rd40+10008], %fd1903;
	ld.global.f64 	%fd1904, [%rd40+10208];
	st.global.f64 	[%rd40+10216], %fd1904;
	bra.uni 	$L__BB0_482;
$L__BB0_475:
	mul.f64 	%fd1898, %fd2645, 0d4073626666666666;
	setp.geu.f64 	%p729, %fd2638, %fd1898;
	@%p729 bra 	$L__BB0_477;
	st.global.f64 	[%rd40+10008], %fd2645;
	ld.global.f64 	%fd1901, [%rd23+10536];
	st.global.f64 	[%rd40+10216], %fd1901;
	bra.uni 	$L__BB0_482;
$L__BB0_477:
	ld.global.f64 	%fd1899, [%rd40+10000];
	st.global.f64 	[%rd40+10008], %fd1899;
	ld.global.f64 	%fd1900, [%rd40+10208];
	st.global.f64 	[%rd40+10216], %fd1900;
	bra.uni 	$L__BB0_482;
$L__BB0_478:
	ld.global.f64 	%fd1895, [%rd40+10000];
	st.global.f64 	[%rd40+10008], %fd1895;
	ld.global.f64 	%fd1896, [%rd40+10208];
	st.global.f64 	[%rd40+10216], %fd1896;
	bra.uni 	$L__BB0_482;
$L__BB0_479:
	mul.f64 	%fd1890, %fd2670, 0d4073626666666666;
	setp.geu.f64 	%p727, %fd2665, %fd1890;
	@%p727 bra 	$L__BB0_481;
	st.global.f64 	[%rd40+10008], %fd2670;
	ld.global.f64 	%fd1893, [%rd23+10568];
	st.global.f64 	[%rd40+10216], %fd1893;
	bra.uni 	$L__BB0_482;
$L__BB0_481:
	ld.global.f64 	%fd1891, [%rd40+10000];
	st.global.f64 	[%rd40+10008], %fd1891;
	ld.global.f64 	%fd1892, [%rd40+10208];
	st.global.f64 	[%rd40+10216], %fd1892;
$L__BB0_482:
	add.s32 	%r2315, %r145, 1;
	add.s32 	%r2314, %r145, -3;
	add.s32 	%r2313, %r145, -4;
	add.s32 	%r2312, %r145, -5;
	add.s32 	%r1461, %r612, -6;
	setp.ne.s32 	%p731, %r142, %r1461;
	@%p731 bra 	$L__BB0_413;
$L__BB0_483:
	mul.wide.s32 	%rd1226, %r612, 8;
	add.s64 	%rd1227, %rd23, %rd1226;
	ld.global.f64 	%fd1908, [%rd1227+10208];
	st.global.f64 	[%rd23+10448], %fd1908;
	ld.global.f64 	%fd1909, [%rd1227+10000];
	st.global.f64 	[%rd23+10456], %fd1909;
	setp.lt.s32 	%p732, %r612, 1;
	@%p732 bra 	$L__BB0_495;
	ld.param.u32 	%r2268, [_Z4thalPciiiiS_iPdPi_param_6];
	mul.lo.s32 	%r175, %r2268, 50;
	add.s32 	%r1463, %r612, -1;
	and.b32  	%r176, %r612, 7;
	setp.lt.u32 	%p733, %r1463, 7;
	mov.b32 	%r2327, 0;
	@%p733 bra 	$L__BB0_487;
	and.b32  	%r2327, %r612, 2147483640;
	mov.b32 	%r2325, 0;
$L__BB0_486:
	.pragma "nounroll";
	add.s32 	%r1465, %r2325, %r175;
	mul.wide.s32 	%rd1228, %r1465, 4;
	add.s64 	%rd1229, %rd1, %rd1228;
	mov.b32 	%r1466, 0;
	st.global.u32 	[%rd1229], %r1466;
	st.global.u32 	[%rd1229+4], %r1466;
	st.global.u32 	[%rd1229+8], %r1466;
	st.global.u32 	[%rd1229+12], %r1466;
	st.global.u32 	[%rd1229+16], %r1466;
	st.global.u32 	[%rd1229+20], %r1466;
	st.global.u32 	[%rd1229+24], %r1466;
	st.global.u32 	[%rd1229+28], %r1466;
	add.s32 	%r2325, %r2325, 8;
	setp.ne.s32 	%p734, %r2325, %r2327;
	@%p734 bra 	$L__BB0_486;
$L__BB0_487:
	setp.eq.s32 	%p735, %r176, 0;
	@%p735 bra 	$L__BB0_495;
	and.b32  	%r181, %r612, 3;
	setp.lt.u32 	%p736, %r176, 4;
	@%p736 bra 	$L__BB0_490;
	add.s32 	%r1467, %r2327, %r175;
	mul.wide.s32 	%rd1230, %r1467, 4;
	add.s64 	%rd1231, %rd1, %rd1230;
	mov.b32 	%r1468, 0;
	st.global.u32 	[%rd1231], %r1468;
	st.global.u32 	[%rd1231+4], %r1468;
	st.global.u32 	[%rd1231+8], %r1468;
	st.global.u32 	[%rd1231+12], %r1468;
	add.s32 	%r2327, %r2327, 4;
$L__BB0_490:
	setp.eq.s32 	%p737, %r181, 0;
	@%p737 bra 	$L__BB0_495;
	setp.eq.s32 	%p738, %r181, 1;
	@%p738 bra 	$L__BB0_493;
	add.s32 	%r1469, %r2327, %r175;
	mul.wide.s32 	%rd1232, %r1469, 4;
	add.s64 	%rd1233, %rd1, %rd1232;
	mov.b32 	%r1470, 0;
	st.global.u32 	[%rd1233], %r1470;
	st.global.u32 	[%rd1233+4], %r1470;
	add.s32 	%r2327, %r2327, 2;
$L__BB0_493:
	and.b32  	%r1471, %r612, 1;
	setp.eq.b32 	%p739, %r1471, 1;
	not.pred 	%p740, %p739;
	@%p740 bra 	$L__BB0_495;
	add.s32 	%r1472, %r2327, %r175;
	mul.wide.s32 	%rd1234, %r1472, 4;
	add.s64 	%rd1235, %rd1, %rd1234;
	mov.b32 	%r1473, 0;
	st.global.u32 	[%rd1235], %r1473;
$L__BB0_495:
	ld.global.f64 	%fd1910, [%rd23+10448];
	abs.f64 	%fd1911, %fd1910;
	setp.geu.f64 	%p741, %fd1911, 0d41CDCD64FF800000;
	@%p741 bra 	$L__BB0_1029;
	ld.param.u32 	%r2269, [_Z4thalPciiiiS_iPdPi_param_6];
	cvt.u32.u64 	%r1476, %rd20;
	mov.b32 	%r2390, 0;
	st.local.v2.u32 	[%rd5], {%r612, %r2390};
	mov.b32 	%r2388, 1;
	st.local.u32 	[%rd5+8], %r2388;
	mul.lo.s32 	%r186, %r2269, 50;
	add.s32 	%r187, %r186, -1;
	ld.const.u32 	%r188, [d_NumL];
	ld.const.u32 	%r189, [d_NumL+4];
	add.s32 	%r190, %r612, -1;
	mad.lo.s32 	%r191, %r2269, 1290, %r187;
	add.s32 	%r192, %r1476, 1;
	add.s32 	%r193, %r1476, 2;
$L__BB0_497:
	mul.lo.s32 	%r1478, %r2390, 3;
	mul.wide.s32 	%rd1236, %r1478, 4;
	add.s64 	%rd42, %rd5, %rd1236;
	ld.local.u32 	%r200, [%rd42];
	ld.local.u32 	%r197, [%rd42+4];
	ld.local.u32 	%r1477, [%rd42+8];
	setp.eq.s32 	%p742, %r1477, 0;
	@%p742 bra 	$L__BB0_662;
	setp.ne.s32 	%p743, %r1477, 1;
	@%p743 bra 	$L__BB0_781;
	mul.wide.s32 	%rd1428, %r200, 8;
	add.s64 	%rd1429, %rd23, %rd1428;
	ld.global.f64 	%fd233, [%rd1429+10000];
	ld.global.f64 	%fd2131, [%rd1429+9992];
	abs.f64 	%fd2132, %fd233;
	abs.f64 	%fd2133, %fd2131;
	max.f64 	%fd2135, %fd2132, %fd2133;
	setp.gt.f64 	%p901, %fd2135, 0d41CDCD64FF800000;
	sub.f64 	%fd2136, %fd233, %fd2131;
	abs.f64 	%fd2137, %fd2136;
	setp.geu.f64 	%p902, %fd2137, 0d3EE4F8B588E368F1;
	or.pred  	%p903, %p901, %p902;
	@%p903 bra 	$L__BB0_502;
$L__BB0_500:
	cvt.s64.s32 	%rd43, %r200;
	mul.wide.s32 	%rd1430, %r200, 8;
	add.s64 	%rd1431, %rd23, %rd1430;
	ld.global.f64 	%fd2139, [%rd1431+10208];
	ld.global.f64 	%fd2140, [%rd1431+10200];
	abs.f64 	%fd2141, %fd2139;
	abs.f64 	%fd2142, %fd2140;
	max.f64 	%fd2144, %fd2141, %fd2142;
	setp.gt.f64 	%p904, %fd2144, 0d41CDCD64FF800000;
	sub.f64 	%fd2145, %fd2139, %fd2140;
	abs.f64 	%fd2146, %fd2145;
	setp.geu.f64 	%p905, %fd2146, 0d3EE4F8B588E368F1;
	or.pred  	%p906, %p904, %p905;
	@%p906 bra 	$L__BB0_502;
	add.s32 	%r200, %r200, -1;
	cvt.u32.u64 	%r1718, %rd22;
	add.s32 	%r1719, %r1718, 1250;
	cvt.s64.s32 	%rd1432, %r1719;
	add.s64 	%rd1433, %rd43, %rd1432;
	shl.b64 	%rd1434, %rd1433, 3;
	add.s64 	%rd1435, %rd4, %rd1434;
	ld.global.f64 	%fd233, [%rd1435+-8];
	ld.global.f64 	%fd2148, [%rd1435+-16];
	abs.f64 	%fd2149, %fd233;
	abs.f64 	%fd2150, %fd2148;
	max.f64 	%fd2152, %fd2149, %fd2150;
	setp.leu.f64 	%p907, %fd2152, 0d41CDCD64FF800000;
	sub.f64 	%fd2153, %fd233, %fd2148;
	abs.f64 	%fd2154, %fd2153;
	setp.lt.f64 	%p908, %fd2154, 0d3EE4F8B588E368F1;
	and.pred  	%p909, %p907, %p908;
	@%p909 bra 	$L__BB0_500;
$L__BB0_502:
	setp.eq.s32 	%p910, %r200, 0;
	@%p910 bra 	$L__BB0_782;
	setp.lt.s32 	%p911, %r200, 5;
	cvt.s64.s32 	%rd1436, %r200;
	add.s64 	%rd44, %rd21, %rd1436;
	mov.f64 	%fd2679, 0dBFF0000000000000;
	@%p911 bra 	$L__BB0_509;
	ld.global.f64 	%fd234, [%rd23+10416];
	ld.global.f64 	%fd235, [%rd23+10424];
	ld.global.f64 	%fd236, [%rd23+10432];
	add.f64 	%fd2159, %fd236, %fd235;
	div.rn.f64 	%fd237, %fd234, %fd2159;
	add.s32 	%r201, %r191, %r200;
	add.s32 	%r202, %r200, -5;
	mov.b32 	%r2333, 0;
	mov.f64 	%fd2674, 0dFFF0000000000000;
	mov.f64 	%fd2679, 0dBFF0000000000000;
$L__BB0_505:
	mul.wide.s32 	%rd1437, %r2333, 8;
	add.s64 	%rd1438, %rd23, %rd1437;
	ld.global.f64 	%fd240, [%rd1438+10208];
	add.f64 	%fd2160, %fd240, %fd234;
	ld.global.f64 	%fd241, [%rd1438+10000];
	add.f64 	%fd2161, %fd241, %fd235;
	add.f64 	%fd2162, %fd2161, %fd236;
	div.rn.f64 	%fd2163, %fd2160, %fd2162;
	setp.ltu.f64 	%p912, %fd2163, %fd237;
	@%p912 bra 	$L__BB0_507;
	add.s32 	%r1721, %r192, %r2333;
	cvt.s64.s32 	%rd1439, %r1721;
	add.s64 	%rd1440, %rd2, %rd1439;
	ld.global.s8 	%r1722, [%rd1440];
	mul.wide.s32 	%rd1441, %r1722, 5;
	ld.global.s8 	%rd1442, [%rd44];
	add.s64 	%rd1443, %rd1441, %rd1442;
	shl.b64 	%rd1444, %rd1443, 3;
	mov.u64 	%rd1445, parameter;
	add.s64 	%rd1446, %rd1445, %rd1444;
	ld.const.f64 	%fd2164, [%rd1446+45640];
	add.f64 	%fd2677, %fd240, %fd2164;
	mad.lo.s32 	%r1723, %r2333, %r190, %r201;
	mul.wide.s32 	%rd1447, %r1723, 8;
	add.s64 	%rd1448, %rd4, %rd1447;
	ld.global.f64 	%fd2678, [%rd1448];
	ld.const.f64 	%fd2165, [%rd1446+45440];
	add.f64 	%fd2675, %fd241, %fd2165;
	ld.global.f64 	%fd2676, [%rd1448+5000];
	bra.uni 	$L__BB0_508;
$L__BB0_507:
	add.s32 	%r1724, %r192, %r2333;
	cvt.s64.s32 	%rd1449, %r1724;
	add.s64 	%rd1450, %rd2, %rd1449;
	ld.global.s8 	%r1725, [%rd1450];
	mul.wide.s32 	%rd1451, %r1725, 5;
	ld.global.s8 	%rd1452, [%rd44];
	add.s64 	%rd1453, %rd1451, %rd1452;
	shl.b64 	%rd1454, %rd1453, 3;
	mov.u64 	%rd1455, parameter;
	add.s64 	%rd1456, %rd1455, %rd1454;
	ld.const.f64 	%fd2677, [%rd1456+45640];
	mad.lo.s32 	%r1726, %r2333, %r190, %r201;
	mul.wide.s32 	%rd1457, %r1726, 8;
	add.s64 	%rd1458, %rd4, %rd1457;
	ld.global.f64 	%fd2678, [%rd1458];
	ld.const.f64 	%fd2675, [%rd1456+45440];
	ld.global.f64 	%fd2676, [%rd1458+5000];
$L__BB0_508:
	add.f64 	%fd2166, %fd2677, %fd2678;
	add.f64 	%fd2168, %fd2675, %fd2676;
	abs.f64 	%fd2170, %fd2166;
	setp.gt.f64 	%p913, %fd2170, 0d41CDCD64FF800000;
	setp.gt.f64 	%p914, %fd2166, 0d0000000000000000;
	or.pred  	%p915, %p913, %p914;
	setp.gt.f64 	%p916, %fd2168, 0d0000000000000000;
	or.pred  	%p917, %p915, %p916;
	selp.f64 	%fd2171, 0d7FF0000000000000, %fd2166, %p917;
	selp.f64 	%fd2172, 0dBFF0000000000000, %fd2168, %p917;
	add.f64 	%fd2174, %fd234, %fd2171;
	add.f64 	%fd2175, %fd235, %fd2172;
	add.f64 	%fd2176, %fd236, %fd2175;
	div.rn.f64 	%fd2177, %fd2174, %fd2176;
	setp.lt.f64 	%p918, %fd2674, %fd2177;
	setp.gt.f64 	%p919, %fd2172, 0dC0A3880000000000;
	and.pred  	%p920, %p918, %p919;
	selp.f64 	%fd2674, %fd2177, %fd2674, %p920;
	selp.f64 	%fd2679, %fd2172, %fd2679, %p920;
	add.s32 	%r204, %r2333, 1;
	setp.ne.s32 	%p921, %r2333, %r202;
	mov.u32 	%r2333, %r204;
	@%p921 bra 	$L__BB0_505;
$L__BB0_509:
	add.s32 	%r205, %r191, 625;
	abs.f64 	%fd257, %fd233;
	abs.f64 	%fd2178, %fd2679;
	max.f64 	%fd2180, %fd257, %fd2178;
	setp.gt.f64 	%p922, %fd2180, 0d41CDCD64FF800000;
	sub.f64 	%fd2181, %fd233, %fd2679;
	abs.f64 	%fd2182, %fd2181;
	setp.geu.f64 	%p923, %fd2182, 0d3EE4F8B588E368F1;
	or.pred  	%p924, %p922, %p923;
	mul.wide.s32 	%rd1459, %r200, 8;
	add.s64 	%rd45, %rd23, %rd1459;
	@%p924 bra 	$L__BB0_543;
	setp.lt.s32 	%p925, %r200, 5;
	ld.global.f64 	%fd258, [%rd45+10208];
	mov.f64 	%fd2686, 0d7FF0000000000000;
	@%p925 bra 	$L__BB0_516;
	ld.global.f64 	%fd259, [%rd23+10416];
	ld.global.f64 	%fd260, [%rd23+10424];
	ld.global.f64 	%fd261, [%rd23+10432];
	add.f64 	%fd2187, %fd261, %fd260;
	div.rn.f64 	%fd262, %fd259, %fd2187;
	add.s32 	%r206, %r191, %r200;
	add.s32 	%r207, %r200, -5;
	mov.b32 	%r2334, 0;
	mov.f64 	%fd2681, 0dFFF0000000000000;
	mov.f64 	%fd2686, 0d7FF0000000000000;
$L__BB0_512:
	mul.wide.s32 	%rd1460, %r2334, 8;
	add.s64 	%rd1461, %rd23, %rd1460;
	ld.global.f64 	%fd265, [%rd1461+10208];
	add.f64 	%fd2188, %fd265, %fd259;
	ld.global.f64 	%fd266, [%rd1461+10000];
	add.f64 	%fd2189, %fd266, %fd260;
	add.f64 	%fd2190, %fd2189, %fd261;
	div.rn.f64 	%fd2191, %fd2188, %fd2190;
	setp.ltu.f64 	%p926, %fd2191, %fd262;
	@%p926 bra 	$L__BB0_514;
	add.s32 	%r1728, %r192, %r2334;
	cvt.s64.s32 	%rd1462, %r1728;
	add.s64 	%rd1463, %rd2, %rd1462;
	ld.global.s8 	%r1729, [%rd1463];
	mul.wide.s32 	%rd1464, %r1729, 5;
	ld.global.s8 	%rd1465, [%rd44];
	add.s64 	%rd1466, %rd1464, %rd1465;
	shl.b64 	%rd1467, %rd1466, 3;
	mov.u64 	%rd1468, parameter;
	add.s64 	%rd1469, %rd1468, %rd1467;
	ld.const.f64 	%fd2192, [%rd1469+45640];
	add.f64 	%fd2684, %fd265, %fd2192;
	mad.lo.s32 	%r1730, %r2334, %r190, %r206;
	mul.wide.s32 	%rd1470, %r1730, 8;
	add.s64 	%rd1471, %rd4, %rd1470;
	ld.global.f64 	%fd2685, [%rd1471];
	ld.const.f64 	%fd2193, [%rd1469+45440];
	add.f64 	%fd2682, %fd266, %fd2193;
	ld.global.f64 	%fd2683, [%rd1471+5000];
	bra.uni 	$L__BB0_515;
$L__BB0_514:
	add.s32 	%r1731, %r192, %r2334;
	cvt.s64.s32 	%rd1472, %r1731;
	add.s64 	%rd1473, %rd2, %rd1472;
	ld.global.s8 	%r1732, [%rd1473];
	mul.wide.s32 	%rd1474, %r1732, 5;
	ld.global.s8 	%rd1475, [%rd44];
	add.s64 	%rd1476, %rd1474, %rd1475;
	shl.b64 	%rd1477, %rd1476, 3;
	mov.u64 	%rd1478, parameter;
	add.s64 	%rd1479, %rd1478, %rd1477;
	ld.const.f64 	%fd2684, [%rd1479+45640];
	mad.lo.s32 	%r1733, %r2334, %r190, %r206;
	mul.wide.s32 	%rd1480, %r1733, 8;
	add.s64 	%rd1481, %rd4, %rd1480;
	ld.global.f64 	%fd2685, [%rd1481];
	ld.const.f64 	%fd2682, [%rd1479+45440];
	ld.global.f64 	%fd2683, [%rd1481+5000];
$L__BB0_515:
	add.f64 	%fd2194, %fd2684, %fd2685;
	add.f64 	%fd2196, %fd2682, %fd2683;
	abs.f64 	%fd2198, %fd2194;
	setp.gt.f64 	%p927, %fd2198, 0d41CDCD64FF800000;
	setp.gt.f64 	%p928, %fd2194, 0d0000000000000000;
	or.pred  	%p929, %p927, %p928;
	setp.gt.f64 	%p930, %fd2196, 0d0000000000000000;
	or.pred  	%p931, %p929, %p930;
	selp.f64 	%fd2199, 0d7FF0000000000000, %fd2194, %p931;
	selp.f64 	%fd2200, 0dBFF0000000000000, %fd2196, %p931;
	add.f64 	%fd2202, %fd259, %fd2199;
	add.f64 	%fd2203, %fd260, %fd2200;
	add.f64 	%fd2204, %fd261, %fd2203;
	div.rn.f64 	%fd2205, %fd2202, %fd2204;
	setp.lt.f64 	%p932, %fd2681, %fd2205;
	setp.gt.f64 	%p933, %fd2200, 0dC0A3880000000000;
	and.pred  	%p934, %p932, %p933;
	selp.f64 	%fd2681, %fd2205, %fd2681, %p934;
	selp.f64 	%fd2686, %fd2199, %fd2686, %p934;
	add.s32 	%r209, %r2334, 1;
	setp.ne.s32 	%p935, %r2334, %r207;
	mov.u32 	%r2334, %r209;
	@%p935 bra 	$L__BB0_512;
$L__BB0_516:
	abs.f64 	%fd2206, %fd258;
	abs.f64 	%fd2207, %fd2686;
	max.f64 	%fd2209, %fd2206, %fd2207;
	setp.gt.f64 	%p936, %fd2209, 0d41CDCD64FF800000;
	sub.f64 	%fd2210, %fd258, %fd2686;
	abs.f64 	%fd2211, %fd2210;
	setp.geu.f64 	%p937, %fd2211, 0d3EE4F8B588E368F1;
	or.pred  	%p938, %p936, %p937;
	@%p938 bra 	$L__BB0_543;
	setp.lt.s32 	%p939, %r200, 5;
	@%p939 bra 	$L__BB0_781;
	ld.global.s8 	%rd46, [%rd44];
	add.s32 	%r210, %r205, %r200;
	add.s32 	%r211, %r200, -5;
	mov.b32 	%r212, 0;
$L__BB0_519:
	add.s32 	%r1735, %r192, %r212;
	cvt.s64.s32 	%rd1482, %r1735;
	add.s64 	%rd1483, %rd2, %rd1482;
	ld.global.s8 	%r1736, [%rd1483];
	mul.wide.s32 	%rd1484, %r1736, 5;
	add.s64 	%rd1485, %rd1484, %rd46;
	shl.b64 	%rd1486, %rd1485, 3;
	mov.u64 	%rd1487, parameter;
	add.s64 	%rd47, %rd1487, %rd1486;
	ld.const.f64 	%fd282, [%rd47+45440];
	mad.lo.s32 	%r1737, %r212, %r190, %r210;
	mul.wide.s32 	%rd1488, %r1737, 8;
	add.s64 	%rd48, %rd4, %rd1488;
	ld.global.f64 	%fd283, [%rd48];
	add.f64 	%fd2213, %fd282, %fd283;
	abs.f64 	%fd2214, %fd2213;
	setp.gt.f64 	%p940, %fd2214, 0d41CDCD64FF800000;
	sub.f64 	%fd2215, %fd233, %fd2213;
	abs.f64 	%fd2216, %fd2215;
	setp.geu.f64 	%p941, %fd2216, 0d3EE4F8B588E368F1;
	or.pred  	%p942, %p940, %p941;
	@%p942 bra 	$L__BB0_529;
	ld.const.f64 	%fd2218, [%rd47+45640];
	ld.global.f64 	%fd2219, [%rd48+-5000];
	add.f64 	%fd2220, %fd2218, %fd2219;
	abs.f64 	%fd2221, %fd2220;
	setp.gt.f64 	%p943, %fd2221, 0d41CDCD64FF800000;
	sub.f64 	%fd2222, %fd258, %fd2220;
	abs.f64 	%fd2223, %fd2222;
	setp.geu.f64 	%p944, %fd2223, 0d3EE4F8B588E368F1;
	or.pred  	%p945, %p943, %p944;
	@%p945 bra 	$L__BB0_529;
	add.s32 	%r213, %r2390, 1;
	setp.le.s32 	%p946, %r2388, %r213;
	@%p946 bra 	$L__BB0_528;
	not.b32 	%r1738, %r2390;
	add.s32 	%r1739, %r2388, %r1738;
	add.s32 	%r214, %r2388, -2;
	and.b32  	%r215, %r1739, 3;
	setp.eq.s32 	%p947, %r215, 0;
	mov.u32 	%r2336, %r2388;
	@%p947 bra 	$L__BB0_526;
	add.s32 	%r2336, %r2388, -1;
	mul.lo.s32 	%r1740, %r2336, 3;
	mul.wide.s32 	%rd1489, %r1740, 4;
	add.s64 	%rd49, %rd5, %rd1489;
	ld.local.u32 	%r1741, [%rd49];
	st.local.u32 	[%rd49+12], %r1741;
	ld.local.u32 	%r1742, [%rd49+4];
	st.local.u32 	[%rd49+16], %r1742;
	ld.local.u32 	%r1743, [%rd49+8];
	st.local.u32 	[%rd49+20], %r1743;
	setp.eq.s32 	%p948, %r215, 1;
	@%p948 bra 	$L__BB0_526;
	ld.local.u32 	%r1744, [%rd49+-12];
	st.local.u32 	[%rd49], %r1744;
	ld.local.u32 	%r1745, [%rd49+-8];
	st.local.u32 	[%rd49+4], %r1745;
	ld.local.u32 	%r1746, [%rd49+-4];
	st.local.u32 	[%rd49+8], %r1746;
	setp.eq.s32 	%p949, %r215, 2;
	mov.u32 	%r2336, %r214;
	@%p949 bra 	$L__BB0_526;
	add.s32 	%r2336, %r2388, -3;
	ld.local.u32 	%r1747, [%rd49+-24];
	st.local.u32 	[%rd49+-12], %r1747;
	ld.local.u32 	%r1748, [%rd49+-20];
	st.local.u32 	[%rd49+-8], %r1748;
	ld.local.u32 	%r1749, [%rd49+-16];
	st.local.u32 	[%rd49+-4], %r1749;
$L__BB0_526:
	sub.s32 	%r1750, %r214, %r2390;
	setp.lt.u32 	%p950, %r1750, 3;
	@%p950 bra 	$L__BB0_528;
$L__BB0_527:
	mul.lo.s32 	%r1751, %r2336, 3;
	add.s32 	%r1752, %r1751, -3;
	mul.wide.s32 	%rd1490, %r1752, 4;
	add.s64 	%rd1491, %rd5, %rd1490;
	ld.local.u32 	%r1753, [%rd1491];
	st.local.u32 	[%rd1491+12], %r1753;
	ld.local.u32 	%r1754, [%rd1491+4];
	st.local.u32 	[%rd1491+16], %r1754;
	ld.local.u32 	%r1755, [%rd1491+8];
	st.local.u32 	[%rd1491+20], %r1755;
	ld.local.u32 	%r1756, [%rd1491+-12];
	st.local.u32 	[%rd1491], %r1756;
	ld.local.u32 	%r1757, [%rd1491+-8];
	st.local.u32 	[%rd1491+4], %r1757;
	ld.local.u32 	%r1758, [%rd1491+-4];
	st.local.u32 	[%rd1491+8], %r1758;
	ld.local.u32 	%r1759, [%rd1491+-24];
	st.local.u32 	[%rd1491+-12], %r1759;
	ld.local.u32 	%r1760, [%rd1491+-20];
	st.local.u32 	[%rd1491+-8], %r1760;
	ld.local.u32 	%r1761, [%rd1491+-16];
	st.local.u32 	[%rd1491+-4], %r1761;
	shl.b32 	%r1762, %r2336, 1;
	sub.s32 	%r1763, %r1751, %r1762;
	add.s32 	%r2336, %r1763, -4;
	ld.local.u32 	%r1764, [%rd1491+-36];
	st.local.u32 	[%rd1491+-24], %r1764;
	ld.local.u32 	%r1765, [%rd1491+-32];
	st.local.u32 	[%rd1491+-20], %r1765;
	ld.local.u32 	%r1766, [%rd1491+-28];
	st.local.u32 	[%rd1491+-16], %r1766;
	setp.gt.s32 	%p951, %r2336, %r213;
	@%p951 bra 	$L__BB0_527;
$L__BB0_528:
	add.s32 	%r1767, %r212, 1;
	st.local.u32 	[%rd42+12], %r1767;
	st.local.u32 	[%rd42+16], %r200;
	mov.b32 	%r1768, 0;
	st.local.u32 	[%rd42+20], %r1768;
	add.s32 	%r2388, %r2388, 1;
	bra.uni 	$L__BB0_781;
$L__BB0_529:
	mul.wide.s32 	%rd1492, %r212, 8;
	add.s64 	%rd50, %rd23, %rd1492;
	ld.global.f64 	%fd2225, [%rd50+10000];
	add.f64 	%fd2226, %fd2225, %fd282;
	add.f64 	%fd2227, %fd2226, %fd283;
	abs.f64 	%fd2228, %fd2227;
	setp.gt.f64 	%p952, %fd2228, 0d41CDCD64FF800000;
	sub.f64 	%fd2229, %fd233, %fd2227;
	abs.f64 	%fd2230, %fd2229;
	setp.geu.f64 	%p953, %fd2230, 0d3EE4F8B588E368F1;
	or.pred  	%p954, %p952, %p953;
	@%p954 bra 	$L__BB0_542;
	ld.global.f64 	%fd2232, [%rd50+10208];
	ld.const.f64 	%fd2233, [%rd47+45640];
	add.f64 	%fd2234, %fd2232, %fd2233;
	ld.global.f64 	%fd2235, [%rd48+-5000];
	add.f64 	%fd2236, %fd2234, %fd2235;
	abs.f64 	%fd2237, %fd2236;
	setp.gt.f64 	%p955, %fd2237, 0d41CDCD64FF800000;
	sub.f64 	%fd2238, %fd258, %fd2236;
	abs.f64 	%fd2239, %fd2238;
	setp.geu.f64 	%p956, %fd2239, 0d3EE4F8B588E368F1;
	or.pred  	%p957, %p955, %p956;
	@%p957 bra 	$L__BB0_542;
	add.s32 	%r222, %r2390, 1;
	setp.le.s32 	%p958, %r2388, %r222;
	@%p958 bra 	$L__BB0_538;
	not.b32 	%r1769, %r2390;
	add.s32 	%r1770, %r2388, %r1769;
	add.s32 	%r223, %r2388, -2;
	and.b32  	%r224, %r1770, 3;
	setp.eq.s32 	%p959, %r224, 0;
	mov.u32 	%r2338, %r2388;
	@%p959 bra 	$L__BB0_536;
	add.s32 	%r2338, %r2388, -1;
	mul.lo.s32 	%r1771, %r2338, 3;
	mul.wide.s32 	%rd1493, %r1771, 4;
	add.s64 	%rd51, %rd5, %rd1493;
	ld.local.u32 	%r1772, [%rd51];
	st.local.u32 	[%rd51+12], %r1772;
	ld.local.u32 	%r1773, [%rd51+4];
	st.local.u32 	[%rd51+16], %r1773;
	ld.local.u32 	%r1774, [%rd51+8];
	st.local.u32 	[%rd51+20], %r1774;
	setp.eq.s32 	%p960, %r224, 1;
	@%p960 bra 	$L__BB0_536;
	ld.local.u32 	%r1775, [%rd51+-12];
	st.local.u32 	[%rd51], %r1775;
	ld.local.u32 	%r1776, [%rd51+-8];
	st.local.u32 	[%rd51+4], %r1776;
	ld.local.u32 	%r1777, [%rd51+-4];
	st.local.u32 	[%rd51+8], %r1777;
	setp.eq.s32 	%p961, %r224, 2;
	mov.u32 	%r2338, %r223;
	@%p961 bra 	$L__BB0_536;
	add.s32 	%r2338, %r2388, -3;
	ld.local.u32 	%r1778, [%rd51+-24];
	st.local.u32 	[%rd51+-12], %r1778;
	ld.local.u32 	%r1779, [%rd51+-20];
	st.local.u32 	[%rd51+-8], %r1779;
	ld.local.u32 	%r1780, [%rd51+-16];
	st.local.u32 	[%rd51+-4], %r1780;
$L__BB0_536:
	sub.s32 	%r1781, %r223, %r2390;
	setp.lt.u32 	%p962, %r1781, 3;
	@%p962 bra 	$L__BB0_538;
$L__BB0_537:
	mul.lo.s32 	%r1782, %r2338, 3;
	add.s32 	%r1783, %r1782, -3;
	mul.wide.s32 	%rd1494, %r1783, 4;
	add.s64 	%rd1495, %rd5, %rd1494;
	ld.local.u32 	%r1784, [%rd1495];
	st.local.u32 	[%rd1495+12], %r1784;
	ld.local.u32 	%r1785, [%rd1495+4];
	st.local.u32 	[%rd1495+16], %r1785;
	ld.local.u32 	%r1786, [%rd1495+8];
	st.local.u32 	[%rd1495+20], %r1786;
	ld.local.u32 	%r1787, [%rd1495+-12];
	st.local.u32 	[%rd1495], %r1787;
	ld.local.u32 	%r1788, [%rd1495+-8];
	st.local.u32 	[%rd1495+4], %r1788;
	ld.local.u32 	%r1789, [%rd1495+-4];
	st.local.u32 	[%rd1495+8], %r1789;
	ld.local.u32 	%r1790, [%rd1495+-24];
	st.local.u32 	[%rd1495+-12], %r1790;
	ld.local.u32 	%r1791, [%rd1495+-20];
	st.local.u32 	[%rd1495+-8], %r1791;
	ld.local.u32 	%r1792, [%rd1495+-16];
	st.local.u32 	[%rd1495+-4], %r1792;
	shl.b32 	%r1793, %r2338, 1;
	sub.s32 	%r1794, %r1782, %r1793;
	add.s32 	%r2338, %r1794, -4;
	ld.local.u32 	%r1795, [%rd1495+-36];
	st.local.u32 	[%rd1495+-24], %r1795;
	ld.local.u32 	%r1796, [%rd1495+-32];
	st.local.u32 	[%rd1495+-20], %r1796;
	ld.local.u32 	%r1797, [%rd1495+-28];
	st.local.u32 	[%rd1495+-16], %r1797;
	setp.gt.s32 	%p963, %r2338, %r222;
	@%p963 bra 	$L__BB0_537;
$L__BB0_538:
	add.s32 	%r1798, %r212, 1;
	st.local.u32 	[%rd42+12], %r1798;
	st.local.u32 	[%rd42+16], %r200;
	mov.b32 	%r1799, 0;
	st.local.u32 	[%rd42+20], %r1799;
	setp.le.s32 	%p964, %r2388, %r2390;
	@%p964 bra 	$L__BB0_541;
	add.s32 	%r2340, %r2388, 1;
$L__BB0_540:
	add.s32 	%r2340, %r2340, -1;
	mul.lo.s32 	%r1800, %r2340, 3;
	mul.wide.s32 	%rd1496, %r1800, 4;
	add.s64 	%rd1497, %rd5, %rd1496;
	ld.local.u32 	%r1801, [%rd1497];
	st.local.u32 	[%rd1497+12], %r1801;
	ld.local.u32 	%r1802, [%rd1497+4];
	st.local.u32 	[%rd1497+16], %r1802;
	ld.local.u32 	%r1803, [%rd1497+8];
	st.local.u32 	[%rd1497+20], %r1803;
	setp.gt.s32 	%p965, %r2340, %r222;
	@%p965 bra 	$L__BB0_540;
$L__BB0_541:
	st.local.u32 	[%rd42+12], %r212;
	mov.b32 	%r1804, 0;
	st.local.u32 	[%rd42+16], %r1804;
	mov.b32 	%r1805, 1;
	st.local.u32 	[%rd42+20], %r1805;
	add.s32 	%r2388, %r2388, 2;
	bra.uni 	$L__BB0_781;
$L__BB0_542:
	add.s32 	%r234, %r212, 1;
	setp.eq.s32 	%p966, %r212, %r211;
	mov.u32 	%r212, %r234;
	@%p966 bra 	$L__BB0_781;
	bra.uni 	$L__BB0_519;
$L__BB0_543:
	setp.lt.s32 	%p967, %r200, 6;
	mov.f64 	%fd2693, 0dBFF0000000000000;
	@%p967 bra 	$L__BB0_549;
	ld.global.f64 	%fd284, [%rd23+10416];
	ld.global.f64 	%fd285, [%rd23+10424];
	ld.global.f64 	%fd286, [%rd23+10432];
	add.f64 	%fd2244, %fd286, %fd285;
	div.rn.f64 	%fd287, %fd284, %fd2244;
	add.s32 	%r235, %r191, %r200;
	mov.b32 	%r2341, 0;
	mov.f64 	%fd2688, 0dFFF0000000000000;
	mov.f64 	%fd2693, 0dBFF0000000000000;
$L__BB0_545:
	mul.wide.s32 	%rd1498, %r2341, 8;
	add.s64 	%rd1499, %rd23, %rd1498;
	ld.global.f64 	%fd290, [%rd1499+10208];
	add.f64 	%fd2245, %fd290, %fd284;
	ld.global.f64 	%fd291, [%rd1499+10000];
	add.f64 	%fd2246, %fd291, %fd285;
	add.f64 	%fd2247, %fd2246, %fd286;
	div.rn.f64 	%fd2248, %fd2245, %fd2247;
	setp.ltu.f64 	%p968, %fd2248, %fd287;
	@%p968 bra 	$L__BB0_547;
	add.s32 	%r1807, %r193, %r2341;
	cvt.s64.s32 	%rd1500, %r1807;
	add.s64 	%rd1501, %rd2, %rd1500;
	ld.global.u8 	%rs389, [%rd1501];
	cvt.u32.u16 	%r1808, %rs389;
	cvt.s32.s8 	%r1809, %r1808;
	mul.wide.s32 	%rd1502, %r1809, 5;
	ld.global.u8 	%rs390, [%rd44];
	cvt.u64.u16 	%rd1503, %rs390;
	cvt.s64.s8 	%rd1504, %rd1503;
	add.s64 	%rd1505, %rd1502, %rd1504;
	shl.b64 	%rd1506, %rd1505, 3;
	mov.u64 	%rd1507, parameter;
	add.s64 	%rd1508, %rd1507, %rd1506;
	ld.const.f64 	%fd2249, [%rd1508+45640];
	add.f64 	%fd2692, %fd290, %fd2249;
	ld.global.u8 	%rs388, [%rd1501+-1];
	mad.lo.s32 	%r1810, %r190, %r2341, %r190;
	add.s32 	%r1811, %r235, %r1810;
	mul.wide.s32 	%rd1509, %r1811, 8;
	add.s64 	%rd1510, %rd4, %rd1509;
	ld.global.f64 	%fd2690, [%rd1510];
	ld.const.f64 	%fd2250, [%rd1508+45440];
	add.f64 	%fd2691, %fd291, %fd2250;
	ld.global.f64 	%fd2689, [%rd1510+5000];
	bra.uni 	$L__BB0_548;
$L__BB0_547:
	add.s32 	%r1812, %r193, %r2341;
	cvt.s64.s32 	%rd1511, %r1812;
	add.s64 	%rd1512, %rd2, %rd1511;
	ld.global.u8 	%rs389, [%rd1512];
	cvt.u32.u16 	%r1813, %rs389;
	cvt.s32.s8 	%r1814, %r1813;
	mul.wide.s32 	%rd1513, %r1814, 5;
	ld.global.u8 	%rs390, [%rd44];
	cvt.u64.u16 	%rd1514, %rs390;
	cvt.s64.s8 	%rd1515, %rd1514;
	add.s64 	%rd1516, %rd1513, %rd1515;
	shl.b64 	%rd1517, %rd1516, 3;
	mov.u64 	%rd1518, parameter;
	add.s64 	%rd1519, %rd1518, %rd1517;
	ld.const.f64 	%fd2692, [%rd1519+45640];
	ld.global.u8 	%rs388, [%rd1512+-1];
	mad.lo.s32 	%r1815, %r190, %r2341, %r190;
	add.s32 	%r1816, %r235, %r1815;
	mul.wide.s32 	%rd1520, %r1816, 8;
	add.s64 	%rd1521, %rd4, %rd1520;
	ld.global.f64 	%fd2690, [%rd1521];
	ld.const.f64 	%fd2691, [%rd1519+45440];
	ld.global.f64 	%fd2689, [%rd1521+5000];
$L__BB0_548:
	cvt.u32.u16 	%r1817, %rs388;
	cvt.s16.s8 	%rs350, %rs389;
	cvt.s16.s8 	%rs351, %rs390;
	mov.b32 	%r1818, {%rs350, %rs351};
	cvt.s32.s8 	%r1819, %r1817;
	mov.b32 	%r1820, 6405;
	dp2a.lo.s32.u32 	%r1821, %r1818, %r1820, %r1819;
	mul.wide.s32 	%rd1522, %r1821, 8;
	mov.u64 	%rd1523, parameter;
	add.s64 	%rd1524, %rd1523, %rd1522;
	ld.const.f64 	%fd2251, [%rd1524+23000];
	ld.const.f64 	%fd2252, [%rd1524+22000];
	add.f64 	%fd2253, %fd2692, %fd2251;
	add.f64 	%fd2254, %fd2691, %fd2252;
	add.f64 	%fd2255, %fd2690, %fd2253;
	add.f64 	%fd2257, %fd2689, %fd2254;
	abs.f64 	%fd2259, %fd2255;
	setp.gt.f64 	%p969, %fd2259, 0d41CDCD64FF800000;
	setp.gt.f64 	%p970, %fd2255, 0d0000000000000000;
	or.pred  	%p971, %p969, %p970;
	setp.gt.f64 	%p972, %fd2257, 0d0000000000000000;
	or.pred  	%p973, %p971, %p972;
	selp.f64 	%fd2260, 0d7FF0000000000000, %fd2255, %p973;
	selp.f64 	%fd2261, 0dBFF0000000000000, %fd2257, %p973;
	add.f64 	%fd2263, %fd284, %fd2260;
	add.f64 	%fd2264, %fd285, %fd2261;
	add.f64 	%fd2265, %fd286, %fd2264;
	div.rn.f64 	%fd2266, %fd2263, %fd2265;
	setp.lt.f64 	%p974, %fd2688, %fd2266;
	setp.gt.f64 	%p975, %fd2261, 0dC0A3880000000000;
	and.pred  	%p976, %p974, %p975;
	selp.f64 	%fd2688, %fd2266, %fd2688, %p976;
	selp.f64 	%fd2693, %fd2261, %fd2693, %p976;
	add.s32 	%r237, %r2341, 1;
	add.s32 	%r1822, %r200, -6;
	setp.ne.s32 	%p977, %r2341, %r1822;
	mov.u32 	%r2341, %r237;
	@%p977 bra 	$L__BB0_545;
$L__BB0_549:
	abs.f64 	%fd2267, %fd2693;
	max.f64 	%fd2269, %fd257, %fd2267;
	setp.gt.f64 	%p978, %fd2269, 0d41CDCD64FF800000;
	sub.f64 	%fd2270, %fd233, %fd2693;
	abs.f64 	%fd2271, %fd2270;
	setp.geu.f64 	%p979, %fd2271, 0d3EE4F8B588E368F1;
	or.pred  	%p980, %p978, %p979;
	@%p980 bra 	$L__BB0_583;
	setp.lt.s32 	%p981, %r200, 6;
	ld.global.f64 	%fd307, [%rd45+10208];
	mov.f64 	%fd2700, 0d7FF0000000000000;
	@%p981 bra 	$L__BB0_556;
	ld.global.f64 	%fd308, [%rd23+10416];
	ld.global.f64 	%fd309, [%rd23+10424];
	ld.global.f64 	%fd310, [%rd23+10432];
	add.f64 	%fd2276, %fd310, %fd309;
	div.rn.f64 	%fd311, %fd308, %fd2276;
	mov.b32 	%r2342, 0;
	mov.f64 	%fd2695, 0dFFF0000000000000;
	mov.f64 	%fd2700, 0d7FF0000000000000;
$L__BB0_552:
	mul.wide.s32 	%rd1525, %r2342, 8;
	add.s64 	%rd1526, %rd23, %rd1525;
	ld.global.f64 	%fd314, [%rd1526+10208];
	add.f64 	%fd2277, %fd314, %fd308;
	ld.global.f64 	%fd315, [%rd1526+10000];
	add.f64 	%fd2278, %fd315, %fd309;
	add.f64 	%fd2279, %fd2278, %fd310;
	div.rn.f64 	%fd2280, %fd2277, %fd2279;
	setp.ltu.f64 	%p982, %fd2280, %fd311;
	@%p982 bra 	$L__BB0_554;
	add.s32 	%r1824, %r193, %r2342;
	cvt.s64.s32 	%rd1527, %r1824;
	add.s64 	%rd1528, %rd2, %rd1527;
	ld.global.u8 	%rs392, [%rd1528];
	cvt.u32.u16 	%r1825, %rs392;
	cvt.s32.s8 	%r1826, %r1825;
	mul.wide.s32 	%rd1529, %r1826, 5;
	ld.global.u8 	%rs393, [%rd44];
	cvt.u64.u16 	%rd1530, %rs393;
	cvt.s64.s8 	%rd1531, %rd1530;
	add.s64 	%rd1532, %rd1529, %rd1531;
	shl.b64 	%rd1533, %rd1532, 3;
	mov.u64 	%rd1534, parameter;
	add.s64 	%rd1535, %rd1534, %rd1533;
	ld.const.f64 	%fd2281, [%rd1535+45640];
	add.f64 	%fd2699, %fd314, %fd2281;
	ld.global.u8 	%rs391, [%rd1528+-1];
	mad.lo.s32 	%r1827, %r190, %r2342, %r190;
	add.s32 	%r1828, %r191, %r200;
	add.s32 	%r1829, %r1828, %r1827;
	mul.wide.s32 	%rd1536, %r1829, 8;
	add.s64 	%rd1537, %rd4, %rd1536;
	ld.global.f64 	%fd2697, [%rd1537];
	ld.const.f64 	%fd2282, [%rd1535+45440];
	add.f64 	%fd2698, %fd315, %fd2282;
	ld.global.f64 	%fd2696, [%rd1537+5000];
	bra.uni 	$L__BB0_555;
$L__BB0_554:
	add.s32 	%r1830, %r193, %r2342;
	cvt.s64.s32 	%rd1538, %r1830;
	add.s64 	%rd1539, %rd2, %rd1538;
	ld.global.u8 	%rs392, [%rd1539];
	cvt.u32.u16 	%r1831, %rs392;
	cvt.s32.s8 	%r1832, %r1831;
	mul.wide.s32 	%rd1540, %r1832, 5;
	ld.global.u8 	%rs393, [%rd44];
	cvt.u64.u16 	%rd1541, %rs393;
	cvt.s64.s8 	%rd1542, %rd1541;
	add.s64 	%rd1543, %rd1540, %rd1542;
	shl.b64 	%rd1544, %rd1543, 3;
	mov.u64 	%rd1545, parameter;
	add.s64 	%rd1546, %rd1545, %rd1544;
	ld.const.f64 	%fd2699, [%rd1546+45640];
	ld.global.u8 	%rs391, [%rd1539+-1];
	mad.lo.s32 	%r1833, %r190, %r2342, %r190;
	add.s32 	%r1834, %r191, %r200;
	add.s32 	%r1835, %r1834, %r1833;
	mul.wide.s32 	%rd1547, %r1835, 8;
	add.s64 	%rd1548, %rd4, %rd1547;
	ld.global.f64 	%fd2697, [%rd1548];
	ld.const.f64 	%fd2698, [%rd1546+45440];
	ld.global.f64 	%fd2696, [%rd1548+5000];
$L__BB0_555:
	cvt.u32.u16 	%r1836, %rs391;
	cvt.s16.s8 	%rs352, %rs392;
	cvt.s16.s8 	%rs353, %rs393;
	mov.b32 	%r1837, {%rs352, %rs353};
	cvt.s32.s8 	%r1838, %r1836;
	mov.b32 	%r1839, 6405;
	dp2a.lo.s32.u32 	%r1840, %r1837, %r1839, %r1838;
	mul.wide.s32 	%rd1549, %r1840, 8;
	mov.u64 	%rd1550, parameter;
	add.s64 	%rd1551, %rd1550, %rd1549;
	ld.const.f64 	%fd2283, [%rd1551+23000];
	ld.const.f64 	%fd2284, [%rd1551+22000];
	add.f64 	%fd2285, %fd2699, %fd2283;
	add.f64 	%fd2286, %fd2698, %fd2284;
	add.f64 	%fd2287, %fd2697, %fd2285;
	add.f64 	%fd2289, %fd2696, %fd2286;
	abs.f64 	%fd2291, %fd2287;
	setp.gt.f64 	%p983, %fd2291, 0d41CDCD64FF800000;
	setp.gt.f64 	%p984, %fd2287, 0d0000000000000000;
	or.pred  	%p985, %p983, %p984;
	setp.gt.f64 	%p986, %fd2289, 0d0000000000000000;
	or.pred  	%p987, %p985, %p986;
	selp.f64 	%fd2292, 0d7FF0000000000000, %fd2287, %p987;
	selp.f64 	%fd2293, 0dBFF0000000000000, %fd2289, %p987;
	add.f64 	%fd2295, %fd308, %fd2292;
	add.f64 	%fd2296, %fd309, %fd2293;
	add.f64 	%fd2297, %fd310, %fd2296;
	div.rn.f64 	%fd2298, %fd2295, %fd2297;
	setp.lt.f64 	%p988, %fd2695, %fd2298;
	setp.gt.f64 	%p989, %fd2293, 0dC0A3880000000000;
	and.pred  	%p990, %p988, %p989;
	selp.f64 	%fd2695, %fd2298, %fd2695, %p990;
	selp.f64 	%fd2700, %fd2292, %fd2700, %p990;
	add.s32 	%r239, %r2342, 1;
	add.s32 	%r1841, %r200, -6;
	setp.ne.s32 	%p991, %r2342, %r1841;
	mov.u32 	%r2342, %r239;
	@%p991 bra 	$L__BB0_552;
$L__BB0_556:
	abs.f64 	%fd2299, %fd307;
	abs.f64 	%fd2300, %fd2700;
	max.f64 	%fd2302, %fd2299, %fd2300;
	setp.gt.f64 	%p992, %fd2302, 0d41CDCD64FF800000;
	sub.f64 	%fd2303, %fd307, %fd2700;
	abs.f64 	%fd2304, %fd2303;
	setp.geu.f64 	%p993, %fd2304, 0d3EE4F8B588E368F1;
	or.pred  	%p994, %p992, %p993;
	@%p994 bra 	$L__BB0_583;
	setp.lt.s32 	%p995, %r200, 6;
	@%p995 bra 	$L__BB0_781;
	ld.global.s8 	%rd52, [%rd44];
	add.s32 	%r240, %r205, %r200;
	add.s32 	%r241, %r200, -6;
	mov.b32 	%r242, 0;
$L__BB0_559:
	add.s32 	%r1843, %r193, %r242;
	cvt.s64.s32 	%rd1552, %r1843;
	add.s64 	%rd1553, %rd2, %rd1552;
	ld.global.s8 	%r1844, [%rd1553];
	mul.wide.s32 	%rd1554, %r1844, 5;
	add.s64 	%rd1555, %rd1554, %rd52;
	shl.b64 	%rd1556, %rd1555, 3;
	mov.u64 	%rd1557, parameter;
	add.s64 	%rd53, %rd1557, %rd1556;
	ld.const.f64 	%fd331, [%rd53+45440];
	add.s32 	%r243, %r242, 2;
	cvt.s64.s32 	%rd1558, %r242;
	add.s64 	%rd1559, %rd21, %rd1558;
	ld.global.s8 	%rs354, [%rd1559+2];
	ld.global.s8 	%r1845, [%rd1559+1];
	cvt.u16.u64 	%rs355, %rd52;
	mov.b32 	%r1846, {%rs355, %rs354};
	mov.b32 	%r1847, 1305;
	dp2a.lo.s32.u32 	%r1848, %r1846, %r1847, %r1845;
	mul.wide.s32 	%rd1560, %r1848, 8;
	add.s64 	%rd54, %rd1557, %rd1560;
	ld.const.f64 	%fd332, [%rd54+22000];
	add.f64 	%fd2306, %fd331, %fd332;
	add.s32 	%r244, %r242, 1;
	mad.lo.s32 	%r1849, %r190, %r242, %r190;
	add.s32 	%r1850, %r240, %r1849;
	mul.wide.s32 	%rd1561, %r1850, 8;
	add.s64 	%rd55, %rd4, %rd1561;
	ld.global.f64 	%fd333, [%rd55];
	add.f64 	%fd2307, %fd2306, %fd333;
	abs.f64 	%fd2308, %fd2307;
	setp.gt.f64 	%p996, %fd2308, 0d41CDCD64FF800000;
	sub.f64 	%fd2309, %fd233, %fd2307;
	abs.f64 	%fd2310, %fd2309;
	setp.geu.f64 	%p997, %fd2310, 0d3EE4F8B588E368F1;
	or.pred  	%p998, %p996, %p997;
	@%p998 bra 	$L__BB0_569;
	ld.const.f64 	%fd2312, [%rd53+45640];
	ld.const.f64 	%fd2313, [%rd54+23000];
	add.f64 	%fd2314, %fd2312, %fd2313;
	ld.global.f64 	%fd2315, [%rd55+-5000];
	add.f64 	%fd2316, %fd2314, %fd2315;
	abs.f64 	%fd2317, %fd2316;
	setp.gt.f64 	%p999, %fd2317, 0d41CDCD64FF800000;
	sub.f64 	%fd2318, %fd307, %fd2316;
	abs.f64 	%fd2319, %fd2318;
	setp.geu.f64 	%p1000, %fd2319, 0d3EE4F8B588E368F1;
	or.pred  	%p1001, %p999, %p1000;
	@%p1001 bra 	$L__BB0_569;
	add.s32 	%r245, %r2390, 1;
	setp.le.s32 	%p1002, %r2388, %r245;
	@%p1002 bra 	$L__BB0_568;
	not.b32 	%r1851, %r2390;
	add.s32 	%r1852, %r2388, %r1851;
	add.s32 	%r246, %r2388, -2;
	and.b32  	%r247, %r1852, 3;
	setp.eq.s32 	%p1003, %r247, 0;
	mov.u32 	%r2344, %r2388;
	@%p1003 bra 	$L__BB0_566;
	add.s32 	%r2344, %r2388, -1;
	mul.lo.s32 	%r1853, %r2344, 3;
	mul.wide.s32 	%rd1562, %r1853, 4;
	add.s64 	%rd56, %rd5, %rd1562;
	ld.local.u32 	%r1854, [%rd56];
	st.local.u32 	[%rd56+12], %r1854;
	ld.local.u32 	%r1855, [%rd56+4];
	st.local.u32 	[%rd56+16], %r1855;
	ld.local.u32 	%r1856, [%rd56+8];
	st.local.u32 	[%rd56+20], %r1856;
	setp.eq.s32 	%p1004, %r247, 1;
	@%p1004 bra 	$L__BB0_566;
	ld.local.u32 	%r1857, [%rd56+-12];
	st.local.u32 	[%rd56], %r1857;
	ld.local.u32 	%r1858, [%rd56+-8];
	st.local.u32 	[%rd56+4], %r1858;
	ld.local.u32 	%r1859, [%rd56+-4];
	st.local.u32 	[%rd56+8], %r1859;
	setp.eq.s32 	%p1005, %r247, 2;
	mov.u32 	%r2344, %r246;
	@%p1005 bra 	$L__BB0_566;
	add.s32 	%r2344, %r2388, -3;
	ld.local.u32 	%r1860, [%rd56+-24];
	st.local.u32 	[%rd56+-12], %r1860;
	ld.local.u32 	%r1861, [%rd56+-20];
	st.local.u32 	[%rd56+-8], %r1861;
	ld.local.u32 	%r1862, [%rd56+-16];
	st.local.u32 	[%rd56+-4], %r1862;
$L__BB0_566:
	sub.s32 	%r1863, %r246, %r2390;
	setp.lt.u32 	%p1006, %r1863, 3;
	@%p1006 bra 	$L__BB0_568;
$L__BB0_567:
	mul.lo.s32 	%r1864, %r2344, 3;
	add.s32 	%r1865, %r1864, -3;
	mul.wide.s32 	%rd1563, %r1865, 4;
	add.s64 	%rd1564, %rd5, %rd1563;
	ld.local.u32 	%r1866, [%rd1564];
	st.local.u32 	[%rd1564+12], %r1866;
	ld.local.u32 	%r1867, [%rd1564+4];
	st.local.u32 	[%rd1564+16], %r1867;
	ld.local.u32 	%r1868, [%rd1564+8];
	st.local.u32 	[%rd1564+20], %r1868;
	ld.local.u32 	%r1869, [%rd1564+-12];
	st.local.u32 	[%rd1564], %r1869;
	ld.local.u32 	%r1870, [%rd1564+-8];
	st.local.u32 	[%rd1564+4], %r1870;
	ld.local.u32 	%r1871, [%rd1564+-4];
	st.local.u32 	[%rd1564+8], %r1871;
	ld.local.u32 	%r1872, [%rd1564+-24];
	st.local.u32 	[%rd1564+-12], %r1872;
	ld.local.u32 	%r1873, [%rd1564+-20];
	st.local.u32 	[%rd1564+-8], %r1873;
	ld.local.u32 	%r1874, [%rd1564+-16];
	st.local.u32 	[%rd1564+-4], %r1874;
	shl.b32 	%r1875, %r2344, 1;
	sub.s32 	%r1876, %r1864, %r1875;
	add.s32 	%r2344, %r1876, -4;
	ld.local.u32 	%r1877, [%rd1564+-36];
	st.local.u32 	[%rd1564+-24], %r1877;
	ld.local.u32 	%r1878, [%rd1564+-32];
	st.local.u32 	[%rd1564+-20], %r1878;
	ld.local.u32 	%r1879, [%rd1564+-28];
	st.local.u32 	[%rd1564+-16], %r1879;
	setp.gt.s32 	%p1007, %r2344, %r245;
	@%p1007 bra 	$L__BB0_567;
$L__BB0_568:
	st.local.u32 	[%rd42+12], %r243;
	st.local.u32 	[%rd42+16], %r200;
	mov.b32 	%r1880, 0;
	st.local.u32 	[%rd42+20], %r1880;
	add.s32 	%r2388, %r2388, 1;
	bra.uni 	$L__BB0_781;
$L__BB0_569:
	mul.wide.s32 	%rd1565, %r242, 8;
	add.s64 	%rd57, %rd23, %rd1565;
	ld.global.f64 	%fd2321, [%rd57+10000];
	add.f64 	%fd2322, %fd2321, %fd331;
	add.f64 	%fd2323, %fd2322, %fd332;
	add.f64 	%fd2324, %fd2323, %fd333;
	abs.f64 	%fd2325, %fd2324;
	setp.gt.f64 	%p1008, %fd2325, 0d41CDCD64FF800000;
	sub.f64 	%fd2326, %fd233, %fd2324;
	abs.f64 	%fd2327, %fd2326;
	setp.geu.f64 	%p1009, %fd2327, 0d3EE4F8B588E368F1;
	or.pred  	%p1010, %p1008, %p1009;
	@%p1010 bra 	$L__BB0_582;
	ld.global.f64 	%fd2329, [%rd57+10208];
	ld.const.f64 	%fd2330, [%rd53+45640];
	add.f64 	%fd2331, %fd2329, %fd2330;
	ld.const.f64 	%fd2332, [%rd54+23000];
	add.f64 	%fd2333, %fd2331, %fd2332;
	ld.global.f64 	%fd2334, [%rd55+-5000];
	add.f64 	%fd2335, %fd2333, %fd2334;
	abs.f64 	%fd2336, %fd2335;
	setp.gt.f64 	%p1011, %fd2336, 0d41CDCD64FF800000;
	sub.f64 	%fd2337, %fd307, %fd2335;
	abs.f64 	%fd2338, %fd2337;
	setp.geu.f64 	%p1012, %fd2338, 0d3EE4F8B588E368F1;
	or.pred  	%p1013, %p1011, %p1012;
	@%p1013 bra 	$L__BB0_582;
	add.s32 	%r254, %r2390, 1;
	setp.le.s32 	%p1014, %r2388, %r254;
	@%p1014 bra 	$L__BB0_578;
	not.b32 	%r1881, %r2390;
	add.s32 	%r1882, %r2388, %r1881;
	add.s32 	%r255, %r2388, -2;
	and.b32  	%r256, %r1882, 3;
	setp.eq.s32 	%p1015, %r256, 0;
	mov.u32 	%r2346, %r2388;
	@%p1015 bra 	$L__BB0_576;
	add.s32 	%r2346, %r2388, -1;
	mul.lo.s32 	%r1883, %r2346, 3;
	mul.wide.s32 	%rd1566, %r1883, 4;
	add.s64 	%rd58, %rd5, %rd1566;
	ld.local.u32 	%r1884, [%rd58];
	st.local.u32 	[%rd58+12], %r1884;
	ld.local.u32 	%r1885, [%rd58+4];
	st.local.u32 	[%rd58+16], %r1885;
	ld.local.u32 	%r1886, [%rd58+8];
	st.local.u32 	[%rd58+20], %r1886;
	setp.eq.s32 	%p1016, %r256, 1;
	@%p1016 bra 	$L__BB0_576;
	ld.local.u32 	%r1887, [%rd58+-12];
	st.local.u32 	[%rd58], %r1887;
	ld.local.u32 	%r1888, [%rd58+-8];
	st.local.u32 	[%rd58+4], %r1888;
	ld.local.u32 	%r1889, [%rd58+-4];
	st.local.u32 	[%rd58+8], %r1889;
	setp.eq.s32 	%p1017, %r256, 2;
	mov.u32 	%r2346, %r255;
	@%p1017 bra 	$L__BB0_576;
	add.s32 	%r2346, %r2388, -3;
	ld.local.u32 	%r1890, [%rd58+-24];
	st.local.u32 	[%rd58+-12], %r1890;
	ld.local.u32 	%r1891, [%rd58+-20];
	st.local.u32 	[%rd58+-8], %r1891;
	ld.local.u32 	%r1892, [%rd58+-16];
	st.local.u32 	[%rd58+-4], %r1892;
$L__BB0_576:
	sub.s32 	%r1893, %r255, %r2390;
	setp.lt.u32 	%p1018, %r1893, 3;
	@%p1018 bra 	$L__BB0_578;
$L__BB0_577:
	mul.lo.s32 	%r1894, %r2346, 3;
	add.s32 	%r1895, %r1894, -3;
	mul.wide.s32 	%rd1567, %r1895, 4;
	add.s64 	%rd1568, %rd5, %rd1567;
	ld.local.u32 	%r1896, [%rd1568];
	st.local.u32 	[%rd1568+12], %r1896;
	ld.local.u32 	%r1897, [%rd1568+4];
	st.local.u32 	[%rd1568+16], %r1897;
	ld.local.u32 	%r1898, [%rd1568+8];
	st.local.u32 	[%rd1568+20], %r1898;
	ld.local.u32 	%r1899, [%rd1568+-12];
	st.local.u32 	[%rd1568], %r1899;
	ld.local.u32 	%r1900, [%rd1568+-8];
	st.local.u32 	[%rd1568+4], %r1900;
	ld.local.u32 	%r1901, [%rd1568+-4];
	st.local.u32 	[%rd1568+8], %r1901;
	ld.local.u32 	%r1902, [%rd1568+-24];
	st.local.u32 	[%rd1568+-12], %r1902;
	ld.local.u32 	%r1903, [%rd1568+-20];
	st.local.u32 	[%rd1568+-8], %r1903;
	ld.local.u32 	%r1904, [%rd1568+-16];
	st.local.u32 	[%rd1568+-4], %r1904;
	shl.b32 	%r1905, %r2346, 1;
	sub.s32 	%r1906, %r1894, %r1905;
	add.s32 	%r2346, %r1906, -4;
	ld.local.u32 	%r1907, [%rd1568+-36];
	st.local.u32 	[%rd1568+-24], %r1907;
	ld.local.u32 	%r1908, [%rd1568+-32];
	st.local.u32 	[%rd1568+-20], %r1908;
	ld.local.u32 	%r1909, [%rd1568+-28];
	st.local.u32 	[%rd1568+-16], %r1909;
	setp.gt.s32 	%p1019, %r2346, %r254;
	@%p1019 bra 	$L__BB0_577;
$L__BB0_578:
	st.local.u32 	[%rd42+12], %r243;
	st.local.u32 	[%rd42+16], %r200;
	mov.b32 	%r1910, 0;
	st.local.u32 	[%rd42+20], %r1910;
	setp.le.s32 	%p1020, %r2388, %r2390;
	@%p1020 bra 	$L__BB0_581;
	add.s32 	%r2348, %r2388, 1;
$L__BB0_580:
	add.s32 	%r2348, %r2348, -1;
	mul.lo.s32 	%r1911, %r2348, 3;
	mul.wide.s32 	%rd1569, %r1911, 4;
	add.s64 	%rd1570, %rd5, %rd1569;
	ld.local.u32 	%r1912, [%rd1570];
	st.local.u32 	[%rd1570+12], %r1912;
	ld.local.u32 	%r1913, [%rd1570+4];
	st.local.u32 	[%rd1570+16], %r1913;
	ld.local.u32 	%r1914, [%rd1570+8];
	st.local.u32 	[%rd1570+20], %r1914;
	setp.gt.s32 	%p1021, %r2348, %r254;
	@%p1021 bra 	$L__BB0_580;
$L__BB0_581:
	st.local.u32 	[%rd42+12], %r242;
	mov.b32 	%r1915, 0;
	st.local.u32 	[%rd42+16], %r1915;
	mov.b32 	%r1916, 1;
	st.local.u32 	[%rd42+20], %r1916;
	add.s32 	%r2388, %r2388, 2;
	bra.uni 	$L__BB0_781;
$L__BB0_582:
	setp.eq.s32 	%p1022, %r242, %r241;
	mov.u32 	%r242, %r244;
	@%p1022 bra 	$L__BB0_781;
	bra.uni 	$L__BB0_559;
$L__BB0_583:
	setp.lt.s32 	%p1023, %r200, 6;
	mov.f64 	%fd2707, 0dBFF0000000000000;
	@%p1023 bra 	$L__BB0_589;
	ld.global.f64 	%fd334, [%rd23+10416];
	ld.global.f64 	%fd335, [%rd23+10424];
	ld.global.f64 	%fd336, [%rd23+10432];
	add.f64 	%fd2343, %fd336, %fd335;
	div.rn.f64 	%fd337, %fd334, %fd2343;
	add.s32 	%r1918, %r191, %r200;
	add.s32 	%r266, %r1918, -1;
	mov.b32 	%r2349, 0;
	mov.f64 	%fd2702, 0dFFF0000000000000;
	mov.f64 	%fd2707, 0dBFF0000000000000;
$L__BB0_585:
	mul.wide.s32 	%rd1571, %r2349, 8;
	add.s64 	%rd1572, %rd23, %rd1571;
	ld.global.f64 	%fd340, [%rd1572+10208];
	add.f64 	%fd2344, %fd340, %fd334;
	ld.global.f64 	%fd341, [%rd1572+10000];
	add.f64 	%fd2345, %fd341, %fd335;
	add.f64 	%fd2346, %fd2345, %fd336;
	div.rn.f64 	%fd2347, %fd2344, %fd2346;
	setp.ltu.f64 	%p1024, %fd2347, %fd337;
	@%p1024 bra 	$L__BB0_587;
	add.s32 	%r1919, %r192, %r2349;
	cvt.s64.s32 	%rd1573, %r1919;
	add.s64 	%rd1574, %rd2, %rd1573;
	ld.global.u8 	%rs394, [%rd1574];
	cvt.u32.u16 	%r1920, %rs394;
	cvt.s32.s8 	%r1921, %r1920;
	mul.wide.s32 	%rd1575, %r1921, 5;
	ld.global.u8 	%rs396, [%rd44+-1];
	cvt.u64.u16 	%rd1576, %rs396;
	cvt.s64.s8 	%rd1577, %rd1576;
	add.s64 	%rd1578, %rd1575, %rd1577;
	shl.b64 	%rd1579, %rd1578, 3;
	mov.u64 	%rd1580, parameter;
	add.s64 	%rd1581, %rd1580, %rd1579;
	ld.const.f64 	%fd2348, [%rd1581+45640];
	add.f64 	%fd2706, %fd340, %fd2348;
	ld.global.u8 	%rs395, [%rd44];
	mad.lo.s32 	%r1922, %r2349, %r190, %r266;
	mul.wide.s32 	%rd1582, %r1922, 8;
	add.s64 	%rd1583, %rd4, %rd1582;
	ld.global.f64 	%fd2704, [%rd1583];
	ld.const.f64 	%fd2349, [%rd1581+45440];
	add.f64 	%fd2705, %fd341, %fd2349;
	ld.global.f64 	%fd2703, [%rd1583+5000];
	bra.uni 	$L__BB0_588;
$L__BB0_587:
	add.s32 	%r1923, %r192, %r2349;
	cvt.s64.s32 	%rd1584, %r1923;
	add.s64 	%rd1585, %rd2, %rd1584;
	ld.global.u8 	%rs394, [%rd1585];
	cvt.u32.u16 	%r1924, %rs394;
	cvt.s32.s8 	%r1925, %r1924;
	mul.wide.s32 	%rd1586, %r1925, 5;
	ld.global.u8 	%rs396, [%rd44+-1];
	cvt.u64.u16 	%rd1587, %rs396;
	cvt.s64.s8 	%rd1588, %rd1587;
	add.s64 	%rd1589, %rd1586, %rd1588;
	shl.b64 	%rd1590, %rd1589, 3;
	mov.u64 	%rd1591, parameter;
	add.s64 	%rd1592, %rd1591, %rd1590;
	ld.const.f64 	%fd2706, [%rd1592+45640];
	ld.global.u8 	%rs395, [%rd44];
	mad.lo.s32 	%r1926, %r2349, %r190, %r266;
	mul.wide.s32 	%rd1593, %r1926, 8;
	add.s64 	%rd1594, %rd4, %rd1593;
	ld.global.f64 	%fd2704, [%rd1594];
	ld.const.f64 	%fd2705, [%rd1592+45440];
	ld.global.f64 	%fd2703, [%rd1594+5000];
$L__BB0_588:
	cvt.u32.u16 	%r1927, %rs394;
	cvt.s16.s8 	%rs356, %rs395;
	cvt.s16.s8 	%rs357, %rs396;
	mov.b32 	%r1928, {%rs356, %rs357};
	cvt.s32.s8 	%r1929, %r1927;
	mov.b32 	%r1930, 6405;
	dp2a.lo.s32.u32 	%r1931, %r1928, %r1930, %r1929;
	mul.wide.s32 	%rd1595, %r1931, 8;
	mov.u64 	%rd1596, parameter;
	add.s64 	%rd1597, %rd1596, %rd1595;
	ld.const.f64 	%fd2350, [%rd1597+21000];
	ld.const.f64 	%fd2351, [%rd1597+20000];
	add.f64 	%fd2352, %fd2706, %fd2350;
	add.f64 	%fd2353, %fd2705, %fd2351;
	add.f64 	%fd2354, %fd2704, %fd2352;
	add.f64 	%fd2356, %fd2703, %fd2353;
	abs.f64 	%fd2358, %fd2354;
	setp.gt.f64 	%p1025, %fd2358, 0d41CDCD64FF800000;
	setp.gt.f64 	%p1026, %fd2354, 0d0000000000000000;
	or.pred  	%p1027, %p1025, %p1026;
	setp.gt.f64 	%p1028, %fd2356, 0d0000000000000000;
	or.pred  	%p1029, %p1027, %p1028;
	selp.f64 	%fd2359, 0d7FF0000000000000, %fd2354, %p1029;
	selp.f64 	%fd2360, 0dBFF0000000000000, %fd2356, %p1029;
	add.f64 	%fd2362, %fd334, %fd2359;
	add.f64 	%fd2363, %fd335, %fd2360;
	add.f64 	%fd2364, %fd336, %fd2363;
	div.rn.f64 	%fd2365, %fd2362, %fd2364;
	setp.lt.f64 	%p1030, %fd2702, %fd2365;
	setp.gt.f64 	%p1031, %fd2360, 0dC0A3880000000000;
	and.pred  	%p1032, %p1030, %p1031;
	selp.f64 	%fd2702, %fd2365, %fd2702, %p1032;
	selp.f64 	%fd2707, %fd2360, %fd2707, %p1032;
	add.s32 	%r268, %r2349, 1;
	add.s32 	%r1932, %r200, -6;
	setp.ne.s32 	%p1033, %r2349, %r1932;
	mov.u32 	%r2349, %r268;
	@%p1033 bra 	$L__BB0_585;
$L__BB0_589:
	abs.f64 	%fd2366, %fd2707;
	max.f64 	%fd2368, %fd257, %fd2366;
	setp.gt.f64 	%p1034, %fd2368, 0d41CDCD64FF800000;
	sub.f64 	%fd2369, %fd233, %fd2707;
	abs.f64 	%fd2370, %fd2369;
	setp.geu.f64 	%p1035, %fd2370, 0d3EE4F8B588E368F1;
	or.pred  	%p1036, %p1034, %p1035;
	@%p1036 bra 	$L__BB0_623;
	setp.lt.s32 	%p1037, %r200, 6;
	ld.global.f64 	%fd357, [%rd45+10208];
	mov.f64 	%fd2714, 0d7FF0000000000000;
	@%p1037 bra 	$L__BB0_596;
	ld.global.f64 	%fd358, [%rd23+10416];
	ld.global.f64 	%fd359, [%rd23+10424];
	ld.global.f64 	%fd360, [%rd23+10432];
	add.f64 	%fd2375, %fd360, %fd359;
	div.rn.f64 	%fd361, %fd358, %fd2375;
	mov.b32 	%r2350, 0;
	mov.f64 	%fd2709, 0dFFF0000000000000;
	mov.f64 	%fd2714, 0d7FF0000000000000;
$L__BB0_592:
	mul.wide.s32 	%rd1598, %r2350, 8;
	add.s64 	%rd1599, %rd23, %rd1598;
	ld.global.f64 	%fd364, [%rd1599+10208];
	add.f64 	%fd2376, %fd364, %fd358;
	ld.global.f64 	%fd365, [%rd1599+10000];
	add.f64 	%fd2377, %fd365, %fd359;
	add.f64 	%fd2378, %fd2377, %fd360;
	div.rn.f64 	%fd2379, %fd2376, %fd2378;
	setp.ltu.f64 	%p1038, %fd2379, %fd361;
	@%p1038 bra 	$L__BB0_594;
	add.s32 	%r1934, %r192, %r2350;
	cvt.s64.s32 	%rd1600, %r1934;
	add.s64 	%rd1601, %rd2, %rd1600;
	ld.global.u8 	%rs397, [%rd1601];
	cvt.u32.u16 	%r1935, %rs397;
	cvt.s32.s8 	%r1936, %r1935;
	mul.wide.s32 	%rd1602, %r1936, 5;
	ld.global.u8 	%rs399, [%rd44+-1];
	cvt.u64.u16 	%rd1603, %rs399;
	cvt.s64.s8 	%rd1604, %rd1603;
	add.s64 	%rd1605, %rd1602, %rd1604;
	shl.b64 	%rd1606, %rd1605, 3;
	mov.u64 	%rd1607, parameter;
	add.s64 	%rd1608, %rd1607, %rd1606;
	ld.const.f64 	%fd2380, [%rd1608+45640];
	add.f64 	%fd2713, %fd364, %fd2380;
	ld.global.u8 	%rs398, [%rd44];
	add.s32 	%r1937, %r191, %r200;
	mad.lo.s32 	%r1938, %r2350, %r190, %r1937;
	add.s32 	%r1939, %r1938, -1;
	mul.wide.s32 	%rd1609, %r1939, 8;
	add.s64 	%rd1610, %rd4, %rd1609;
	ld.global.f64 	%fd2711, [%rd1610];
	ld.const.f64 	%fd2381, [%rd1608+45440];
	add.f64 	%fd2712, %fd365, %fd2381;
	ld.global.f64 	%fd2710, [%rd1610+5000];
	bra.uni 	$L__BB0_595;
$L__BB0_594:
	add.s32 	%r1940, %r192, %r2350;
	cvt.s64.s32 	%rd1611, %r1940;
	add.s64 	%rd1612, %rd2, %rd1611;
	ld.global.u8 	%rs397, [%rd1612];
	cvt.u32.u16 	%r1941, %rs397;
	cvt.s32.s8 	%r1942, %r1941;
	mul.wide.s32 	%rd1613, %r1942, 5;
	ld.global.u8 	%rs399, [%rd44+-1];
	cvt.u64.u16 	%rd1614, %rs399;
	cvt.s64.s8 	%rd1615, %rd1614;
	add.s64 	%rd1616, %rd1613, %rd1615;
	shl.b64 	%rd1617, %rd1616, 3;
	mov.u64 	%rd1618, parameter;
	add.s64 	%rd1619, %rd1618, %rd1617;
	ld.const.f64 	%fd2713, [%rd1619+45640];
	ld.global.u8 	%rs398, [%rd44];
	add.s32 	%r1943, %r191, %r200;
	mad.lo.s32 	%r1944, %r2350, %r190, %r1943;
	add.s32 	%r1945, %r1944, -1;
	mul.wide.s32 	%rd1620, %r1945, 8;
	add.s64 	%rd1621, %rd4, %rd1620;
	ld.global.f64 	%fd2711, [%rd1621];
	ld.const.f64 	%fd2712, [%rd1619+45440];
	ld.global.f64 	%fd2710, [%rd1621+5000];
$L__BB0_595:
	cvt.u32.u16 	%r1946, %rs397;
	cvt.s16.s8 	%rs358, %rs398;
	cvt.s16.s8 	%rs359, %rs399;
	mov.b32 	%r1947, {%rs358, %rs359};
	cvt.s32.s8 	%r1948, %r1946;
	mov.b32 	%r1949, 6405;
	dp2a.lo.s32.u32 	%r1950, %r1947, %r1949, %r1948;
	mul.wide.s32 	%rd1622, %r1950, 8;
	mov.u64 	%rd1623, parameter;
	add.s64 	%rd1624, %rd1623, %rd1622;
	ld.const.f64 	%fd2382, [%rd1624+21000];
	ld.const.f64 	%fd2383, [%rd1624+20000];
	add.f64 	%fd2384, %fd2713, %fd2382;
	add.f64 	%fd2385, %fd2712, %fd2383;
	add.f64 	%fd2386, %fd2711, %fd2384;
	add.f64 	%fd2388, %fd2710, %fd2385;
	abs.f64 	%fd2390, %fd2386;
	setp.gt.f64 	%p1039, %fd2390, 0d41CDCD64FF800000;
	setp.gt.f64 	%p1040, %fd2386, 0d0000000000000000;
	or.pred  	%p1041, %p1039, %p1040;
	setp.gt.f64 	%p1042, %fd2388, 0d0000000000000000;
	or.pred  	%p1043, %p1041, %p1042;
	selp.f64 	%fd2391, 0d7FF0000000000000, %fd2386, %p1043;
	selp.f64 	%fd2392, 0dBFF0000000000000, %fd2388, %p1043;
	add.f64 	%fd2394, %fd358, %fd2391;
	add.f64 	%fd2395, %fd359, %fd2392;
	add.f64 	%fd2396, %fd360, %fd2395;
	div.rn.f64 	%fd2397, %fd2394, %fd2396;
	setp.lt.f64 	%p1044, %fd2709, %fd2397;
	setp.gt.f64 	%p1045, %fd2392, 0dC0A3880000000000;
	and.pred  	%p1046, %p1044, %p1045;
	selp.f64 	%fd2709, %fd2397, %fd2709, %p1046;
	selp.f64 	%fd2714, %fd2391, %fd2714, %p1046;
	add.s32 	%r270, %r2350, 1;
	add.s32 	%r1951, %r200, -6;
	setp.ne.s32 	%p1047, %r2350, %r1951;
	mov.u32 	%r2350, %r270;
	@%p1047 bra 	$L__BB0_592;
$L__BB0_596:
	abs.f64 	%fd2398, %fd357;
	abs.f64 	%fd2399, %fd2714;
	max.f64 	%fd2401, %fd2398, %fd2399;
	setp.gt.f64 	%p1048, %fd2401, 0d41CDCD64FF800000;
	sub.f64 	%fd2402, %fd357, %fd2714;
	abs.f64 	%fd2403, %fd2402;
	setp.geu.f64 	%p1049, %fd2403, 0d3EE4F8B588E368F1;
	or.pred  	%p1050, %p1048, %p1049;
	@%p1050 bra 	$L__BB0_623;
	setp.lt.s32 	%p1051, %r200, 6;
	@%p1051 bra 	$L__BB0_781;
	ld.global.s8 	%rd59, [%rd44+-1];
	add.s32 	%r271, %r200, -1;
	ld.global.s8 	%rd60, [%rd44];
	add.s32 	%r1953, %r191, %r200;
	add.s32 	%r272, %r1953, 624;
	add.s32 	%r273, %r200, -6;
	mov.b32 	%r274, 0;
$L__BB0_599:
	add.s32 	%r1954, %r192, %r274;
	cvt.s64.s32 	%rd1625, %r1954;
	add.s64 	%rd1626, %rd2, %rd1625;
	ld.global.s8 	%r1955, [%rd1626];
	mul.wide.s32 	%rd1627, %r1955, 5;
	add.s64 	%rd1628, %rd1627, %rd59;
	shl.b64 	%rd1629, %rd1628, 3;
	mov.u64 	%rd1630, parameter;
	add.s64 	%rd61, %rd1630, %rd1629;
	ld.const.f64 	%fd381, [%rd61+45440];
	add.s32 	%r275, %r274, 1;
	cvt.u64.u32 	%rd1631, %r274;
	add.s64 	%rd1632, %rd21, %rd1631;
	ld.global.s8 	%r1956, [%rd1632+1];
	cvt.u16.u64 	%rs360, %rd59;
	cvt.u16.u64 	%rs361, %rd60;
	mov.b32 	%r1957, {%rs360, %rs361};
	mov.b32 	%r1958, 1305;
	dp2a.lo.s32.u32 	%r1959, %r1957, %r1958, %r1956;
	mul.wide.s32 	%rd1633, %r1959, 8;
	add.s64 	%rd62, %rd1630, %rd1633;
	ld.const.f64 	%fd382, [%rd62+20000];
	add.f64 	%fd2405, %fd381, %fd382;
	mad.lo.s32 	%r1960, %r274, %r190, %r272;
	mul.wide.s32 	%rd1634, %r1960, 8;
	add.s64 	%rd63, %rd4, %rd1634;
	ld.global.f64 	%fd383, [%rd63];
	add.f64 	%fd2406, %fd2405, %fd383;
	abs.f64 	%fd2407, %fd2406;
	setp.gt.f64 	%p1052, %fd2407, 0d41CDCD64FF800000;
	sub.f64 	%fd2408, %fd233, %fd2406;
	abs.f64 	%fd2409, %fd2408;
	setp.geu.f64 	%p1053, %fd2409, 0d3EE4F8B588E368F1;
	or.pred  	%p1054, %p1052, %p1053;
	@%p1054 bra 	$L__BB0_609;
	ld.const.f64 	%fd2411, [%rd61+45640];
	ld.const.f64 	%fd2412, [%rd62+21000];
	add.f64 	%fd2413, %fd2411, %fd2412;
	ld.global.f64 	%fd2414, [%rd63+-5000];
	add.f64 	%fd2415, %fd2413, %fd2414;
	abs.f64 	%fd2416, %fd2415;
	setp.gt.f64 	%p1055, %fd2416, 0d41CDCD64FF800000;
	sub.f64 	%fd2417, %fd357, %fd2415;
	abs.f64 	%fd2418, %fd2417;
	setp.geu.f64 	%p1056, %fd2418, 0d3EE4F8B588E368F1;
	or.pred  	%p1057, %p1055, %p1056;
	@%p1057 bra 	$L__BB0_609;
	add.s32 	%r276, %r2390, 1;
	setp.le.s32 	%p1058, %r2388, %r276;
	@%p1058 bra 	$L__BB0_608;
	not.b32 	%r1961, %r2390;
	add.s32 	%r1962, %r2388, %r1961;
	add.s32 	%r277, %r2388, -2;
	and.b32  	%r278, %r1962, 3;
	setp.eq.s32 	%p1059, %r278, 0;
	mov.u32 	%r2352, %r2388;
	@%p1059 bra 	$L__BB0_606;
	add.s32 	%r2352, %r2388, -1;
	mul.lo.s32 	%r1963, %r2352, 3;
	mul.wide.s32 	%rd1635, %r1963, 4;
	add.s64 	%rd64, %rd5, %rd1635;
	ld.local.u32 	%r1964, [%rd64];
	st.local.u32 	[%rd64+12], %r1964;
	ld.local.u32 	%r1965, [%rd64+4];
	st.local.u32 	[%rd64+16], %r1965;
	ld.local.u32 	%r1966, [%rd64+8];
	st.local.u32 	[%rd64+20], %r1966;
	setp.eq.s32 	%p1060, %r278, 1;
	@%p1060 bra 	$L__BB0_606;
	ld.local.u32 	%r1967, [%rd64+-12];
	st.local.u32 	[%rd64], %r1967;
	ld.local.u32 	%r1968, [%rd64+-8];
	st.local.u32 	[%rd64+4], %r1968;
	ld.local.u32 	%r1969, [%rd64+-4];
	st.local.u32 	[%rd64+8], %r1969;
	setp.eq.s32 	%p1061, %r278, 2;
	mov.u32 	%r2352, %r277;
	@%p1061 bra 	$L__BB0_606;
	add.s32 	%r2352, %r2388, -3;
	ld.local.u32 	%r1970, [%rd64+-24];
	st.local.u32 	[%rd64+-12], %r1970;
	ld.local.u32 	%r1971, [%rd64+-20];
	st.local.u32 	[%rd64+-8], %r1971;
	ld.local.u32 	%r1972, [%rd64+-16];
	st.local.u32 	[%rd64+-4], %r1972;
$L__BB0_606:
	sub.s32 	%r1973, %r277, %r2390;
	setp.lt.u32 	%p1062, %r1973, 3;
	@%p1062 bra 	$L__BB0_608;
$L__BB0_607:
	mul.lo.s32 	%r1974, %r2352, 3;
	add.s32 	%r1975, %r1974, -3;
	mul.wide.s32 	%rd1636, %r1975, 4;
	add.s64 	%rd1637, %rd5, %rd1636;
	ld.local.u32 	%r1976, [%rd1637];
	st.local.u32 	[%rd1637+12], %r1976;
	ld.local.u32 	%r1977, [%rd1637+4];
	st.local.u32 	[%rd1637+16], %r1977;
	ld.local.u32 	%r1978, [%rd1637+8];
	st.local.u32 	[%rd1637+20], %r1978;
	ld.local.u32 	%r1979, [%rd1637+-12];
	st.local.u32 	[%rd1637], %r1979;
	ld.local.u32 	%r1980, [%rd1637+-8];
	st.local.u32 	[%rd1637+4], %r1980;
	ld.local.u32 	%r1981, [%rd1637+-4];
	st.local.u32 	[%rd1637+8], %r1981;
	ld.local.u32 	%r1982, [%rd1637+-24];
	st.local.u32 	[%rd1637+-12], %r1982;
	ld.local.u32 	%r1983, [%rd1637+-20];
	st.local.u32 	[%rd1637+-8], %r1983;
	ld.local.u32 	%r1984, [%rd1637+-16];
	st.local.u32 	[%rd1637+-4], %r1984;
	shl.b32 	%r1985, %r2352, 1;
	sub.s32 	%r1986, %r1974, %r1985;
	add.s32 	%r2352, %r1986, -4;
	ld.local.u32 	%r1987, [%rd1637+-36];
	st.local.u32 	[%rd1637+-24], %r1987;
	ld.local.u32 	%r1988, [%rd1637+-32];
	st.local.u32 	[%rd1637+-20], %r1988;
	ld.local.u32 	%r1989, [%rd1637+-28];
	st.local.u32 	[%rd1637+-16], %r1989;
	setp.gt.s32 	%p1063, %r2352, %r276;
	@%p1063 bra 	$L__BB0_607;
$L__BB0_608:
	st.local.u32 	[%rd42+12], %r275;
	st.local.u32 	[%rd42+16], %r271;
	mov.b32 	%r1990, 0;
	st.local.u32 	[%rd42+20], %r1990;
	add.s32 	%r2388, %r2388, 1;
	bra.uni 	$L__BB0_781;
$L__BB0_609:
	mul.wide.u32 	%rd1638, %r274, 8;
	add.s64 	%rd65, %rd23, %rd1638;
	ld.global.f64 	%fd2420, [%rd65+10000];
	add.f64 	%fd2421, %fd2420, %fd381;
	add.f64 	%fd2422, %fd2421, %fd382;
	add.f64 	%fd2423, %fd2422, %fd383;
	abs.f64 	%fd2424, %fd2423;
	setp.gt.f64 	%p1064, %fd2424, 0d41CDCD64FF800000;
	sub.f64 	%fd2425, %fd233, %fd2423;
	abs.f64 	%fd2426, %fd2425;
	setp.geu.f64 	%p1065, %fd2426, 0d3EE4F8B588E368F1;
	or.pred  	%p1066, %p1064, %p1065;
	@%p1066 bra 	$L__BB0_622;
	ld.global.f64 	%fd2428, [%rd65+10208];
	ld.const.f64 	%fd2429, [%rd61+45640];
	add.f64 	%fd2430, %fd2428, %fd2429;
	ld.const.f64 	%fd2431, [%rd62+21000];
	add.f64 	%fd2432, %fd2430, %fd2431;
	ld.global.f64 	%fd2433, [%rd63+-5000];
	add.f64 	%fd2434, %fd2432, %fd2433;
	abs.f64 	%fd2435, %fd2434;
	setp.gt.f64 	%p1067, %fd2435, 0d41CDCD64FF800000;
	sub.f64 	%fd2436, %fd357, %fd2434;
	abs.f64 	%fd2437, %fd2436;
	setp.geu.f64 	%p1068, %fd2437, 0d3EE4F8B588E368F1;
	or.pred  	%p1069, %p1067, %p1068;
	@%p1069 bra 	$L__BB0_622;
	add.s32 	%r285, %r2390, 1;
	setp.le.s32 	%p1070, %r2388, %r285;
	@%p1070 bra 	$L__BB0_618;
	not.b32 	%r1991, %r2390;
	add.s32 	%r1992, %r2388, %r1991;
	add.s32 	%r286, %r2388, -2;
	and.b32  	%r287, %r1992, 3;
	setp.eq.s32 	%p1071, %r287, 0;
	mov.u32 	%r2354, %r2388;
	@%p1071 bra 	$L__BB0_616;
	add.s32 	%r2354, %r2388, -1;
	mul.lo.s32 	%r1993, %r2354, 3;
	mul.wide.s32 	%rd1639, %r1993, 4;
	add.s64 	%rd66, %rd5, %rd1639;
	ld.local.u32 	%r1994, [%rd66];
	st.local.u32 	[%rd66+12], %r1994;
	ld.local.u32 	%r1995, [%rd66+4];
	st.local.u32 	[%rd66+16], %r1995;
	ld.local.u32 	%r1996, [%rd66+8];
	st.local.u32 	[%rd66+20], %r1996;
	setp.eq.s32 	%p1072, %r287, 1;
	@%p1072 bra 	$L__BB0_616;
	ld.local.u32 	%r1997, [%rd66+-12];
	st.local.u32 	[%rd66], %r1997;
	ld.local.u32 	%r1998, [%rd66+-8];
	st.local.u32 	[%rd66+4], %r1998;
	ld.local.u32 	%r1999, [%rd66+-4];
	st.local.u32 	[%rd66+8], %r1999;
	setp.eq.s32 	%p1073, %r287, 2;
	mov.u32 	%r2354, %r286;
	@%p1073 bra 	$L__BB0_616;
	add.s32 	%r2354, %r2388, -3;
	ld.local.u32 	%r2000, [%rd66+-24];
	st.local.u32 	[%rd66+-12], %r2000;
	ld.local.u32 	%r2001, [%rd66+-20];
	st.local.u32 	[%rd66+-8], %r2001;
	ld.local.u32 	%r2002, [%rd66+-16];
	st.local.u32 	[%rd66+-4], %r2002;
$L__BB0_616:
	sub.s32 	%r2003, %r286, %r2390;
	setp.lt.u32 	%p1074, %r2003, 3;
	@%p1074 bra 	$L__BB0_618;
$L__BB0_617:
	mul.lo.s32 	%r2004, %r2354, 3;
	add.s32 	%r2005, %r2004, -3;
	mul.wide.s32 	%rd1640, %r2005, 4;
	add.s64 	%rd1641, %rd5, %rd1640;
	ld.local.u32 	%r2006, [%rd1641];
	st.local.u32 	[%rd1641+12], %r2006;
	ld.local.u32 	%r2007, [%rd1641+4];
	st.local.u32 	[%rd1641+16], %r2007;
	ld.local.u32 	%r2008, [%rd1641+8];
	st.local.u32 	[%rd1641+20], %r2008;
	ld.local.u32 	%r2009, [%rd1641+-12];
	st.local.u32 	[%rd1641], %r2009;
	ld.local.u32 	%r2010, [%rd1641+-8];
	st.local.u32 	[%rd1641+4], %r2010;
	ld.local.u32 	%r2011, [%rd1641+-4];
	st.local.u32 	[%rd1641+8], %r2011;
	ld.local.u32 	%r2012, [%rd1641+-24];
	st.local.u32 	[%rd1641+-12], %r2012;
	ld.local.u32 	%r2013, [%rd1641+-20];
	st.local.u32 	[%rd1641+-8], %r2013;
	ld.local.u32 	%r2014, [%rd1641+-16];
	st.local.u32 	[%rd1641+-4], %r2014;
	shl.b32 	%r2015, %r2354, 1;
	sub.s32 	%r2016, %r2004, %r2015;
	add.s32 	%r2354, %r2016, -4;
	ld.local.u32 	%r2017, [%rd1641+-36];
	st.local.u32 	[%rd1641+-24], %r2017;
	ld.local.u32 	%r2018, [%rd1641+-32];
	st.local.u32 	[%rd1641+-20], %r2018;
	ld.local.u32 	%r2019, [%rd1641+-28];
	st.local.u32 	[%rd1641+-16], %r2019;
	setp.gt.s32 	%p1075, %r2354, %r285;
	@%p1075 bra 	$L__BB0_617;
$L__BB0_618:
	st.local.u32 	[%rd42+12], %r275;
	st.local.u32 	[%rd42+16], %r271;
	mov.b32 	%r2020, 0;
	st.local.u32 	[%rd42+20], %r2020;
	setp.le.s32 	%p1076, %r2388, %r2390;
	@%p1076 bra 	$L__BB0_621;
	add.s32 	%r2356, %r2388, 1;
$L__BB0_620:
	add.s32 	%r2356, %r2356, -1;
	mul.lo.s32 	%r2021, %r2356, 3;
	mul.wide.s32 	%rd1642, %r2021, 4;
	add.s64 	%rd1643, %rd5, %rd1642;
	ld.local.u32 	%r2022, [%rd1643];
	st.local.u32 	[%rd1643+12], %r2022;
	ld.local.u32 	%r2023, [%rd1643+4];
	st.local.u32 	[%rd1643+16], %r2023;
	ld.local.u32 	%r2024, [%rd1643+8];
	st.local.u32 	[%rd1643+20], %r2024;
	setp.gt.s32 	%p1077, %r2356, %r285;
	@%p1077 bra 	$L__BB0_620;
$L__BB0_621:
	st.local.u32 	[%rd42+12], %r274;
	mov.b32 	%r2025, 0;
	st.local.u32 	[%rd42+16], %r2025;
	mov.b32 	%r2026, 1;
	st.local.u32 	[%rd42+20], %r2026;
	add.s32 	%r2388, %r2388, 2;
	bra.uni 	$L__BB0_781;
$L__BB0_622:
	setp.eq.s32 	%p1078, %r274, %r273;
	mov.u32 	%r274, %r275;
	@%p1078 bra 	$L__BB0_781;
	bra.uni 	$L__BB0_599;
$L__BB0_623:
	add.s32 	%r297, %r191, -1;
	setp.lt.s32 	%p1079, %r200, 7;
	mov.f64 	%fd2719, 0dBFF0000000000000;
	@%p1079 bra 	$L__BB0_629;
	ld.global.f64 	%fd384, [%rd23+10416];
	ld.global.f64 	%fd385, [%rd23+10424];
	ld.global.f64 	%fd386, [%rd23+10432];
	add.f64 	%fd2442, %fd386, %fd385;
	div.rn.f64 	%fd387, %fd384, %fd2442;
	mov.b32 	%r2357, 0;
	mov.f64 	%fd2716, 0dFFF0000000000000;
	mov.f64 	%fd2719, 0dBFF0000000000000;
$L__BB0_625:
	mul.wide.s32 	%rd1644, %r2357, 8;
	add.s64 	%rd1645, %rd23, %rd1644;
	ld.global.f64 	%fd390, [%rd1645+10208];
	add.f64 	%fd2443, %fd390, %fd384;
	ld.global.f64 	%fd391, [%rd1645+10000];
	add.f64 	%fd2444, %fd391, %fd385;
	add.f64 	%fd2445, %fd2444, %fd386;
	div.rn.f64 	%fd2446, %fd2443, %fd2445;
	setp.ltu.f64 	%p1080, %fd2446, %fd387;
	@%p1080 bra 	$L__BB0_627;
	add.s32 	%r2028, %r193, %r2357;
	cvt.s64.s32 	%rd1646, %r2028;
	add.s64 	%rd1647, %rd2, %rd1646;
	ld.global.s8 	%r2029, [%rd1647];
	mul.wide.s32 	%rd1648, %r2029, 5;
	ld.global.u8 	%rs362, [%rd44+-1];
	cvt.u64.u16 	%rd1649, %rs362;
	cvt.s64.s8 	%rd1650, %rd1649;
	add.s64 	%rd1651, %rd1648, %rd1650;
	shl.b64 	%rd1652, %rd1651, 3;
	mov.u64 	%rd1653, parameter;
	add.s64 	%rd1654, %rd1653, %rd1652;
	ld.const.f64 	%fd2447, [%rd1654+45640];
	add.f64 	%fd2448, %fd390, %fd2447;
	ld.global.s8 	%r2030, [%rd1647+-1];
	mad.lo.s32 	%r2031, %r190, %r2357, %r190;
	add.s32 	%r2032, %r297, %r200;
	add.s32 	%r2033, %r2032, %r2031;
	mul.wide.s32 	%rd1655, %r2033, 8;
	add.s64 	%rd1656, %rd4, %rd1655;
	ld.global.f64 	%fd2449, [%rd1656];
	ld.const.f64 	%fd2450, [%rd1654+45440];
	add.f64 	%fd2451, %fd391, %fd2450;
	ld.global.f64 	%fd2452, [%rd1656+5000];
	ld.global.u8 	%r2034, [%rd44];
	cvt.u32.u16 	%r2035, %rs362;
	prmt.b32 	%r2036, %r2035, %r2034, 0x3340U;
	prmt.b32 	%r2037, %r2029, 0, 0x3340U;
	prmt.b32 	%r2038, %r2036, %r2037, 0x5410U;
	mov.b32 	%r2039, 334205;
	dp4a.s32.u32 	%r2040, %r2038, %r2039, %r2030;
	mul.wide.s32 	%rd1657, %r2040, 8;
	add.s64 	%rd1658, %rd1653, %rd1657;
	ld.const.f64 	%fd2453, [%rd1658+40440];
	ld.const.f64 	%fd2454, [%rd1658+35440];
	add.f64 	%fd2455, %fd2448, %fd2453;
	add.f64 	%fd2456, %fd2451, %fd2454;
	add.f64 	%fd2457, %fd2449, %fd2455;
	add.f64 	%fd2459, %fd2452, %fd2456;
	abs.f64 	%fd2461, %fd2457;
	setp.gt.f64 	%p1081, %fd2461, 0d41CDCD64FF800000;
	setp.gt.f64 	%p1082, %fd2457, 0d0000000000000000;
	or.pred  	%p1083, %p1081, %p1082;
	setp.gt.f64 	%p1084, %fd2459, 0d0000000000000000;
	or.pred  	%p1085, %p1083, %p1084;
	selp.f64 	%fd2462, 0d7FF0000000000000, %fd2457, %p1085;
	selp.f64 	%fd2718, 0dBFF0000000000000, %fd2459, %p1085;
	add.f64 	%fd2463, %fd384, %fd2462;
	add.f64 	%fd2464, %fd385, %fd2718;
	add.f64 	%fd2465, %fd386, %fd2464;
	div.rn.f64 	%fd2717, %fd2463, %fd2465;
	bra.uni 	$L__BB0_628;
$L__BB0_627:
	add.s32 	%r2041, %r193, %r2357;
	cvt.s64.s32 	%rd1659, %r2041;
	add.s64 	%rd1660, %rd2, %rd1659;
	ld.global.s8 	%r2042, [%rd1660];
	mul.wide.s32 	%rd1661, %r2042, 5;
	ld.global.u8 	%rs363, [%rd44+-1];
	cvt.u64.u16 	%rd1662, %rs363;
	cvt.s64.s8 	%rd1663, %rd1662;
	add.s64 	%rd1664, %rd1661, %rd1663;
	shl.b64 	%rd1665, %rd1664, 3;
	mov.u64 	%rd1666, parameter;
	add.s64 	%rd1667, %rd1666, %rd1665;
	ld.const.f64 	%fd2466, [%rd1667+45640];
	ld.global.s8 	%r2043, [%rd1660+-1];
	mad.lo.s32 	%r2044, %r190, %r2357, %r190;
	add.s32 	%r2045, %r297, %r200;
	add.s32 	%r2046, %r2045, %r2044;
	mul.wide.s32 	%rd1668, %r2046, 8;
	add.s64 	%rd1669, %rd4, %rd1668;
	ld.global.f64 	%fd2467, [%rd1669];
	ld.const.f64 	%fd2468, [%rd1667+45440];
	ld.global.f64 	%fd2469, [%rd1669+5000];
	ld.global.u8 	%r2047, [%rd44];
	cvt.u32.u16 	%r2048, %rs363;
	prmt.b32 	%r2049, %r2048, %r2047, 0x3340U;
	prmt.b32 	%r2050, %r2042, 0, 0x3340U;
	prmt.b32 	%r2051, %r2049, %r2050, 0x5410U;
	mov.b32 	%r2052, 334205;
	dp4a.s32.u32 	%r2053, %r2051, %r2052, %r2043;
	mul.wide.s32 	%rd1670, %r2053, 8;
	add.s64 	%rd1671, %rd1666, %rd1670;
	ld.const.f64 	%fd2470, [%rd1671+40440];
	ld.const.f64 	%fd2471, [%rd1671+35440];
	add.f64 	%fd2472, %fd2466, %fd2470;
	add.f64 	%fd2473, %fd2468, %fd2471;
	add.f64 	%fd2474, %fd2467, %fd2472;
	add.f64 	%fd2476, %fd2469, %fd2473;
	abs.f64 	%fd2478, %fd2474;
	setp.gt.f64 	%p1086, %fd2478, 0d41CDCD64FF800000;
	setp.gt.f64 	%p1087, %fd2474, 0d0000000000000000;
	or.pred  	%p1088, %p1086, %p1087;
	setp.gt.f64 	%p1089, %fd2476, 0d0000000000000000;
	or.pred  	%p1090, %p1088, %p1089;
	selp.f64 	%fd2479, 0d7FF0000000000000, %fd2474, %p1090;
	selp.f64 	%fd2718, 0dBFF0000000000000, %fd2476, %p1090;
	add.f64 	%fd2480, %fd384, %fd2479;
	add.f64 	%fd2481, %fd385, %fd2718;
	add.f64 	%fd2482, %fd386, %fd2481;
	div.rn.f64 	%fd2717, %fd2480, %fd2482;
$L__BB0_628:
	setp.lt.f64 	%p1091, %fd2716, %fd2717;
	setp.gt.f64 	%p1092, %fd2718, 0dC0A3880000000000;
	and.pred  	%p1093, %p1091, %p1092;
	selp.f64 	%fd2716, %fd2717, %fd2716, %p1093;
	selp.f64 	%fd2719, %fd2718, %fd2719, %p1093;
	add.s32 	%r299, %r2357, 1;
	add.s32 	%r2054, %r200, -7;
	setp.ne.s32 	%p1094, %r2357, %r2054;
	mov.u32 	%r2357, %r299;
	@%p1094 bra 	$L__BB0_625;
$L__BB0_629:
	abs.f64 	%fd2483, %fd2719;
	max.f64 	%fd2485, %fd257, %fd2483;
	setp.gt.f64 	%p1095, %fd2485, 0d41CDCD64FF800000;
	sub.f64 	%fd2486, %fd233, %fd2719;
	abs.f64 	%fd2487, %fd2486;
	setp.geu.f64 	%p1096, %fd2487, 0d3EE4F8B588E368F1;
	or.pred  	%p1097, %p1095, %p1096;
	@%p1097 bra 	$L__BB0_781;
	setp.lt.s32 	%p1098, %r200, 7;
	ld.global.f64 	%fd401, [%rd45+10208];
	mov.f64 	%fd2725, 0d7FF0000000000000;
	@%p1098 bra 	$L__BB0_636;
	ld.global.f64 	%fd402, [%rd23+10416];
	ld.global.f64 	%fd403, [%rd23+10424];
	ld.global.f64 	%fd404, [%rd23+10432];
	add.f64 	%fd2492, %fd404, %fd403;
	div.rn.f64 	%fd405, %fd402, %fd2492;
	add.s32 	%r300, %r297, %r200;
	add.s32 	%r301, %r200, -7;
	mov.b32 	%r2358, 0;
	mov.f64 	%fd2721, 0dFFF0000000000000;
	mov.f64 	%fd2725, 0d7FF0000000000000;
$L__BB0_632:
	mul.wide.s32 	%rd1672, %r2358, 8;
	add.s64 	%rd1673, %rd23, %rd1672;
	ld.global.f64 	%fd408, [%rd1673+10208];
	add.f64 	%fd2493, %fd408, %fd402;
	ld.global.f64 	%fd409, [%rd1673+10000];
	add.f64 	%fd2494, %fd409, %fd403;
	add.f64 	%fd2495, %fd2494, %fd404;
	div.rn.f64 	%fd2496, %fd2493, %fd2495;
	setp.ltu.f64 	%p1099, %fd2496, %fd405;
	@%p1099 bra 	$L__BB0_634;
	add.s32 	%r2056, %r193, %r2358;
	cvt.s64.s32 	%rd1674, %r2056;
	add.s64 	%rd1675, %rd2, %rd1674;
	ld.global.s8 	%r2057, [%rd1675];
	mul.wide.s32 	%rd1676, %r2057, 5;
	ld.global.u8 	%rs364, [%rd44+-1];
	cvt.u64.u16 	%rd1677, %rs364;
	cvt.s64.s8 	%rd1678, %rd1677;
	add.s64 	%rd1679, %rd1676, %rd1678;
	shl.b64 	%rd1680, %rd1679, 3;
	mov.u64 	%rd1681, parameter;
	add.s64 	%rd1682, %rd1681, %rd1680;
	ld.const.f64 	%fd2497, [%rd1682+45640];
	add.f64 	%fd2498, %fd408, %fd2497;
	ld.global.s8 	%r2058, [%rd1675+-1];
	mad.lo.s32 	%r2059, %r190, %r2358, %r190;
	add.s32 	%r2060, %r300, %r2059;
	mul.wide.s32 	%rd1683, %r2060, 8;
	add.s64 	%rd1684, %rd4, %rd1683;
	ld.global.f64 	%fd2499, [%rd1684];
	ld.const.f64 	%fd2500, [%rd1682+45440];
	add.f64 	%fd2501, %fd409, %fd2500;
	ld.global.f64 	%fd2502, [%rd1684+5000];
	ld.global.u8 	%r2061, [%rd44];
	cvt.u32.u16 	%r2062, %rs364;
	prmt.b32 	%r2063, %r2062, %r2061, 0x3340U;
	prmt.b32 	%r2064, %r2057, 0, 0x3340U;
	prmt.b32 	%r2065, %r2063, %r2064, 0x5410U;
	mov.b32 	%r2066, 334205;
	dp4a.s32.u32 	%r2067, %r2065, %r2066, %r2058;
	mul.wide.s32 	%rd1685, %r2067, 8;
	add.s64 	%rd1686, %rd1681, %rd1685;
	ld.const.f64 	%fd2503, [%rd1686+40440];
	ld.const.f64 	%fd2504, [%rd1686+35440];
	add.f64 	%fd2505, %fd2498, %fd2503;
	add.f64 	%fd2506, %fd2501, %fd2504;
	add.f64 	%fd2507, %fd2499, %fd2505;
	add.f64 	%fd2509, %fd2502, %fd2506;
	abs.f64 	%fd2511, %fd2507;
	setp.gt.f64 	%p1100, %fd2511, 0d41CDCD64FF800000;
	setp.gt.f64 	%p1101, %fd2507, 0d0000000000000000;
	or.pred  	%p1102, %p1100, %p1101;
	setp.gt.f64 	%p1103, %fd2509, 0d0000000000000000;
	or.pred  	%p1104, %p1102, %p1103;
	selp.f64 	%fd2723, 0d7FF0000000000000, %fd2507, %p1104;
	selp.f64 	%fd2724, 0dBFF0000000000000, %fd2509, %p1104;
	add.f64 	%fd2512, %fd402, %fd2723;
	add.f64 	%fd2513, %fd403, %fd2724;
	add.f64 	%fd2514, %fd404, %fd2513;
	div.rn.f64 	%fd2722, %fd2512, %fd2514;
	bra.uni 	$L__BB0_635;
$L__BB0_634:
	add.s32 	%r2068, %r193, %r2358;
	cvt.s64.s32 	%rd1687, %r2068;
	add.s64 	%rd1688, %rd2, %rd1687;
	ld.global.s8 	%r2069, [%rd1688];
	mul.wide.s32 	%rd1689, %r2069, 5;
	ld.global.u8 	%rs365, [%rd44+-1];
	cvt.u64.u16 	%rd1690, %rs365;
	cvt.s64.s8 	%rd1691, %rd1690;
	add.s64 	%rd1692, %rd1689, %rd1691;
	shl.b64 	%rd1693, %rd1692, 3;
	mov.u64 	%rd1694, parameter;
	add.s64 	%rd1695, %rd1694, %rd1693;
	ld.const.f64 	%fd2515, [%rd1695+45640];
	ld.global.s8 	%r2070, [%rd1688+-1];
	mad.lo.s32 	%r2071, %r190, %r2358, %r190;
	add.s32 	%r2072, %r300, %r2071;
	mul.wide.s32 	%rd1696, %r2072, 8;
	add.s64 	%rd1697, %rd4, %rd1696;
	ld.global.f64 	%fd2516, [%rd1697];
	ld.const.f64 	%fd2517, [%rd1695+45440];
	ld.global.f64 	%fd2518, [%rd1697+5000];
	ld.global.u8 	%r2073, [%rd44];
	cvt.u32.u16 	%r2074, %rs365;
	prmt.b32 	%r2075, %r2074, %r2073, 0x3340U;
	prmt.b32 	%r2076, %r2069, 0, 0x3340U;
	prmt.b32 	%r2077, %r2075, %r2076, 0x5410U;
	mov.b32 	%r2078, 334205;
	dp4a.s32.u32 	%r2079, %r2077, %r2078, %r2070;
	mul.wide.s32 	%rd1698, %r2079, 8;
	add.s64 	%rd1699, %rd1694, %rd1698;
	ld.const.f64 	%fd2519, [%rd1699+40440];
	ld.const.f64 	%fd2520, [%rd1699+35440];
	add.f64 	%fd2521, %fd2515, %fd2519;
	add.f64 	%fd2522, %fd2517, %fd2520;
	add.f64 	%fd2523, %fd2516, %fd2521;
	add.f64 	%fd2525, %fd2518, %fd2522;
	abs.f64 	%fd2527, %fd2523;
	setp.gt.f64 	%p1105, %fd2527, 0d41CDCD64FF800000;
	setp.gt.f64 	%p1106, %fd2523, 0d0000000000000000;
	or.pred  	%p1107, %p1105, %p1106;
	setp.gt.f64 	%p1108, %fd2525, 0d0000000000000000;
	or.pred  	%p1109, %p1107, %p1108;
	selp.f64 	%fd2723, 0d7FF0000000000000, %fd2523, %p1109;
	selp.f64 	%fd2724, 0dBFF0000000000000, %fd2525, %p1109;
	add.f64 	%fd2528, %fd402, %fd2723;
	add.f64 	%fd2529, %fd403, %fd2724;
	add.f64 	%fd2530, %fd404, %fd2529;
	div.rn.f64 	%fd2722, %fd2528, %fd2530;
$L__BB0_635:
	setp.lt.f64 	%p1110, %fd2721, %fd2722;
	setp.gt.f64 	%p1111, %fd2724, 0dC0A3880000000000;
	and.pred  	%p1112, %p1110, %p1111;
	selp.f64 	%fd2721, %fd2722, %fd2721, %p1112;
	selp.f64 	%fd2725, %fd2723, %fd2725, %p1112;
	add.s32 	%r303, %r2358, 1;
	setp.ne.s32 	%p1113, %r2358, %r301;
	mov.u32 	%r2358, %r303;
	@%p1113 bra 	$L__BB0_632;
$L__BB0_636:
	setp.lt.s32 	%p1114, %r200, 7;
	abs.f64 	%fd2531, %fd401;
	abs.f64 	%fd2532, %fd2725;
	max.f64 	%fd2534, %fd2531, %fd2532;
	setp.gt.f64 	%p1115, %fd2534, 0d41CDCD64FF800000;
	sub.f64 	%fd2535, %fd401, %fd2725;
	abs.f64 	%fd2536, %fd2535;
	setp.geu.f64 	%p1116, %fd2536, 0d3EE4F8B588E368F1;
	or.pred  	%p1117, %p1115, %p1116;
	or.pred  	%p1118, %p1117, %p1114;
	@%p1118 bra 	$L__BB0_781;
	ld.global.u8 	%rs89, [%rd44+-1];
	cvt.u64.u16 	%rd1700, %rs89;
	cvt.s64.s8 	%rd67, %rd1700;
	add.s32 	%r304, %r200, -1;
	ld.global.u8 	%rs90, [%rd44];
	add.s32 	%r2081, %r191, %r200;
	add.s32 	%r305, %r2081, 624;
	add.s32 	%r306, %r200, -7;
	mov.b32 	%r307, 0;
$L__BB0_638:
	add.s32 	%r2082, %r193, %r307;
	cvt.s64.s32 	%rd1701, %r2082;
	add.s64 	%rd1702, %rd2, %rd1701;
	ld.global.s8 	%r2083, [%rd1702];
	mul.wide.s32 	%rd1703, %r2083, 5;
	add.s64 	%rd1704, %rd1703, %rd67;
	shl.b64 	%rd1705, %rd1704, 3;
	mov.u64 	%rd1706, parameter;
	add.s64 	%rd68, %rd1706, %rd1705;
	ld.const.f64 	%fd422, [%rd68+45440];
	add.s32 	%r308, %r307, 2;
	cvt.s64.s32 	%rd1707, %r307;
	add.s64 	%rd1708, %rd21, %rd1707;
	ld.global.s8 	%r2084, [%rd1708+1];
	cvt.u32.u16 	%r2085, %rs90;
	cvt.u32.u16 	%r2086, %rs89;
	prmt.b32 	%r2087, %r2086, %r2085, 0x3340U;
	ld.global.u8 	%r2088, [%rd1708+2];
	prmt.b32 	%r2089, %r2088, 0, 0x3340U;
	prmt.b32 	%r2090, %r2087, %r2089, 0x5410U;
	mov.b32 	%r2091, 334205;
	dp4a.s32.u32 	%r2092, %r2090, %r2091, %r2084;
	mul.wide.s32 	%rd1709, %r2092, 8;
	add.s64 	%rd69, %rd1706, %rd1709;
	ld.const.f64 	%fd423, [%rd69+35440];
	add.f64 	%fd2538, %fd422, %fd423;
	add.s32 	%r309, %r307, 1;
	mad.lo.s32 	%r2093, %r190, %r307, %r190;
	add.s32 	%r2094, %r305, %r2093;
	mul.wide.s32 	%rd1710, %r2094, 8;
	add.s64 	%rd70, %rd4, %rd1710;
	ld.global.f64 	%fd424, [%rd70];
	add.f64 	%fd2539, %fd2538, %fd424;
	abs.f64 	%fd2540, %fd2539;
	setp.gt.f64 	%p1119, %fd2540, 0d41CDCD64FF800000;
	sub.f64 	%fd2541, %fd233, %fd2539;
	abs.f64 	%fd2542, %fd2541;
	setp.geu.f64 	%p1120, %fd2542, 0d3EE4F8B588E368F1;
	or.pred  	%p1121, %p1119, %p1120;
	@%p1121 bra 	$L__BB0_648;
	ld.const.f64 	%fd2544, [%rd68+45640];
	ld.const.f64 	%fd2545, [%rd69+40440];
	add.f64 	%fd2546, %fd2544, %fd2545;
	ld.global.f64 	%fd2547, [%rd70+-5000];
	add.f64 	%fd2548, %fd2546, %fd2547;
	abs.f64 	%fd2549, %fd2548;
	setp.gt.f64 	%p1122, %fd2549, 0d41CDCD64FF800000;
	sub.f64 	%fd2550, %fd401, %fd2548;
	abs.f64 	%fd2551, %fd2550;
	setp.geu.f64 	%p1123, %fd2551, 0d3EE4F8B588E368F1;
	or.pred  	%p1124, %p1122, %p1123;
	@%p1124 bra 	$L__BB0_648;
	add.s32 	%r310, %r2390, 1;
	setp.le.s32 	%p1125, %r2388, %r310;
	@%p1125 bra 	$L__BB0_647;
	not.b32 	%r2095, %r2390;
	add.s32 	%r2096, %r2388, %r2095;
	add.s32 	%r311, %r2388, -2;
	and.b32  	%r312, %r2096, 3;
	setp.eq.s32 	%p1126, %r312, 0;
	mov.u32 	%r2360, %r2388;
	@%p1126 bra 	$L__BB0_645;
	add.s32 	%r2360, %r2388, -1;
	mul.lo.s32 	%r2097, %r2360, 3;
	mul.wide.s32 	%rd1711, %r2097, 4;
	add.s64 	%rd71, %rd5, %rd1711;
	ld.local.u32 	%r2098, [%rd71];
	st.local.u32 	[%rd71+12], %r2098;
	ld.local.u32 	%r2099, [%rd71+4];
	st.local.u32 	[%rd71+16], %r2099;
	ld.local.u32 	%r2100, [%rd71+8];
	st.local.u32 	[%rd71+20], %r2100;
	setp.eq.s32 	%p1127, %r312, 1;
	@%p1127 bra 	$L__BB0_645;
	ld.local.u32 	%r2101, [%rd71+-12];
	st.local.u32 	[%rd71], %r2101;
	ld.local.u32 	%r2102, [%rd71+-8];
	st.local.u32 	[%rd71+4], %r2102;
	ld.local.u32 	%r2103, [%rd71+-4];
	st.local.u32 	[%rd71+8], %r2103;
	setp.eq.s32 	%p1128, %r312, 2;
	mov.u32 	%r2360, %r311;
	@%p1128 bra 	$L__BB0_645;
	add.s32 	%r2360, %r2388, -3;
	ld.local.u32 	%r2104, [%rd71+-24];
	st.local.u32 	[%rd71+-12], %r2104;
	ld.local.u32 	%r2105, [%rd71+-20];
	st.local.u32 	[%rd71+-8], %r2105;
	ld.local.u32 	%r2106, [%rd71+-16];
	st.local.u32 	[%rd71+-4], %r2106;
$L__BB0_645:
	sub.s32 	%r2107, %r311, %r2390;
	setp.lt.u32 	%p1129, %r2107, 3;
	@%p1129 bra 	$L__BB0_647;
$L__BB0_646:
	mul.lo.s32 	%r2108, %r2360, 3;
	add.s32 	%r2109, %r2108, -3;
	mul.wide.s32 	%rd1712, %r2109, 4;
	add.s64 	%rd1713, %rd5, %rd1712;
	ld.local.u32 	%r2110, [%rd1713];
	st.local.u32 	[%rd1713+12], %r2110;
	ld.local.u32 	%r2111, [%rd1713+4];
	st.local.u32 	[%rd1713+16], %r2111;
	ld.local.u32 	%r2112, [%rd1713+8];
	st.local.u32 	[%rd1713+20], %r2112;
	ld.local.u32 	%r2113, [%rd1713+-12];
	st.local.u32 	[%rd1713], %r2113;
	ld.local.u32 	%r2114, [%rd1713+-8];
	st.local.u32 	[%rd1713+4], %r2114;
	ld.local.u32 	%r2115, [%rd1713+-4];
	st.local.u32 	[%rd1713+8], %r2115;
	ld.local.u32 	%r2116, [%rd1713+-24];
	st.local.u32 	[%rd1713+-12], %r2116;
	ld.local.u32 	%r2117, [%rd1713+-20];
	st.local.u32 	[%rd1713+-8], %r2117;
	ld.local.u32 	%r2118, [%rd1713+-16];
	st.local.u32 	[%rd1713+-4], %r2118;
	shl.b32 	%r2119, %r2360, 1;
	sub.s32 	%r2120, %r2108, %r2119;
	add.s32 	%r2360, %r2120, -4;
	ld.local.u32 	%r2121, [%rd1713+-36];
	st.local.u32 	[%rd1713+-24], %r2121;
	ld.local.u32 	%r2122, [%rd1713+-32];
	st.local.u32 	[%rd1713+-20], %r2122;
	ld.local.u32 	%r2123, [%rd1713+-28];
	st.local.u32 	[%rd1713+-16], %r2123;
	setp.gt.s32 	%p1130, %r2360, %r310;
	@%p1130 bra 	$L__BB0_646;
$L__BB0_647:
	st.local.u32 	[%rd42+12], %r308;
	st.local.u32 	[%rd42+16], %r304;
	mov.b32 	%r2124, 0;
	st.local.u32 	[%rd42+20], %r2124;
	add.s32 	%r2388, %r2388, 1;
	bra.uni 	$L__BB0_781;
$L__BB0_648:
	mul.wide.s32 	%rd1714, %r307, 8;
	add.s64 	%rd72, %rd23, %rd1714;
	ld.global.f64 	%fd2553, [%rd72+10000];
	add.f64 	%fd2554, %fd2553, %fd422;
	add.f64 	%fd2555, %fd2554, %fd423;
	add.f64 	%fd2556, %fd2555, %fd424;
	abs.f64 	%fd2557, %fd2556;
	setp.gt.f64 	%p1131, %fd2557, 0d41CDCD64FF800000;
	sub.f64 	%fd2558, %fd233, %fd2556;
	abs.f64 	%fd2559, %fd2558;
	setp.geu.f64 	%p1132, %fd2559, 0d3EE4F8B588E368F1;
	or.pred  	%p1133, %p1131, %p1132;
	@%p1133 bra 	$L__BB0_661;
	ld.global.f64 	%fd2561, [%rd72+10208];
	ld.const.f64 	%fd2562, [%rd68+45640];
	add.f64 	%fd2563, %fd2561, %fd2562;
	ld.const.f64 	%fd2564, [%rd69+40440];
	add.f64 	%fd2565, %fd2563, %fd2564;
	ld.global.f64 	%fd2566, [%rd70+-5000];
	add.f64 	%fd2567, %fd2565, %fd2566;
	abs.f64 	%fd2568, %fd2567;
	setp.gt.f64 	%p1134, %fd2568, 0d41CDCD64FF800000;
	sub.f64 	%fd2569, %fd401, %fd2567;
	abs.f64 	%fd2570, %fd2569;
	setp.geu.f64 	%p1135, %fd2570, 0d3EE4F8B588E368F1;
	or.pred  	%p1136, %p1134, %p1135;
	@%p1136 bra 	$L__BB0_661;
	add.s32 	%r319, %r2390, 1;
	setp.le.s32 	%p1137, %r2388, %r319;
	@%p1137 bra 	$L__BB0_657;
	not.b32 	%r2125, %r2390;
	add.s32 	%r2126, %r2388, %r2125;
	add.s32 	%r320, %r2388, -2;
	and.b32  	%r321, %r2126, 3;
	setp.eq.s32 	%p1138, %r321, 0;
	mov.u32 	%r2362, %r2388;
	@%p1138 bra 	$L__BB0_655;
	add.s32 	%r2362, %r2388, -1;
	mul.lo.s32 	%r2127, %r2362, 3;
	mul.wide.s32 	%rd1715, %r2127, 4;
	add.s64 	%rd73, %rd5, %rd1715;
	ld.local.u32 	%r2128, [%rd73];
	st.local.u32 	[%rd73+12], %r2128;
	ld.local.u32 	%r2129, [%rd73+4];
	st.local.u32 	[%rd73+16], %r2129;
	ld.local.u32 	%r2130, [%rd73+8];
	st.local.u32 	[%rd73+20], %r2130;
	setp.eq.s32 	%p1139, %r321, 1;
	@%p1139 bra 	$L__BB0_655;
	ld.local.u32 	%r2131, [%rd73+-12];
	st.local.u32 	[%rd73], %r2131;
	ld.local.u32 	%r2132, [%rd73+-8];
	st.local.u32 	[%rd73+4], %r2132;
	ld.local.u32 	%r2133, [%rd73+-4];
	st.local.u32 	[%rd73+8], %r2133;
	setp.eq.s32 	%p1140, %r321, 2;
	mov.u32 	%r2362, %r320;
	@%p1140 bra 	$L__BB0_655;
	add.s32 	%r2362, %r2388, -3;
	ld.local.u32 	%r2134, [%rd73+-24];
	st.local.u32 	[%rd73+-12], %r2134;
	ld.local.u32 	%r2135, [%rd73+-20];
	st.local.u32 	[%rd73+-8], %r2135;
	ld.local.u32 	%r2136, [%rd73+-16];
	st.local.u32 	[%rd73+-4], %r2136;
$L__BB0_655:
	sub.s32 	%r2137, %r320, %r2390;
	setp.lt.u32 	%p1141, %r2137, 3;
	@%p1141 bra 	$L__BB0_657;
$L__BB0_656:
	mul.lo.s32 	%r2138, %r2362, 3;
	add.s32 	%r2139, %r2138, -3;
	mul.wide.s32 	%rd1716, %r2139, 4;
	add.s64 	%rd1717, %rd5, %rd1716;
	ld.local.u32 	%r2140, [%rd1717];
	st.local.u32 	[%rd1717+12], %r2140;
	ld.local.u32 	%r2141, [%rd1717+4];
	st.local.u32 	[%rd1717+16], %r2141;
	ld.local.u32 	%r2142, [%rd1717+8];
	st.local.u32 	[%rd1717+20], %r2142;
	ld.local.u32 	%r2143, [%rd1717+-12];
	st.local.u32 	[%rd1717], %r2143;
	ld.local.u32 	%r2144, [%rd1717+-8];
	st.local.u32 	[%rd1717+4], %r2144;
	ld.local.u32 	%r2145, [%rd1717+-4];
	st.local.u32 	[%rd1717+8], %r2145;
	ld.local.u32 	%r2146, [%rd1717+-24];
	st.local.u32 	[%rd1717+-12], %r2146;
	ld.local.u32 	%r2147, [%rd1717+-20];
	st.local.u32 	[%rd1717+-8], %r2147;
	ld.local.u32 	%r2148, [%rd1717+-16];
	st.local.u32 	[%rd1717+-4], %r2148;
	shl.b32 	%r2149, %r2362, 1;
	sub.s32 	%r2150, %r2138, %r2149;
	add.s32 	%r2362, %r2150, -4;
	ld.local.u32 	%r2151, [%rd1717+-36];
	st.local.u32 	[%rd1717+-24], %r2151;
	ld.local.u32 	%r2152, [%rd1717+-32];
	st.local.u32 	[%rd1717+-20], %r2152;
	ld.local.u32 	%r2153, [%rd1717+-28];
	st.local.u32 	[%rd1717+-16], %r2153;
	setp.gt.s32 	%p1142, %r2362, %r319;
	@%p1142 bra 	$L__BB0_656;
$L__BB0_657:
	st.local.u32 	[%rd42+12], %r308;
	st.local.u32 	[%rd42+16], %r304;
	mov.b32 	%r2154, 0;
	st.local.u32 	[%rd42+20], %r2154;
	setp.le.s32 	%p1143, %r2388, %r2390;
	@%p1143 bra 	$L__BB0_660;
	add.s32 	%r2364, %r2388, 1;
$L__BB0_659:
	add.s32 	%r2364, %r2364, -1;
	mul.lo.s32 	%r2155, %r2364, 3;
	mul.wide.s32 	%rd1718, %r2155, 4;
	add.s64 	%rd1719, %rd5, %rd1718;
	ld.local.u32 	%r2156, [%rd1719];
	st.local.u32 	[%rd1719+12], %r2156;
	ld.local.u32 	%r2157, [%rd1719+4];
	st.local.u32 	[%rd1719+16], %r2157;
	ld.local.u32 	%r2158, [%rd1719+8];
	st.local.u32 	[%rd1719+20], %r2158;
	setp.gt.s32 	%p1144, %r2364, %r319;
	@%p1144 bra 	$L__BB0_659;
$L__BB0_660:
	st.local.u32 	[%rd42+12], %r307;
	mov.b32 	%r2159, 0;
	st.local.u32 	[%rd42+16], %r2159;
	mov.b32 	%r2160, 1;
	st.local.u32 	[%rd42+20], %r2160;
	add.s32 	%r2388, %r2388, 2;
	bra.uni 	$L__BB0_781;
$L__BB0_661:
	setp.eq.s32 	%p1145, %r307, %r306;
	mov.u32 	%r307, %r309;
	@%p1145 bra 	$L__BB0_781;
	bra.uni 	$L__BB0_638;
$L__BB0_662:
	add.s32 	%r1479, %r187, %r200;
	mul.wide.s32 	%rd1237, %r1479, 4;
	add.s64 	%rd1238, %rd1, %rd1237;
	st.global.u32 	[%rd1238], %r197;
	add.s32 	%r1480, %r187, %r197;
	mul.wide.s32 	%rd1239, %r1480, 4;
	add.s64 	%rd1240, %rd1, %rd1239;
	st.global.u32 	[%rd1240], %r200;
	mov.b64 	%rd1241, -4616189618054758400;
	st.global.u64 	[%rd23+10480], %rd1241;
	mov.b64 	%rd1242, 9218868437227405312;
	st.global.u64 	[%rd23+10488], %rd1242;
	not.b32 	%r1481, %r200;
	add.s32 	%r331, %r197, %r1481;
	setp.gt.s32 	%p744, %r331, 2;
	@%p744 bra 	$L__BB0_664;
	mov.b64 	%rd1292, -4616189618054758400;
	st.global.u64 	[%rd23+10480], %rd1292;
	mov.b64 	%rd1293, 9218868437227405312;
	st.global.u64 	[%rd23+10488], %rd1293;
	bra.uni 	$L__BB0_710;
$L__BB0_664:
	setp.gt.s32 	%p745, %r200, %r612;
	setp.ge.s32 	%p746, %r612, %r197;
	or.pred  	%p747, %p745, %p746;
	@%p747 bra 	$L__BB0_666;
	mov.b64 	%rd1290, -4616189618054758400;
	st.global.u64 	[%rd23+10480], %rd1290;
	mov.b64 	%rd1291, 9218868437227405312;
	st.global.u64 	[%rd23+10488], %rd1291;
	bra.uni 	$L__BB0_710;
$L__BB0_666:
	setp.gt.s32 	%p748, %r200, %r612;
	selp.b32 	%r1482, %r612, 0, %p748;
	sub.s32 	%r332, %r197, %r1482;
	sub.s32 	%r333, %r200, %r1482;
	setp.lt.u32 	%p749, %r331, 31;
	@%p749 bra 	$L__BB0_678;
	ld.const.f64 	%fd2727, [parameter+24952];
	st.global.f64 	[%rd23+10488], %fd2727;
	ld.const.f64 	%fd2726, [parameter+24232];
	st.global.f64 	[%rd23+10480], %fd2726;
$L__BB0_668:
	cvt.s64.s32 	%rd1246, %r333;
	add.s64 	%rd75, %rd21, %rd1246;
	cvt.s64.s32 	%rd1247, %r332;
	add.s64 	%rd1248, %rd21, %rd1247;
	ld.global.s8 	%r1483, [%rd1248+-1];
	ld.global.u8 	%r1484, [%rd75+1];
	ld.global.u8 	%r1485, [%rd75];
	prmt.b32 	%r1486, %r1485, %r1484, 0x3340U;
	ld.global.u8 	%r1487, [%rd1248];
	prmt.b32 	%r1488, %r1487, 0, 0x3340U;
	prmt.b32 	%r1489, %r1486, %r1488, 0x5410U;
	mov.b32 	%r1490, 334205;
	dp4a.s32.u32 	%r1491, %r1489, %r1490, %r1483;
	mul.wide.s32 	%rd1249, %r1491, 8;
	mov.u64 	%rd1250, parameter;
	add.s64 	%rd1251, %rd1250, %rd1249;
	ld.const.f64 	%fd1912, [%rd1251+40440];
	add.f64 	%fd2728, %fd1912, %fd2727;
	st.global.f64 	[%rd23+10488], %fd2728;
	ld.global.s8 	%r1492, [%rd1248+-1];
	ld.global.u8 	%r1493, [%rd75+1];
	ld.global.u8 	%r1494, [%rd75];
	prmt.b32 	%r1495, %r1494, %r1493, 0x3340U;
	ld.global.u8 	%r1496, [%rd1248];
	prmt.b32 	%r1497, %r1496, 0, 0x3340U;
	prmt.b32 	%r1498, %r1495, %r1497, 0x5410U;
	dp4a.s32.u32 	%r1499, %r1498, %r1490, %r1492;
	mul.wide.s32 	%rd1252, %r1499, 8;
	add.s64 	%rd1253, %rd1250, %rd1252;
	ld.const.f64 	%fd1913, [%rd1253+35440];
	add.f64 	%fd434, %fd1913, %fd2726;
	st.global.f64 	[%rd23+10480], %fd434;
	setp.eq.s32 	%p751, %r331, 4;
	@%p751 bra 	$L__BB0_669;
	bra.uni 	$L__BB0_708;
$L__BB0_669:
	mul.lo.s32 	%r339, %r188, 10;
	shl.b32 	%r1500, %r188, 1;
	add.s32 	%r340, %r1500, 5730;
	setp.lt.s32 	%p752, %r189, 1;
	@%p752 bra 	$L__BB0_698;
	ld.global.u8 	%rs93, [%rd75];
	mov.b32 	%r2367, 0;
$L__BB0_671:
	add.s32 	%r342, %r2367, %r189;
	mad.lo.s32 	%r1502, %r342, 6, %r339;
	cvt.s64.s32 	%rd1254, %r1502;
	mov.u64 	%rd1255, d_Pchar;
	add.s64 	%rd78, %rd1255, %rd1254;
	ld.const.u8 	%rs306, [%rd78];
	setp.ne.s16 	%p753, %rs93, %rs306;
	@%p753 bra 	$L__BB0_697;
	ld.global.u8 	%rs308, [%rd75+1];
	ld.const.u8 	%rs309, [%rd78+1];
	setp.ne.s16 	%p754, %rs308, %rs309;
	@%p754 bra 	$L__BB0_697;
	ld.global.u8 	%rs310, [%rd75+2];
	ld.const.u8 	%rs311, [%rd78+2];
	setp.ne.s16 	%p755, %rs310, %rs311;
	@%p755 bra 	$L__BB0_697;
	ld.global.u8 	%rs312, [%rd75+3];
	ld.const.u8 	%rs313, [%rd78+3];
	setp.ne.s16 	%p756, %rs312, %rs313;
	@%p756 bra 	$L__BB0_697;
	ld.global.u8 	%rs314, [%rd75+4];
	ld.const.u8 	%rs315, [%rd78+4];
	setp.ne.s16 	%p757, %rs314, %rs315;
	@%p757 bra 	$L__BB0_697;
	ld.global.u8 	%rs316, [%rd75+5];
	ld.const.u8 	%rs317, [%rd78+5];
	setp.ne.s16 	%p758, %rs316, %rs317;
	@%p758 bra 	$L__BB0_697;
	add.s32 	%r1503, %r342, %r340;
	mul.wide.s32 	%rd1256, %r1503, 8;
	add.s64 	%rd1258, %rd1250, %rd1256;
	ld.const.f64 	%fd1914, [%rd1258];
	add.f64 	%fd2728, %fd1914, %fd2728;
	st.global.f64 	[%rd23+10488], %fd2728;
	bra.uni 	$L__BB0_698;
$L__BB0_678:
	mul.wide.u32 	%rd1243, %r331, 8;
	mov.u64 	%rd1244, parameter;
	add.s64 	%rd1245, %rd1244, %rd1243;
	ld.const.f64 	%fd2727, [%rd1245+24712];
	st.global.f64 	[%rd23+10488], %fd2727;
	ld.const.f64 	%fd2726, [%rd1245+23992];
	st.global.f64 	[%rd23+10480], %fd2726;
	setp.ne.s32 	%p750, %r331, 3;
	@%p750 bra 	$L__BB0_668;
	setp.lt.s32 	%p768, %r188, 1;
	cvt.s64.s32 	%rd1264, %r333;
	add.s64 	%rd74, %rd21, %rd1264;
	ld.global.s8 	%r1507, [%rd74];
	mul.wide.s32 	%rd1265, %r1507, 5;
	cvt.s64.s32 	%rd1266, %r332;
	add.s64 	%rd1267, %rd21, %rd1266;
	ld.global.s8 	%rd1268, [%rd1267];
	add.s64 	%rd1269, %rd1265, %rd1268;
	shl.b64 	%rd1270, %rd1269, 3;
	add.s64 	%rd1272, %rd1244, %rd1270;
	ld.const.f64 	%fd1917, [%rd1272+45640];
	add.f64 	%fd2728, %fd1917, %fd2727;
	st.global.f64 	[%rd23+10488], %fd2728;
	ld.global.s8 	%r1508, [%rd74];
	mul.wide.s32 	%rd1273, %r1508, 5;
	ld.global.s8 	%rd1274, [%rd1267];
	add.s64 	%rd1275, %rd1273, %rd1274;
	shl.b64 	%rd1276, %rd1275, 3;
	add.s64 	%rd1277, %rd1244, %rd1276;
	ld.const.f64 	%fd1918, [%rd1277+45440];
	add.f64 	%fd430, %fd1918, %fd2726;
	st.global.f64 	[%rd23+10480], %fd430;
	@%p768 bra 	$L__BB0_688;
	ld.global.u8 	%rs91, [%rd74];
	mov.b32 	%r2365, 0;
$L__BB0_681:
	add.s32 	%r335, %r2365, %r188;
	mul.lo.s32 	%r1510, %r335, 5;
	cvt.s64.s32 	%rd1278, %r1510;
	mov.u64 	%rd1279, d_Pchar;
	add.s64 	%rd76, %rd1279, %rd1278;
	ld.const.u8 	%rs330, [%rd76];
	setp.ne.s16 	%p769, %rs91, %rs330;
	@%p769 bra 	$L__BB0_687;
	ld.global.u8 	%rs332, [%rd74+1];
	ld.const.u8 	%rs333, [%rd76+1];
	setp.ne.s16 	%p770, %rs332, %rs333;
	@%p770 bra 	$L__BB0_687;
	ld.global.u8 	%rs334, [%rd74+2];
	ld.const.u8 	%rs335, [%rd76+2];
	setp.ne.s16 	%p771, %rs334, %rs335;
	@%p771 bra 	$L__BB0_687;
	ld.global.u8 	%rs336, [%rd74+3];
	ld.const.u8 	%rs337, [%rd76+3];
	setp.ne.s16 	%p772, %rs336, %rs337;
	@%p772 bra 	$L__BB0_687;
	ld.global.u8 	%rs338, [%rd74+4];
	ld.const.u8 	%rs339, [%rd76+4];
	setp.ne.s16 	%p773, %rs338, %rs339;
	@%p773 bra 	$L__BB0_687;
	add.s32 	%r1511, %r335, 5730;
	mul.wide.s32 	%rd1280, %r1511, 8;
	add.s64 	%rd1282, %rd1244, %rd1280;
	ld.const.f64 	%fd1919, [%rd1282];
	add.f64 	%fd2728, %fd1919, %fd2728;
	st.global.f64 	[%rd23+10488], %fd2728;
	bra.uni 	$L__BB0_688;
$L__BB0_687:
	add.s32 	%r2365, %r2365, 1;
	setp.ne.s32 	%p774, %r2365, %r188;
	@%p774 bra 	$L__BB0_681;
$L__BB0_688:
	setp.lt.s32 	%p775, %r188, 1;
	@%p775 bra 	$L__BB0_708;
	ld.global.u8 	%rs92, [%rd74];
	mov.b32 	%r2366, 0;
$L__BB0_690:
	mul.lo.s32 	%r1513, %r2366, 5;
	cvt.u64.u32 	%rd1283, %r1513;
	mov.u64 	%rd1284, d_Pchar;
	add.s64 	%rd77, %rd1284, %rd1283;
	ld.const.u8 	%rs340, [%rd77];
	setp.ne.s16 	%p776, %rs92, %rs340;
	@%p776 bra 	$L__BB0_696;
	ld.global.u8 	%rs342, [%rd74+1];
	ld.const.u8 	%rs343, [%rd77+1];
	setp.ne.s16 	%p777, %rs342, %rs343;
	@%p777 bra 	$L__BB0_696;
	ld.global.u8 	%rs344, [%rd74+2];
	ld.const.u8 	%rs345, [%rd77+2];
	setp.ne.s16 	%p778, %rs344, %rs345;
	@%p778 bra 	$L__BB0_696;
	ld.global.u8 	%rs346, [%rd74+3];
	ld.const.u8 	%rs347, [%rd77+3];
	setp.ne.s16 	%p779, %rs346, %rs347;
	@%p779 bra 	$L__BB0_696;
	ld.global.u8 	%rs348, [%rd74+4];
	ld.const.u8 	%rs349, [%rd77+4];
	setp.ne.s16 	%p780, %rs348, %rs349;
	@%p780 bra 	$L__BB0_696;
	mul.wide.u32 	%rd1285, %r2366, 8;
	add.s64 	%rd1287, %rd1244, %rd1285;
	ld.const.f64 	%fd1920, [%rd1287+45840];
	add.f64 	%fd1921, %fd1920, %fd430;
	st.global.f64 	[%rd23+10480], %fd1921;
	bra.uni 	$L__BB0_708;
$L__BB0_696:
	add.s32 	%r2366, %r2366, 1;
	setp.eq.s32 	%p781, %r2366, %r188;
	@%p781 bra 	$L__BB0_708;
	bra.uni 	$L__BB0_690;
$L__BB0_697:
	add.s32 	%r2367, %r2367, 1;
	setp.ne.s32 	%p759, %r2367, %r189;
	@%p759 bra 	$L__BB0_671;
$L__BB0_698:
	setp.lt.s32 	%p760, %r189, 1;
	@%p760 bra 	$L__BB0_708;
	ld.global.u8 	%rs94, [%rd75];
	mov.b32 	%r2368, 0;
$L__BB0_700:
	mad.lo.s32 	%r1505, %r2368, 6, %r339;
	cvt.s64.s32 	%rd1259, %r1505;
	mov.u64 	%rd1260, d_Pchar;
	add.s64 	%rd79, %rd1260, %rd1259;
	ld.const.u8 	%rs318, [%rd79];
	setp.ne.s16 	%p761, %rs94, %rs318;
	@%p761 bra 	$L__BB0_707;
	ld.global.u8 	%rs320, [%rd75+1];
	ld.const.u8 	%rs321, [%rd79+1];
	setp.ne.s16 	%p762, %rs320, %rs321;
	@%p762 bra 	$L__BB0_707;
	ld.global.u8 	%rs322, [%rd75+2];
	ld.const.u8 	%rs323, [%rd79+2];
	setp.ne.s16 	%p763, %rs322, %rs323;
	@%p763 bra 	$L__BB0_707;
	ld.global.u8 	%rs324, [%rd75+3];
	ld.const.u8 	%rs325, [%rd79+3];
	setp.ne.s16 	%p764, %rs324, %rs325;
	@%p764 bra 	$L__BB0_707;
	ld.global.u8 	%rs326, [%rd75+4];
	ld.const.u8 	%rs327, [%rd79+4];
	setp.ne.s16 	%p765, %rs326, %rs327;
	@%p765 bra 	$L__BB0_707;
	ld.global.u8 	%rs328, [%rd75+5];
	ld.const.u8 	%rs329, [%rd79+5];
	setp.ne.s16 	%p766, %rs328, %rs329;
	@%p766 bra 	$L__BB0_707;
	add.s32 	%r1506, %r2368, %r340;
	mul.wide.s32 	%rd1261, %r1506, 8;
	add.s64 	%rd1263, %rd1250, %rd1261;
	ld.const.f64 	%fd1915, [%rd1263];
	add.f64 	%fd1916, %fd1915, %fd434;
	st.global.f64 	[%rd23+10480], %fd1916;
	bra.uni 	$L__BB0_708;
$L__BB0_707:
	add.s32 	%r2368, %r2368, 1;
	setp.ne.s32 	%p767, %r2368, %r189;
	@%p767 bra 	$L__BB0_700;
$L__BB0_708:
	abs.f64 	%fd1922, %fd2728;
	setp.leu.f64 	%p782, %fd1922, 0d41CDCD64FF800000;
	@%p782 bra 	$L__BB0_710;
	mov.b64 	%rd1288, 9218868437227405312;
	st.global.u64 	[%rd23+10488], %rd1288;
	mov.b64 	%rd1289, -4616189618054758400;
	st.global.u64 	[%rd23+10480], %rd1289;
$L__BB0_710:
	mov.b64 	%rd1294, -4616189618054758400;
	st.global.u64 	[%rd23+10496], %rd1294;
	mov.b64 	%rd1295, 9218868437227405312;
	st.global.u64 	[%rd23+10504], %rd1295;
	sub.s32 	%r347, %r197, %r200;
	add.s32 	%r2381, %r347, -3;
	setp.lt.s32 	%p783, %r347, 7;
	add.s32 	%r349, %r347, -32;
	cvt.s64.s32 	%rd1296, %r197;
	add.s64 	%rd80, %rd21, %rd1296;
	mov.f64 	%fd2737, 0dBFF0000000000000;
	mov.f64 	%fd2738, 0d7FF0000000000000;
	@%p783 bra 	$L__BB0_735;
	cvt.s64.s32 	%rd1297, %r200;
	add.s64 	%rd81, %rd21, %rd1297;
	add.s32 	%r1514, %r200, -1;
	add.s32 	%r1515, %r191, %r197;
	mad.lo.s32 	%r1516, %r1514, %r190, %r1515;
	mul.wide.s32 	%rd1298, %r1516, 8;
	add.s64 	%rd82, %rd4, %rd1298;
	max.s32 	%r350, %r349, 4;
	mov.f64 	%fd2738, 0d7FF0000000000000;
	mov.f64 	%fd2737, 0dBFF0000000000000;
	mov.u32 	%r2369, %r2381;
$L__BB0_712:
	setp.ge.s32 	%p784, %r200, %r612;
	sub.s32 	%r352, %r197, %r2369;
	add.s32 	%r2378, %r200, 1;
	setp.ge.s32 	%p785, %r2378, %r352;
	or.pred  	%p786, %p785, %p784;
	@%p786 bra 	$L__BB0_734;
	sub.s32 	%r2377, %r347, %r2369;
	sub.s32 	%r1519, %r200, %r197;
	add.s32 	%r2374, %r1519, %r2369;
	cvt.u32.u64 	%r1520, %rd22;
	mad.lo.s32 	%r1521, %r612, %r200, %r1520;
	add.s32 	%r2373, %r1521, %r2369;
	add.s32 	%r2371, %r2374, 2;
	add.s32 	%r2370, %r2378, %r2369;
	mov.b32 	%r2376, 1;
	mov.b32 	%r2375, -3;
	mov.u32 	%r2372, %r200;
$L__BB0_714:
	mul.wide.s32 	%rd1299, %r2373, 8;
	add.s64 	%rd83, %rd4, %rd1299;
	ld.global.f64 	%fd444, [%rd83];
	abs.f64 	%fd1927, %fd444;
	setp.geu.f64 	%p787, %fd1927, 0d41CDCD64FF800000;
	@%p787 bra 	$L__BB0_733;
	add.s32 	%r368, %r2376, -1;
	add.s32 	%r369, %r2377, -2;
	add.s32 	%r370, %r369, %r368;
	setp.lt.s32 	%p788, %r370, 31;
	@%p788 bra 	$L__BB0_717;
	mov.b64 	%rd1351, -4616189618054758400;
	st.global.u64 	[%rd23+10496], %rd1351;
	mov.b64 	%rd1352, 9218868437227405312;
	st.global.u64 	[%rd23+10504], %rd1352;
	mov.f64 	%fd2738, 0d7FF0000000000000;
	mov.f64 	%fd2737, 0dBFF0000000000000;
	bra.uni 	$L__BB0_731;
$L__BB0_717:
	cvt.s64.s32 	%rd1300, %r2378;
	add.s64 	%rd84, %rd21, %rd1300;
	setp.eq.s32 	%p789, %r2375, -3;
	setp.gt.s32 	%p790, %r369, 0;
	and.pred  	%p791, %p789, %p790;
	@%p791 bra 	$L__BB0_719;
	setp.ne.s32 	%p792, %r2377, 2;
	setp.lt.s32 	%p793, %r368, 1;
	or.pred  	%p794, %p793, %p792;
	@%p794 bra 	$L__BB0_726;
$L__BB0_719:
	ld.param.u32 	%r2272, [_Z4thalPciiiiS_iPdPi_param_6];
	cvt.s64.s32 	%rd1321, %r2369;
	mul.lo.s32 	%r1560, %r2272, 54;
	cvt.s64.s32 	%rd1322, %r1560;
	add.s64 	%rd1323, %rd1322, %rd2;
	add.s64 	%rd1324, %rd1323, %rd1321;
	add.s64 	%rd1326, %rd1324, %rd1300;
	add.s64 	%rd85, %rd1326, 27;
	setp.ne.s32 	%p802, %r2371, -1;
	setp.ne.s32 	%p803, %r2375, -4;
	and.pred  	%p804, %p803, %p802;
	@%p804 bra 	$L__BB0_724;
	setp.eq.s32 	%p807, %r2375, -4;
	setp.eq.s32 	%p808, %r2371, -1;
	and.pred  	%p810, %p789, %p808;
	setp.eq.s32 	%p811, %r2377, 2;
	and.pred  	%p812, %p807, %p811;
	or.pred  	%p813, %p810, %p812;
	mov.f64 	%fd2736, 0d0000000000000000;
	mov.f64 	%fd2735, 0dC0A9300000000000;
	not.pred 	%p814, %p813;
	@%p814 bra 	$L__BB0_722;
	mul.wide.u32 	%rd1346, %r370, 8;
	mov.u64 	%rd1347, parameter;
	add.s64 	%rd1348, %rd1347, %rd1346;
	ld.const.f64 	%fd2009, [%rd1348+25192];
	ld.global.s8 	%r1564, [%rd85];
	ld.global.u8 	%r1565, [%rd84];
	ld.global.u8 	%r1566, [%rd81];
	prmt.b32 	%r1567, %r1566, %r1565, 0x3340U;
	ld.global.u8 	%r1568, [%rd80+27];
	prmt.b32 	%r1569, %r1568, 0, 0x3340U;
	prmt.b32 	%r1570, %r1567, %r1569, 0x5410U;
	mov.b32 	%r1571, 334205;
	dp4a.s32.u32 	%r1572, %r1570, %r1571, %r1564;
	mul.wide.s32 	%rd1349, %r1572, 8;
	add.s64 	%rd1350, %rd1347, %rd1349;
	ld.const.f64 	%fd2010, [%rd1350+5000];
	add.f64 	%fd2736, %fd2009, %fd2010;
	ld.const.f64 	%fd2011, [%rd1348+24472];
	ld.const.f64 	%fd2012, [%rd1350];
	add.f64 	%fd2735, %fd2011, %fd2012;
$L__BB0_722:
	add.f64 	%fd2013, %fd2736, %fd444;
	ld.global.f64 	%fd2014, [%rd83+5000];
	add.f64 	%fd2015, %fd2735, %fd2014;
	abs.f64 	%fd2016, %fd2013;
	setp.gt.f64 	%p815, %fd2016, 0d41CDCD64FF800000;
	selp.f64 	%fd449, 0dBFF0000000000000, %fd2015, %p815;
	selp.f64 	%fd450, 0d7FF0000000000000, %fd2013, %p815;
	ld.global.f64 	%fd2017, [%rd23+10416];
	add.f64 	%fd2018, %fd2017, %fd450;
	ld.global.f64 	%fd2019, [%rd23+10424];
	add.f64 	%fd2020, %fd2019, %fd449;
	ld.global.f64 	%fd2021, [%rd23+10432];
	add.f64 	%fd2022, %fd2021, %fd2020;
	div.rn.f64 	%fd2023, %fd2018, %fd2022;
	ld.global.f64 	%fd2024, [%rd82];
	add.f64 	%fd2025, %fd2024, %fd2017;
	ld.global.f64 	%fd2026, [%rd82+5000];
	add.f64 	%fd2027, %fd2026, %fd2019;
	add.f64 	%fd2028, %fd2027, %fd2021;
	div.rn.f64 	%fd2029, %fd2025, %fd2028;
	setp.ltu.f64 	%p816, %fd2023, %fd2029;
	@%p816 bra 	$L__BB0_731;
	st.global.f64 	[%rd23+10496], %fd449;
	st.global.f64 	[%rd23+10504], %fd450;
	mov.f64 	%fd2737, %fd449;
	mov.f64 	%fd2738, %fd450;
	bra.uni 	$L__BB0_731;
$L__BB0_724:
	ld.param.u32 	%r2273, [_Z4thalPciiiiS_iPdPi_param_6];
	mul.wide.s32 	%rd1327, %r370, 8;
	mov.u64 	%rd1328, parameter;
	add.s64 	%rd1329, %rd1328, %rd1327;
	ld.const.f64 	%fd1980, [%rd1329+25192];
	ld.global.s8 	%r1561, [%rd81];
	mul.wide.s32 	%rd1330, %r1561, 5;
	ld.global.s8 	%rd1331, [%rd80+27];
	add.s64 	%rd1332, %rd1330, %rd1331;
	shl.b64 	%rd1333, %rd1332, 3;
	add.s64 	%rd1334, %rd1328, %rd1333;
	ld.const.f64 	%fd1981, [%rd1334+45640];
	add.f64 	%fd1982, %fd1980, %fd1981;
	ld.global.s8 	%r1562, [%rd84];
	mul.wide.s32 	%rd1335, %r1562, 5;
	mul.lo.s32 	%r1563, %r2273, 54;
	cvt.s64.s32 	%rd1336, %r1563;
	add.s64 	%rd1337, %rd1336, %rd2;
	add.s64 	%rd1339, %rd1337, %rd1321;
	add.s64 	%rd1341, %rd1339, %rd1300;
	ld.global.s8 	%rd1342, [%rd1341+27];
	add.s64 	%rd1343, %rd1335, %rd1342;
	shl.b64 	%rd1344, %rd1343, 3;
	add.s64 	%rd1345, %rd1328, %rd1344;
	ld.const.f64 	%fd1983, [%rd1345+45640];
	add.f64 	%fd1984, %fd1982, %fd1983;
	add.f64 	%fd1985, %fd1984, %fd444;
	ld.const.f64 	%fd1986, [%rd1329+24472];
	ld.const.f64 	%fd1987, [%rd1334+45440];
	add.f64 	%fd1988, %fd1986, %fd1987;
	ld.const.f64 	%fd1989, [%rd1345+45440];
	add.f64 	%fd1990, %fd1988, %fd1989;
	ld.global.f64 	%fd1991, [%rd83+5000];
	add.f64 	%fd1992, %fd1990, %fd1991;
	abs.f64 	%fd1993, %fd1985;
	setp.gt.f64 	%p805, %fd1993, 0d41CDCD64FF800000;
	selp.f64 	%fd451, 0dBFF0000000000000, %fd1992, %p805;
	selp.f64 	%fd452, 0d7FF0000000000000, %fd1985, %p805;
	ld.global.f64 	%fd1994, [%rd23+10416];
	add.f64 	%fd1995, %fd452, %fd1994;
	ld.global.f64 	%fd1996, [%rd23+10424];
	add.f64 	%fd1997, %fd451, %fd1996;
	ld.global.f64 	%fd1998, [%rd23+10432];
	add.f64 	%fd1999, %fd1997, %fd1998;
	div.rn.f64 	%fd2000, %fd1995, %fd1999;
	ld.global.f64 	%fd2001, [%rd82];
	add.f64 	%fd2002, %fd2001, %fd1994;
	ld.global.f64 	%fd2003, [%rd82+5000];
	add.f64 	%fd2004, %fd2003, %fd1996;
	add.f64 	%fd2005, %fd2004, %fd1998;
	div.rn.f64 	%fd2006, %fd2002, %fd2005;
	setp.ltu.f64 	%p806, %fd2000, %fd2006;
	@%p806 bra 	$L__BB0_731;
	st.global.f64 	[%rd23+10496], %fd451;
	st.global.f64 	[%rd23+10504], %fd452;
	mov.f64 	%fd2737, %fd451;
	mov.f64 	%fd2738, %fd452;
	bra.uni 	$L__BB0_731;
$L__BB0_726:
	ld.param.u32 	%r2270, [_Z4thalPciiiiS_iPdPi_param_6];
	cvt.s64.s32 	%rd1301, %r2370;
	mul.lo.s32 	%r1522, %r2270, 54;
	cvt.s64.s32 	%rd1302, %r1522;
	add.s64 	%rd1303, %rd1302, %rd2;
	add.s64 	%rd1304, %rd1303, %rd1301;
	add.s64 	%rd86, %rd1304, 28;
	setp.ne.s32 	%p795, %r2375, -4;
	setp.ne.s32 	%p796, %r2371, -1;
	or.pred  	%p797, %p795, %p796;
	@%p797 bra 	$L__BB0_729;
	ld.global.s8 	%r1543, [%rd80+26];
	ld.global.u8 	%r1544, [%rd81+1];
	ld.global.u8 	%r1545, [%rd81];
	prmt.b32 	%r1546, %r1545, %r1544, 0x3340U;
	ld.global.u8 	%r1547, [%rd80+27];
	prmt.b32 	%r1548, %r1547, 0, 0x3340U;
	prmt.b32 	%r1549, %r1546, %r1548, 0x5410U;
	mov.b32 	%r1550, 334205;
	dp4a.s32.u32 	%r1551, %r1549, %r1550, %r1543;
	mul.wide.s32 	%rd1316, %r1551, 8;
	mov.u64 	%rd1317, parameter;
	add.s64 	%rd1318, %rd1317, %rd1316;
	ld.const.f64 	%fd1957, [%rd1318+10000];
	ld.global.s8 	%r1552, [%rd84+-1];
	ld.global.u8 	%r1553, [%rd86];
	ld.global.u8 	%r1554, [%rd86+-1];
	prmt.b32 	%r1555, %r1554, %r1553, 0x3340U;
	ld.global.u8 	%r1556, [%rd84];
	prmt.b32 	%r1557, %r1556, 0, 0x3340U;
	prmt.b32 	%r1558, %r1555, %r1557, 0x5410U;
	dp4a.s32.u32 	%r1559, %r1558, %r1550, %r1552;
	mul.wide.s32 	%rd1319, %r1559, 8;
	add.s64 	%rd1320, %rd1317, %rd1319;
	ld.const.f64 	%fd1958, [%rd1320+10000];
	add.f64 	%fd1959, %fd1957, %fd1958;
	ld.global.f64 	%fd1960, [%rd83+5000];
	add.f64 	%fd1961, %fd1959, %fd1960;
	ld.const.f64 	%fd1962, [%rd1318+15000];
	ld.const.f64 	%fd1963, [%rd1320+15000];
	add.f64 	%fd1964, %fd1962, %fd1963;
	add.f64 	%fd1965, %fd1964, %fd444;
	abs.f64 	%fd1966, %fd1965;
	setp.gt.f64 	%p800, %fd1966, 0d41CDCD64FF800000;
	selp.f64 	%fd453, 0dBFF0000000000000, %fd1961, %p800;
	selp.f64 	%fd454, 0d7FF0000000000000, %fd1965, %p800;
	ld.global.f64 	%fd1967, [%rd23+10416];
	add.f64 	%fd1968, %fd1967, %fd454;
	ld.global.f64 	%fd1969, [%rd23+10424];
	add.f64 	%fd1970, %fd1969, %fd453;
	ld.global.f64 	%fd1971, [%rd23+10432];
	add.f64 	%fd1972, %fd1971, %fd1970;
	div.rn.f64 	%fd1973, %fd1968, %fd1972;
	ld.global.f64 	%fd1974, [%rd82];
	add.f64 	%fd1975, %fd1974, %fd1967;
	ld.global.f64 	%fd1976, [%rd82+5000];
	add.f64 	%fd1977, %fd1976, %fd1969;
	add.f64 	%fd1978, %fd1977, %fd1971;
	div.rn.f64 	%fd1979, %fd1975, %fd1978;
	setp.ltu.f64 	%p801, %fd1973, %fd1979;
	@%p801 bra 	$L__BB0_731;
	st.global.f64 	[%rd23+10496], %fd453;
	st.global.f64 	[%rd23+10504], %fd454;
	mov.f64 	%fd2737, %fd453;
	mov.f64 	%fd2738, %fd454;
	bra.uni 	$L__BB0_731;
$L__BB0_729:
	ld.param.u32 	%r2271, [_Z4thalPciiiiS_iPdPi_param_6];
	mul.wide.s32 	%rd1305, %r370, 8;
	mov.u64 	%rd1306, parameter;
	add.s64 	%rd1307, %rd1306, %rd1305;
	ld.const.f64 	%fd1928, [%rd1307+24952];
	ld.global.s8 	%r1523, [%rd80+26];
	ld.global.u8 	%r1524, [%rd81+1];
	ld.global.u8 	%r1525, [%rd81];
	prmt.b32 	%r1526, %r1525, %r1524, 0x3340U;
	ld.global.u8 	%r1527, [%rd80+27];
	prmt.b32 	%r1528, %r1527, 0, 0x3340U;
	prmt.b32 	%r1529, %r1526, %r1528, 0x5410U;
	mov.b32 	%r1530, 334205;
	dp4a.s32.u32 	%r1531, %r1529, %r1530, %r1523;
	mul.wide.s32 	%rd1308, %r1531, 8;
	add.s64 	%rd1309, %rd1306, %rd1308;
	ld.const.f64 	%fd1929, [%rd1309+30440];
	add.f64 	%fd1930, %fd1928, %fd1929;
	mul.lo.s32 	%r1532, %r2271, 54;
	cvt.s64.s32 	%rd1310, %r1532;
	add.s64 	%rd1311, %rd1310, %rd2;
	add.s64 	%rd1313, %rd1311, %rd1301;
	ld.global.s8 	%r1533, [%rd84+-1];
	ld.global.u8 	%r1534, [%rd1313+28];
	ld.global.u8 	%r1535, [%rd1313+27];
	prmt.b32 	%r1536, %r1535, %r1534, 0x3340U;
	ld.global.u8 	%r1537, [%rd84];
	prmt.b32 	%r1538, %r1537, 0, 0x3340U;
	prmt.b32 	%r1539, %r1536, %r1538, 0x5410U;
	dp4a.s32.u32 	%r1540, %r1539, %r1530, %r1533;
	mul.wide.s32 	%rd1314, %r1540, 8;
	add.s64 	%rd1315, %rd1306, %rd1314;
	ld.const.f64 	%fd1931, [%rd1315+30440];
	add.f64 	%fd1932, %fd1930, %fd1931;
	add.f64 	%fd1933, %fd1932, %fd444;
	ld.const.f64 	%fd1934, [%rd1307+24232];
	ld.const.f64 	%fd1935, [%rd1309+25440];
	add.f64 	%fd1936, %fd1934, %fd1935;
	ld.const.f64 	%fd1937, [%rd1315+25440];
	add.f64 	%fd1938, %fd1936, %fd1937;
	add.s32 	%r1541, %r2374, 2;
	abs.s32 	%r1542, %r1541;
	cvt.rn.f64.s32 	%fd1939, %r1542;
	fma.rn.f64 	%fd1940, %fd1939, 0dBFEEF3E864B31D04, %fd1938;
	ld.global.f64 	%fd1941, [%rd83+5000];
	add.f64 	%fd1942, %fd1941, %fd1940;
	abs.f64 	%fd1943, %fd1933;
	setp.gt.f64 	%p798, %fd1943, 0d41CDCD64FF800000;
	selp.f64 	%fd455, 0dBFF0000000000000, %fd1942, %p798;
	selp.f64 	%fd456, 0d7FF0000000000000, %fd1933, %p798;
	ld.global.f64 	%fd1944, [%rd23+10416];
	add.f64 	%fd1945, %fd456, %fd1944;
	ld.global.f64 	%fd1946, [%rd23+10424];
	add.f64 	%fd1947, %fd1946, %fd455;
	ld.global.f64 	%fd1948, [%rd23+10432];
	add.f64 	%fd1949, %fd1948, %fd1947;
	div.rn.f64 	%fd1950, %fd1945, %fd1949;
	ld.global.f64 	%fd1951, [%rd82];
	add.f64 	%fd1952, %fd1951, %fd1944;
	ld.global.f64 	%fd1953, [%rd82+5000];
	add.f64 	%fd1954, %fd1953, %fd1946;
	add.f64 	%fd1955, %fd1954, %fd1948;
	div.rn.f64 	%fd1956, %fd1952, %fd1955;
	setp.ltu.f64 	%p799, %fd1950, %fd1956;
	@%p799 bra 	$L__BB0_731;
	st.global.f64 	[%rd23+10496], %fd455;
	st.global.f64 	[%rd23+10504], %fd456;
	mov.f64 	%fd2737, %fd455;
	mov.f64 	%fd2738, %fd456;
$L__BB0_731:
	abs.f64 	%fd2032, %fd2738;
	setp.geu.f64 	%p817, %fd2032, 0d41CDCD64FF800000;
	setp.geu.f64 	%p818, %fd2737, 0dC0A3880000000000;
	or.pred  	%p819, %p817, %p818;
	@%p819 bra 	$L__BB0_733;
	mov.b64 	%rd1353, 0;
	st.global.u64 	[%rd23+10504], %rd1353;
	mov.f64 	%fd2738, 0d0000000000000000;
$L__BB0_733:
	add.s32 	%r2378, %r2378, 1;
	add.s32 	%r1573, %r2372, 2;
	setp.lt.s32 	%p820, %r1573, %r352;
	add.s32 	%r2372, %r2372, 1;
	setp.lt.s32 	%p821, %r2372, %r612;
	and.pred  	%p822, %p820, %p821;
	add.s32 	%r2377, %r2377, -1;
	add.s32 	%r2376, %r2376, 1;
	add.s32 	%r2375, %r2375, -1;
	add.s32 	%r2374, %r2374, 2;
	add.s32 	%r2373, %r2373, %r612;
	add.s32 	%r2371, %r2371, 1;
	add.s32 	%r2370, %r2370, 1;
	@%p822 bra 	$L__BB0_714;
$L__BB0_734:
	add.s32 	%r380, %r2369, -1;
	setp.gt.s32 	%p823, %r2369, %r350;
	mov.u32 	%r2369, %r380;
	@%p823 bra 	$L__BB0_712;
$L__BB0_735:
	add.s32 	%r1574, %r200, -1;
	add.s32 	%r381, %r191, 625;
	add.s32 	%r1575, %r381, %r197;
	mad.lo.s32 	%r1576, %r1574, %r190, %r1575;
	mul.wide.s32 	%rd1354, %r1576, 8;
	add.s64 	%rd87, %rd4, %rd1354;
	ld.global.f64 	%fd465, [%rd87];
	setp.ge.s32 	%p824, %r200, %r197;
	mov.f64 	%fd2745, 0dBFF0000000000000;
	@%p824 bra 	$L__BB0_738;
	setp.eq.s32 	%p825, %r200, %r612;
	setp.eq.s32 	%p826, %r197, %r68;
	or.pred  	%p827, %p825, %p826;
	@%p827 bra 	$L__BB0_738;
	setp.gt.s32 	%p828, %r200, %r612;
	selp.b32 	%r1577, %r612, 0, %p828;
	sub.s32 	%r1578, %r200, %r1577;
	setp.gt.s32 	%p829, %r197, %r612;
	selp.b32 	%r1579, %r612, 0, %p829;
	sub.s32 	%r1580, %r197, %r1579;
	cvt.s64.s32 	%rd1355, %r1578;
	add.s64 	%rd1356, %rd21, %rd1355;
	cvt.s64.s32 	%rd1357, %r1580;
	add.s64 	%rd1358, %rd21, %rd1357;
	ld.global.s8 	%r1581, [%rd1358+26];
	ld.global.u8 	%r1582, [%rd1356+1];
	ld.global.u8 	%r1583, [%rd1356];
	prmt.b32 	%r1584, %r1583, %r1582, 0x3340U;
	ld.global.u8 	%r1585, [%rd1358+27];
	prmt.b32 	%r1586, %r1585, 0, 0x3340U;
	prmt.b32 	%r1587, %r1584, %r1586, 0x5410U;
	mov.b32 	%r1588, 334205;
	dp4a.s32.u32 	%r1589, %r1587, %r1588, %r1581;
	mul.wide.s32 	%rd1359, %r1589, 8;
	mov.u64 	%rd1360, parameter;
	add.s64 	%rd1361, %rd1360, %rd1359;
	ld.const.f64 	%fd2745, [%rd1361];
$L__BB0_738:
	mad.lo.s32 	%r1590, %r200, %r190, %r191;
	add.s32 	%r1591, %r1590, %r197;
	add.s32 	%r1592, %r1591, 624;
	mul.wide.s32 	%rd1362, %r1592, 8;
	add.s64 	%rd88, %rd4, %rd1362;
	ld.global.f64 	%fd2036, [%rd88];
	add.f64 	%fd2037, %fd2745, %fd2036;
	abs.f64 	%fd468, %fd465;
	abs.f64 	%fd2038, %fd2037;
	max.f64 	%fd2040, %fd468, %fd2038;
	setp.gt.f64 	%p830, %fd2040, 0d41CDCD64FF800000;
	sub.f64 	%fd2041, %fd465, %fd2037;
	abs.f64 	%fd2042, %fd2041;
	setp.geu.f64 	%p831, %fd2042, 0d3EE4F8B588E368F1;
	or.pred  	%p832, %p830, %p831;
	mov.f64 	%fd2746, 0d7FF0000000000000;
	@%p832 bra 	$L__BB0_752;
	setp.ge.s32 	%p833, %r200, %r197;
	ld.global.f64 	%fd469, [%rd87+-5000];
	@%p833 bra 	$L__BB0_743;
	setp.eq.s32 	%p834, %r200, %r612;
	setp.eq.s32 	%p835, %r197, %r68;
	or.pred  	%p836, %p834, %p835;
	@%p836 bra 	$L__BB0_743;
	setp.gt.s32 	%p837, %r200, %r612;
	selp.b32 	%r1593, %r612, 0, %p837;
	sub.s32 	%r1594, %r200, %r1593;
	setp.gt.s32 	%p838, %r197, %r612;
	selp.b32 	%r1595, %r612, 0, %p838;
	sub.s32 	%r1596, %r197, %r1595;
	cvt.s64.s32 	%rd1363, %r1594;
	add.s64 	%rd1364, %rd21, %rd1363;
	cvt.s64.s32 	%rd1365, %r1596;
	add.s64 	%rd1366, %rd21, %rd1365;
	ld.global.s8 	%r1597, [%rd1366+26];
	ld.global.u8 	%r1598, [%rd1364+1];
	ld.global.u8 	%r1599, [%rd1364];
	prmt.b32 	%r1600, %r1599, %r1598, 0x3340U;
	ld.global.u8 	%r1601, [%rd1366+27];
	prmt.b32 	%r1602, %r1601, 0, 0x3340U;
	prmt.b32 	%r1603, %r1600, %r1602, 0x5410U;
	mov.b32 	%r1604, 334205;
	dp4a.s32.u32 	%r1605, %r1603, %r1604, %r1597;
	mul.wide.s32 	%rd1367, %r1605, 8;
	mov.u64 	%rd1368, parameter;
	add.s64 	%rd1369, %rd1368, %rd1367;
	ld.const.f64 	%fd470, [%rd1369+5000];
	abs.f64 	%fd2047, %fd470;
	setp.geu.f64 	%p839, %fd2047, 0d41CDCD64FF800000;
	@%p839 bra 	$L__BB0_743;
	mov.f64 	%fd2746, %fd470;
$L__BB0_743:
	ld.global.f64 	%fd2048, [%rd88+-5000];
	add.f64 	%fd2049, %fd2746, %fd2048;
	abs.f64 	%fd2050, %fd469;
	abs.f64 	%fd2051, %fd2049;
	max.f64 	%fd2053, %fd2050, %fd2051;
	setp.gt.f64 	%p840, %fd2053, 0d41CDCD64FF800000;
	sub.f64 	%fd2054, %fd469, %fd2049;
	abs.f64 	%fd2055, %fd2054;
	setp.geu.f64 	%p841, %fd2055, 0d3EE4F8B588E368F1;
	or.pred  	%p842, %p840, %p841;
	@%p842 bra 	$L__BB0_752;
	add.s32 	%r382, %r2390, 1;
	setp.le.s32 	%p843, %r2388, %r382;
	@%p843 bra 	$L__BB0_751;
	not.b32 	%r1606, %r2390;
	add.s32 	%r1607, %r2388, %r1606;
	add.s32 	%r383, %r2388, -2;
	and.b32  	%r384, %r1607, 3;
	setp.eq.s32 	%p844, %r384, 0;
	mov.u32 	%r2379, %r2388;
	@%p844 bra 	$L__BB0_749;
	add.s32 	%r2379, %r2388, -1;
	mul.lo.s32 	%r1608, %r2379, 3;
	mul.wide.s32 	%rd1370, %r1608, 4;
	add.s64 	%rd89, %rd5, %rd1370;
	ld.local.u32 	%r1609, [%rd89];
	st.local.u32 	[%rd89+12], %r1609;
	ld.local.u32 	%r1610, [%rd89+4];
	st.local.u32 	[%rd89+16], %r1610;
	ld.local.u32 	%r1611, [%rd89+8];
	st.local.u32 	[%rd89+20], %r1611;
	setp.eq.s32 	%p845, %r384, 1;
	@%p845 bra 	$L__BB0_749;
	ld.local.u32 	%r1612, [%rd89+-12];
	st.local.u32 	[%rd89], %r1612;
	ld.local.u32 	%r1613, [%rd89+-8];
	st.local.u32 	[%rd89+4], %r1613;
	ld.local.u32 	%r1614, [%rd89+-4];
	st.local.u32 	[%rd89+8], %r1614;
	setp.eq.s32 	%p846, %r384, 2;
	mov.u32 	%r2379, %r383;
	@%p846 bra 	$L__BB0_749;
	add.s32 	%r2379, %r2388, -3;
	ld.local.u32 	%r1615, [%rd89+-24];
	st.local.u32 	[%rd89+-12], %r1615;
	ld.local.u32 	%r1616, [%rd89+-20];
	st.local.u32 	[%rd89+-8], %r1616;
	ld.local.u32 	%r1617, [%rd89+-16];
	st.local.u32 	[%rd89+-4], %r1617;
$L__BB0_749:
	sub.s32 	%r1618, %r383, %r2390;
	setp.lt.u32 	%p847, %r1618, 3;
	@%p847 bra 	$L__BB0_751;
$L__BB0_750:
	mul.lo.s32 	%r1619, %r2379, 3;
	add.s32 	%r1620, %r1619, -3;
	mul.wide.s32 	%rd1371, %r1620, 4;
	add.s64 	%rd1372, %rd5, %rd1371;
	ld.local.u32 	%r1621, [%rd1372];
	st.local.u32 	[%rd1372+12], %r1621;
	ld.local.u32 	%r1622, [%rd1372+4];
	st.local.u32 	[%rd1372+16], %r1622;
	ld.local.u32 	%r1623, [%rd1372+8];
	st.local.u32 	[%rd1372+20], %r1623;
	ld.local.u32 	%r1624, [%rd1372+-12];
	st.local.u32 	[%rd1372], %r1624;
	ld.local.u32 	%r1625, [%rd1372+-8];
	st.local.u32 	[%rd1372+4], %r1625;
	ld.local.u32 	%r1626, [%rd1372+-4];
	st.local.u32 	[%rd1372+8], %r1626;
	ld.local.u32 	%r1627, [%rd1372+-24];
	st.local.u32 	[%rd1372+-12], %r1627;
	ld.local.u32 	%r1628, [%rd1372+-20];
	st.local.u32 	[%rd1372+-8], %r1628;
	ld.local.u32 	%r1629, [%rd1372+-16];
	st.local.u32 	[%rd1372+-4], %r1629;
	shl.b32 	%r1630, %r2379, 1;
	sub.s32 	%r1631, %r1619, %r1630;
	add.s32 	%r2379, %r1631, -4;
	ld.local.u32 	%r1632, [%rd1372+-36];
	st.local.u32 	[%rd1372+-24], %r1632;
	ld.local.u32 	%r1633, [%rd1372+-32];
	st.local.u32 	[%rd1372+-20], %r1633;
	ld.local.u32 	%r1634, [%rd1372+-28];
	st.local.u32 	[%rd1372+-16], %r1634;
	setp.gt.s32 	%p848, %r2379, %r382;
	@%p848 bra 	$L__BB0_750;
$L__BB0_751:
	add.s32 	%r1635, %r200, 1;
	st.local.u32 	[%rd42+12], %r1635;
	add.s32 	%r1636, %r197, -1;
	st.local.u32 	[%rd42+16], %r1636;
	mov.b32 	%r1637, 0;
	st.local.u32 	[%rd42+20], %r1637;
	add.s32 	%r2388, %r2388, 1;
	bra.uni 	$L__BB0_781;
$L__BB0_752:
	abs.f64 	%fd2057, %fd2737;
	max.f64 	%fd2059, %fd468, %fd2057;
	setp.gt.f64 	%p849, %fd2059, 0d41CDCD64FF800000;
	sub.f64 	%fd2060, %fd465, %fd2737;
	abs.f64 	%fd2061, %fd2060;
	setp.geu.f64 	%p850, %fd2061, 0d3EE4F8B588E368F1;
	or.pred  	%p851, %p849, %p850;
	@%p851 bra 	$L__BB0_781;
	setp.lt.s32 	%p852, %r347, 7;
	ld.global.f64 	%fd2063, [%rd87+-5000];
	abs.f64 	%fd2064, %fd2063;
	abs.f64 	%fd2065, %fd2738;
	max.f64 	%fd2067, %fd2064, %fd2065;
	setp.gt.f64 	%p853, %fd2067, 0d41CDCD64FF800000;
	sub.f64 	%fd2068, %fd2063, %fd2738;
	abs.f64 	%fd2069, %fd2068;
	setp.geu.f64 	%p854, %fd2069, 0d3EE4F8B588E368F1;
	or.pred  	%p855, %p853, %p854;
	or.pred  	%p856, %p855, %p852;
	@%p856 bra 	$L__BB0_781;
	add.s32 	%r391, %r200, 1;
	cvt.s64.s32 	%rd1373, %r200;
	add.s64 	%rd90, %rd21, %rd1373;
	add.s32 	%r392, %r2390, 1;
	max.s32 	%r393, %r349, 4;
	not.b32 	%r394, %r2390;
$L__BB0_755:
	mov.u32 	%r395, %r2381;
	sub.s32 	%r397, %r197, %r395;
	setp.ge.s32 	%p858, %r391, %r397;
	mov.pred 	%p1186, -1;
	@%p858 bra 	$L__BB0_780;
	mov.u32 	%r2383, %r391;
	mov.u32 	%r2384, %r200;
$L__BB0_757:
	mov.u32 	%r398, %r2383;
	add.s32 	%r400, %r398, %r395;
	mov.b64 	%rd1374, -4616189618054758400;
	st.global.u64 	[%rd23+10512], %rd1374;
	mov.b64 	%rd1375, 9218868437227405312;
	st.global.u64 	[%rd23+10520], %rd1375;
	sub.s32 	%r401, %r2384, %r200;
	not.b32 	%r1638, %r400;
	add.s32 	%r402, %r197, %r1638;
	add.s32 	%r403, %r402, %r401;
	setp.lt.s32 	%p859, %r403, 31;
	@%p859 bra 	$L__BB0_759;
	mov.b64 	%rd1422, -4616189618054758400;
	st.global.u64 	[%rd23+10512], %rd1422;
	mov.b64 	%rd1423, 9218868437227405312;
	st.global.u64 	[%rd23+10520], %rd1423;
	mov.f64 	%fd2750, 0dBFF0000000000000;
	mov.f64 	%fd2749, 0d7FF0000000000000;
	bra.uni 	$L__BB0_769;
$L__BB0_759:
	setp.eq.s32 	%p860, %r401, 0;
	setp.gt.s32 	%p861, %r402, 0;
	and.pred  	%p862, %p860, %p861;
	@%p862 bra 	$L__BB0_761;
	setp.ne.s32 	%p863, %r402, 0;
	setp.lt.s32 	%p864, %r401, 1;
	or.pred  	%p865, %p864, %p863;
	@%p865 bra 	$L__BB0_766;
$L__BB0_761:
	setp.ne.s32 	%p871, %r402, 1;
	setp.ne.s32 	%p872, %r401, 1;
	and.pred  	%p873, %p872, %p871;
	@%p873 bra 	$L__BB0_765;
	setp.eq.s32 	%p875, %r401, 1;
	setp.eq.s32 	%p876, %r402, 1;
	setp.eq.s32 	%p877, %r401, 0;
	and.pred  	%p878, %p877, %p876;
	setp.eq.s32 	%p879, %r402, 0;
	and.pred  	%p880, %p875, %p879;
	or.pred  	%p881, %p878, %p880;
	mov.f64 	%fd2748, 0d0000000000000000;
	mov.f64 	%fd2747, 0dC0A9300000000000;
	not.pred 	%p882, %p881;
	@%p882 bra 	$L__BB0_764;
	mul.wide.u32 	%rd1413, %r403, 8;
	mov.u64 	%rd1414, parameter;
	add.s64 	%rd1415, %rd1414, %rd1413;
	ld.const.f64 	%fd2104, [%rd1415+25192];
	cvt.s64.s32 	%rd1416, %r398;
	add.s64 	%rd1417, %rd21, %rd1416;
	cvt.s64.s32 	%rd1418, %r395;
	add.s64 	%rd1419, %rd1417, %rd1418;
	ld.global.s8 	%r1677, [%rd1419+27];
	ld.global.u8 	%r1678, [%rd1417];
	ld.global.u8 	%r1679, [%rd90];
	prmt.b32 	%r1680, %r1679, %r1678, 0x3340U;
	ld.global.u8 	%r1681, [%rd80+27];
	prmt.b32 	%r1682, %r1681, 0, 0x3340U;
	prmt.b32 	%r1683, %r1680, %r1682, 0x5410U;
	mov.b32 	%r1684, 334205;
	dp4a.s32.u32 	%r1685, %r1683, %r1684, %r1677;
	mul.wide.s32 	%rd1420, %r1685, 8;
	add.s64 	%rd1421, %rd1414, %rd1420;
	ld.const.f64 	%fd2105, [%rd1421+5000];
	add.f64 	%fd2748, %fd2104, %fd2105;
	ld.const.f64 	%fd2106, [%rd1415+24472];
	ld.const.f64 	%fd2107, [%rd1421];
	add.f64 	%fd2747, %fd2106, %fd2107;
$L__BB0_764:
	abs.f64 	%fd2108, %fd2748;
	setp.gt.f64 	%p883, %fd2108, 0d41CDCD64FF800000;
	selp.f64 	%fd2750, 0dBFF0000000000000, %fd2747, %p883;
	selp.f64 	%fd2749, 0d7FF0000000000000, %fd2748, %p883;
	st.global.f64 	[%rd23+10512], %fd2750;
	st.global.f64 	[%rd23+10520], %fd2749;
	bra.uni 	$L__BB0_769;
$L__BB0_765:
	mul.wide.s32 	%rd1396, %r403, 8;
	mov.u64 	%rd1397, parameter;
	add.s64 	%rd1398, %rd1397, %rd1396;
	ld.const.f64 	%fd2091, [%rd1398+25192];
	ld.global.s8 	%r1675, [%rd90];
	mul.wide.s32 	%rd1399, %r1675, 5;
	ld.global.s8 	%rd1400, [%rd80+27];
	add.s64 	%rd1401, %rd1399, %rd1400;
	shl.b64 	%rd1402, %rd1401, 3;
	add.s64 	%rd1403, %rd1397, %rd1402;
	ld.const.f64 	%fd2092, [%rd1403+45640];
	add.f64 	%fd2093, %fd2091, %fd2092;
	cvt.s64.s32 	%rd1404, %r398;
	add.s64 	%rd1405, %rd21, %rd1404;
	ld.global.s8 	%r1676, [%rd1405];
	mul.wide.s32 	%rd1406, %r1676, 5;
	cvt.s64.s32 	%rd1407, %r395;
	add.s64 	%rd1408, %rd1405, %rd1407;
	ld.global.s8 	%rd1409, [%rd1408+27];
	add.s64 	%rd1410, %rd1406, %rd1409;
	shl.b64 	%rd1411, %rd1410, 3;
	add.s64 	%rd1412, %rd1397, %rd1411;
	ld.const.f64 	%fd2094, [%rd1412+45640];
	add.f64 	%fd2095, %fd2093, %fd2094;
	ld.const.f64 	%fd2096, [%rd1398+24472];
	ld.const.f64 	%fd2097, [%rd1403+45440];
	add.f64 	%fd2098, %fd2096, %fd2097;
	ld.const.f64 	%fd2099, [%rd1412+45440];
	add.f64 	%fd2100, %fd2098, %fd2099;
	abs.f64 	%fd2101, %fd2095;
	setp.gt.f64 	%p874, %fd2101, 0d41CDCD64FF800000;
	selp.f64 	%fd2750, 0dBFF0000000000000, %fd2100, %p874;
	selp.f64 	%fd2749, 0d7FF0000000000000, %fd2095, %p874;
	st.global.f64 	[%rd23+10512], %fd2750;
	st.global.f64 	[%rd23+10520], %fd2749;
	bra.uni 	$L__BB0_769;
$L__BB0_766:
	setp.ne.s32 	%p866, %r401, 1;
	setp.ne.s32 	%p867, %r402, 1;
	or.pred  	%p868, %p866, %p867;
	@%p868 bra 	$L__BB0_768;
	ld.global.s8 	%r1658, [%rd80+26];
	ld.global.u8 	%r1659, [%rd90+1];
	ld.global.u8 	%r1660, [%rd90];
	prmt.b32 	%r1661, %r1660, %r1659, 0x3340U;
	ld.global.u8 	%r1662, [%rd80+27];
	prmt.b32 	%r1663, %r1662, 0, 0x3340U;
	prmt.b32 	%r1664, %r1661, %r1663, 0x5410U;
	mov.b32 	%r1665, 334205;
	dp4a.s32.u32 	%r1666, %r1664, %r1665, %r1658;
	mul.wide.s32 	%rd1387, %r1666, 8;
	mov.u64 	%rd1388, parameter;
	add.s64 	%rd1389, %rd1388, %rd1387;
	ld.const.f64 	%fd2084, [%rd1389+10000];
	cvt.s64.s32 	%rd1390, %r400;
	add.s64 	%rd1391, %rd21, %rd1390;
	cvt.s64.s32 	%rd1392, %r398;
	add.s64 	%rd1393, %rd21, %rd1392;
	ld.global.s8 	%r1667, [%rd1393+-1];
	ld.global.u8 	%r1668, [%rd1391+28];
	ld.global.u8 	%r1669, [%rd1391+27];
	prmt.b32 	%r1670, %r1669, %r1668, 0x3340U;
	ld.global.u8 	%r1671, [%rd1393];
	prmt.b32 	%r1672, %r1671, 0, 0x3340U;
	prmt.b32 	%r1673, %r1670, %r1672, 0x5410U;
	dp4a.s32.u32 	%r1674, %r1673, %r1665, %r1667;
	mul.wide.s32 	%rd1394, %r1674, 8;
	add.s64 	%rd1395, %rd1388, %rd1394;
	ld.const.f64 	%fd2085, [%rd1395+10000];
	add.f64 	%fd2086, %fd2084, %fd2085;
	ld.const.f64 	%fd2087, [%rd1389+15000];
	ld.const.f64 	%fd2088, [%rd1395+15000];
	add.f64 	%fd2089, %fd2087, %fd2088;
	abs.f64 	%fd2090, %fd2089;
	setp.gt.f64 	%p870, %fd2090, 0d41CDCD64FF800000;
	selp.f64 	%fd2750, 0dBFF0000000000000, %fd2086, %p870;
	selp.f64 	%fd2749, 0d7FF0000000000000, %fd2089, %p870;
	st.global.f64 	[%rd23+10512], %fd2750;
	st.global.f64 	[%rd23+10520], %fd2749;
	bra.uni 	$L__BB0_769;
$L__BB0_768:
	mul.wide.s32 	%rd1376, %r403, 8;
	mov.u64 	%rd1377, parameter;
	add.s64 	%rd1378, %rd1377, %rd1376;
	ld.const.f64 	%fd2071, [%rd1378+24952];
	ld.global.s8 	%r1639, [%rd80+26];
	ld.global.u8 	%r1640, [%rd90+1];
	ld.global.u8 	%r1641, [%rd90];
	prmt.b32 	%r1642, %r1641, %r1640, 0x3340U;
	ld.global.u8 	%r1643, [%rd80+27];
	prmt.b32 	%r1644, %r1643, 0, 0x3340U;
	prmt.b32 	%r1645, %r1642, %r1644, 0x5410U;
	mov.b32 	%r1646, 334205;
	dp4a.s32.u32 	%r1647, %r1645, %r1646, %r1639;
	mul.wide.s32 	%rd1379, %r1647, 8;
	add.s64 	%rd1380, %rd1377, %rd1379;
	ld.const.f64 	%fd2072, [%rd1380+30440];
	add.f64 	%fd2073, %fd2071, %fd2072;
	cvt.s64.s32 	%rd1381, %r400;
	add.s64 	%rd1382, %rd21, %rd1381;
	cvt.s64.s32 	%rd1383, %r398;
	add.s64 	%rd1384, %rd21, %rd1383;
	ld.global.s8 	%r1648, [%rd1384+-1];
	ld.global.u8 	%r1649, [%rd1382+28];
	ld.global.u8 	%r1650, [%rd1382+27];
	prmt.b32 	%r1651, %r1650, %r1649, 0x3340U;
	ld.global.u8 	%r1652, [%rd1384];
	prmt.b32 	%r1653, %r1652, 0, 0x3340U;
	prmt.b32 	%r1654, %r1651, %r1653, 0x5410U;
	dp4a.s32.u32 	%r1655, %r1654, %r1646, %r1648;
	mul.wide.s32 	%rd1385, %r1655, 8;
	add.s64 	%rd1386, %rd1377, %rd1385;
	ld.const.f64 	%fd2074, [%rd1386+30440];
	add.f64 	%fd2075, %fd2073, %fd2074;
	ld.const.f64 	%fd2076, [%rd1378+24232];
	ld.const.f64 	%fd2077, [%rd1380+25440];
	add.f64 	%fd2078, %fd2076, %fd2077;
	ld.const.f64 	%fd2079, [%rd1386+25440];
	add.f64 	%fd2080, %fd2078, %fd2079;
	sub.s32 	%r1656, %r401, %r402;
	abs.s32 	%r1657, %r1656;
	cvt.rn.f64.s32 	%fd2081, %r1657;
	fma.rn.f64 	%fd2082, %fd2081, 0dBFEEF3E864B31D04, %fd2080;
	abs.f64 	%fd2083, %fd2075;
	setp.gt.f64 	%p869, %fd2083, 0d41CDCD64FF800000;
	selp.f64 	%fd2750, 0dBFF0000000000000, %fd2082, %p869;
	selp.f64 	%fd2749, 0d7FF0000000000000, %fd2075, %p869;
	st.global.f64 	[%rd23+10512], %fd2750;
	st.global.f64 	[%rd23+10520], %fd2749;
$L__BB0_769:
	ld.global.f64 	%fd2111, [%rd87];
	mad.lo.s32 	%r1686, %r2384, %r190, %r381;
	add.s32 	%r1687, %r1686, %r400;
	mul.wide.s32 	%rd1424, %r1687, 8;
	add.s64 	%rd91, %rd4, %rd1424;
	ld.global.f64 	%fd2112, [%rd91];
	add.f64 	%fd2113, %fd2750, %fd2112;
	abs.f64 	%fd2114, %fd2111;
	abs.f64 	%fd2115, %fd2113;
	max.f64 	%fd2117, %fd2114, %fd2115;
	setp.gt.f64 	%p884, %fd2117, 0d41CDCD64FF800000;
	sub.f64 	%fd2118, %fd2111, %fd2113;
	abs.f64 	%fd2119, %fd2118;
	setp.geu.f64 	%p885, %fd2119, 0d3EE4F8B588E368F1;
	or.pred  	%p886, %p884, %p885;
	@%p886 bra 	$L__BB0_779;
	ld.global.f64 	%fd2121, [%rd87+-5000];
	ld.global.f64 	%fd2122, [%rd91+-5000];
	add.f64 	%fd2123, %fd2749, %fd2122;
	abs.f64 	%fd2124, %fd2121;
	abs.f64 	%fd2125, %fd2123;
	max.f64 	%fd2127, %fd2124, %fd2125;
	setp.gt.f64 	%p887, %fd2127, 0d41CDCD64FF800000;
	sub.f64 	%fd2128, %fd2121, %fd2123;
	abs.f64 	%fd2129, %fd2128;
	setp.geu.f64 	%p888, %fd2129, 0d3EE4F8B588E368F1;
	or.pred  	%p889, %p887, %p888;
	@%p889 bra 	$L__BB0_779;
	setp.le.s32 	%p890, %r2388, %r392;
	@%p890 bra 	$L__BB0_778;
	add.s32 	%r1688, %r2388, %r394;
	and.b32  	%r404, %r1688, 3;
	setp.eq.s32 	%p891, %r404, 0;
	mov.u32 	%r2385, %r2388;
	@%p891 bra 	$L__BB0_776;
	add.s32 	%r2385, %r2388, -1;
	mul.lo.s32 	%r1689, %r2385, 3;
	mul.wide.s32 	%rd1425, %r1689, 4;
	add.s64 	%rd92, %rd5, %rd1425;
	ld.local.u32 	%r1690, [%rd92];
	st.local.u32 	[%rd92+12], %r1690;
	ld.local.u32 	%r1691, [%rd92+4];
	st.local.u32 	[%rd92+16], %r1691;
	ld.local.u32 	%r1692, [%rd92+8];
	st.local.u32 	[%rd92+20], %r1692;
	setp.eq.s32 	%p892, %r404, 1;
	@%p892 bra 	$L__BB0_776;
	add.s32 	%r2385, %r2388, -2;
	ld.local.u32 	%r1693, [%rd92+-12];
	st.local.u32 	[%rd92], %r1693;
	ld.local.u32 	%r1694, [%rd92+-8];
	st.local.u32 	[%rd92+4], %r1694;
	ld.local.u32 	%r1695, [%rd92+-4];
	st.local.u32 	[%rd92+8], %r1695;
	setp.eq.s32 	%p893, %r404, 2;
	@%p893 bra 	$L__BB0_776;
	add.s32 	%r2385, %r2388, -3;
	ld.local.u32 	%r1696, [%rd92+-24];
	st.local.u32 	[%rd92+-12], %r1696;
	ld.local.u32 	%r1697, [%rd92+-20];
	st.local.u32 	[%rd92+-8], %r1697;
	ld.local.u32 	%r1698, [%rd92+-16];
	st.local.u32 	[%rd92+-4], %r1698;
$L__BB0_776:
	sub.s32 	%r1699, %r2388, %r2390;
	add.s32 	%r1700, %r1699, -2;
	setp.lt.u32 	%p894, %r1700, 3;
	@%p894 bra 	$L__BB0_778;
$L__BB0_777:
	mul.lo.s32 	%r1701, %r2385, 3;
	add.s32 	%r1702, %r1701, -3;
	mul.wide.s32 	%rd1426, %r1702, 4;
	add.s64 	%rd1427, %rd5, %rd1426;
	ld.local.u32 	%r1703, [%rd1427];
	st.local.u32 	[%rd1427+12], %r1703;
	ld.local.u32 	%r1704, [%rd1427+4];
	st.local.u32 	[%rd1427+16], %r1704;
	ld.local.u32 	%r1705, [%rd1427+8];
	st.local.u32 	[%rd1427+20], %r1705;
	ld.local.u32 	%r1706, [%rd1427+-12];
	st.local.u32 	[%rd1427], %r1706;
	ld.local.u32 	%r1707, [%rd1427+-8];
	st.local.u32 	[%rd1427+4], %r1707;
	ld.local.u32 	%r1708, [%rd1427+-4];
	st.local.u32 	[%rd1427+8], %r1708;
	ld.local.u32 	%r1709, [%rd1427+-24];
	st.local.u32 	[%rd1427+-12], %r1709;
	ld.local.u32 	%r1710, [%rd1427+-20];
	st.local.u32 	[%rd1427+-8], %r1710;
	ld.local.u32 	%r1711, [%rd1427+-16];
	st.local.u32 	[%rd1427+-4], %r1711;
	shl.b32 	%r1712, %r2385, 1;
	sub.s32 	%r1713, %r1701, %r1712;
	add.s32 	%r2385, %r1713, -4;
	ld.local.u32 	%r1714, [%rd1427+-36];
	st.local.u32 	[%rd1427+-24], %r1714;
	ld.local.u32 	%r1715, [%rd1427+-32];
	st.local.u32 	[%rd1427+-20], %r1715;
	ld.local.u32 	%r1716, [%rd1427+-28];
	st.local.u32 	[%rd1427+-16], %r1716;
	setp.gt.s32 	%p895, %r2385, %r392;
	@%p895 bra 	$L__BB0_777;
$L__BB0_778:
	st.local.u32 	[%rd42+12], %r398;
	st.local.u32 	[%rd42+16], %r400;
	mov.b32 	%r1717, 0;
	st.local.u32 	[%rd42+20], %r1717;
	add.s32 	%r2388, %r2388, 1;
	mov.pred 	%p1186, 0;
	bra.uni 	$L__BB0_780;
$L__BB0_779:
	add.s32 	%r2383, %r398, 1;
	setp.lt.s32 	%p898, %r2383, %r397;
	mov.u32 	%r2384, %r398;
	@%p898 bra 	$L__BB0_757;
$L__BB0_780:
	add.s32 	%r2381, %r395, -1;
	setp.gt.s32 	%p899, %r395, %r393;
	and.pred  	%p900, %p899, %p1186;
	@%p900 bra 	$L__BB0_755;
$L__BB0_781:
	add.s32 	%r2390, %r2390, 1;
$L__BB0_782:
	setp.lt.s32 	%p1146, %r2390, %r2388;
	@%p1146 bra 	$L__BB0_497;
	ld.global.f64 	%fd486, [%rd23+10448];
	ld.global.f64 	%fd487, [%rd23+10456];
	abs.f64 	%fd2573, %fd487;
	abs.f64 	%fd2574, %fd486;
	max.f64 	%fd2576, %fd2573, %fd2574;
	setp.gt.f64 	%p1147, %fd2576, 0d41CDCD64FF800000;
	mov.f64 	%fd2752, 0d3FE0000000000000;
	@%p1147 bra 	$L__BB0_800;
	setp.lt.s32 	%p1148, %r612, 2;
	mov.f64 	%fd2751, 0dBFE0A2B1704FF434;
	@%p1148 bra 	$L__BB0_799;
	add.s32 	%r2164, %r612, -2;
	and.b32  	%r419, %r190, 15;
	setp.lt.u32 	%p1149, %r2164, 15;
	mov.b32 	%r2400, 1;
	mov.b32 	%r2407, 0;
	@%p1149 bra 	$L__BB0_789;
	and.b32  	%r2166, %r190, -16;
	neg.s32 	%r2393, %r2166;
	add.s64 	%rd93, %rd1, 32;
	mov.b32 	%r2392, 0;
	mov.u32 	%r2391, %r186;
	mov.u32 	%r2407, %r2392;
$L__BB0_787:
	.pragma "nounroll";
	mul.wide.s32 	%rd1720, %r2391, 4;
	add.s64 	%rd1721, %rd93, %rd1720;
	ld.global.u32 	%r2167, [%rd1721+-32];
	setp.gt.s32 	%p1150, %r2167, 0;
	selp.u32 	%r2168, 1, 0, %p1150;
	add.s32 	%r2169, %r2407, %r2168;
	ld.global.u32 	%r2170, [%rd1721+-28];
	setp.gt.s32 	%p1151, %r2170, 0;
	selp.u32 	%r2171, 1, 0, %p1151;
	add.s32 	%r2172, %r2169, %r2171;
	ld.global.u32 	%r2173, [%rd1721+-24];
	setp.gt.s32 	%p1152, %r2173, 0;
	selp.u32 	%r2174, 1, 0, %p1152;
	add.s32 	%r2175, %r2172, %r2174;
	ld.global.u32 	%r2176, [%rd1721+-20];
	setp.gt.s32 	%p1153, %r2176, 0;
	selp.u32 	%r2177, 1, 0, %p1153;
	add.s32 	%r2178, %r2175, %r2177;
	ld.global.u32 	%r2179, [%rd1721+-16];
	setp.gt.s32 	%p1154, %r2179, 0;
	selp.u32 	%r2180, 1, 0, %p1154;
	add.s32 	%r2181, %r2178, %r2180;
	ld.global.u32 	%r2182, [%rd1721+-12];
	setp.gt.s32 	%p1155, %r2182, 0;
	selp.u32 	%r2183, 1, 0, %p1155;
	add.s32 	%r2184, %r2181, %r2183;
	ld.global.u32 	%r2185, [%rd1721+-8];
	setp.gt.s32 	%p1156, %r2185, 0;
	selp.u32 	%r2186, 1, 0, %p1156;
	add.s32 	%r2187, %r2184, %r2186;
	ld.global.u32 	%r2188, [%rd1721+-4];
	setp.gt.s32 	%p1157, %r2188, 0;
	selp.u32 	%r2189, 1, 0, %p1157;
	add.s32 	%r2190, %r2187, %r2189;
	ld.global.u32 	%r2191, [%rd1721];
	setp.gt.s32 	%p1158, %r2191, 0;
	selp.u32 	%r2192, 1, 0, %p1158;
	add.s32 	%r2193, %r2190, %r2192;
	ld.global.u32 	%r2194, [%rd1721+4];
	setp.gt.s32 	%p1159, %r2194, 0;
	selp.u32 	%r2195, 1, 0, %p1159;
	add.s32 	%r2196, %r2193, %r2195;
	ld.global.u32 	%r2197, [%rd1721+8];
	setp.gt.s32 	%p1160, %r2197, 0;
	selp.u32 	%r2198, 1, 0, %p1160;
	add.s32 	%r2199, %r2196, %r2198;
	ld.global.u32 	%r2200, [%rd1721+12];
	setp.gt.s32 	%p1161, %r2200, 0;
	selp.u32 	%r2201, 1, 0, %p1161;
	add.s32 	%r2202, %r2199, %r2201;
	ld.global.u32 	%r2203, [%rd1721+16];
	setp.gt.s32 	%p1162, %r2203, 0;
	selp.u32 	%r2204, 1, 0, %p1162;
	add.s32 	%r2205, %r2202, %r2204;
	ld.global.u32 	%r2206, [%rd1721+20];
	setp.gt.s32 	%p1163, %r2206, 0;
	selp.u32 	%r2207, 1, 0, %p1163;
	add.s32 	%r2208, %r2205, %r2207;
	ld.global.u32 	%r2209, [%rd1721+24];
	setp.gt.s32 	%p1164, %r2209, 0;
	selp.u32 	%r2210, 1, 0, %p1164;
	add.s32 	%r2211, %r2208, %r2210;
	ld.global.u32 	%r2212, [%rd1721+28];
	setp.gt.s32 	%p1165, %r2212, 0;
	selp.u32 	%r2213, 1, 0, %p1165;
	add.s32 	%r2407, %r2211, %r2213;
	add.s32 	%r2393, %r2393, 16;
	add.s32 	%r2392, %r2392, 16;
	add.s32 	%r2391, %r2391, 16;
	setp.ne.s32 	%p1166, %r2393, 0;
	@%p1166 bra 	$L__BB0_787;
	add.s32 	%r2400, %r2392, 1;
$L__BB0_789:
	setp.eq.s32 	%p1167, %r419, 0;
	@%p1167 bra 	$L__BB0_798;
	and.b32  	%r433, %r190, 7;
	setp.lt.u32 	%p1168, %r419, 8;
	@%p1168 bra 	$L__BB0_792;
	add.s32 	%r2215, %r187, %r2400;
	mul.wide.s32 	%rd1722, %r2215, 4;
	add.s64 	%rd1723, %rd1, %rd1722;
	ld.global.u32 	%r2216, [%rd1723];
	setp.gt.s32 	%p1169, %r2216, 0;
	selp.u32 	%r2217, 1, 0, %p1169;
	add.s32 	%r2218, %r2407, %r2217;
	ld.global.u32 	%r2219, [%rd1723+4];
	setp.gt.s32 	%p1170, %r2219, 0;
	selp.u32 	%r2220, 1, 0, %p1170;
	add.s32 	%r2221, %r2218, %r2220;
	ld.global.u32 	%r2222, [%rd1723+8];
	setp.gt.s32 	%p1171, %r2222, 0;
	selp.u32 	%r2223, 1, 0, %p1171;
	add.s32 	%r2224, %r2221, %r2223;
	ld.global.u32 	%r2225, [%rd1723+12];
	setp.gt.s32 	%p1172, %r2225, 0;
	selp.u32 	%r2226, 1, 0, %p1172;
	add.s32 	%r2227, %r2224, %r2226;
	ld.global.u32 	%r2228, [%rd1723+16];
	setp.gt.s32 	%p1173, %r2228, 0;
	selp.u32 	%r2229, 1, 0, %p1173;
	add.s32 	%r2230, %r2227, %r2229;
	ld.global.u32 	%r2231, [%rd1723+20];
	setp.gt.s32 	%p1174, %r2231, 0;
	selp.u32 	%r2232, 1, 0, %p1174;
	add.s32 	%r2233, %r2230, %r2232;
	ld.global.u32 	%r2234, [%rd1723+24];
	setp.gt.s32 	%p1175, %r2234, 0;
	selp.u32 	%r2235, 1, 0, %p1175;
	add.s32 	%r2236, %r2233, %r2235;
	ld.global.u32 	%r2237, [%rd1723+28];
	setp.gt.s32 	%p1176, %r2237, 0;
	selp.u32 	%r2238, 1, 0, %p1176;
	add.s32 	%r2407, %r2236, %r2238;
	add.s32 	%r2400, %r2400, 8;
$L__BB0_792:
	setp.eq.s32 	%p1177, %r433, 0;
	@%p1177 bra 	$L__BB0_798;
	and.b32  	%r439, %r190, 3;
	setp.lt.u32 	%p1178, %r433, 4;
	@%p1178 bra 	$L__BB0_795;
	add.s32 	%r2240, %r187, %r2400;
	mul.wide.s32 	%rd1724, %r2240, 4;
	add.s64 	%rd1725, %rd1, %rd1724;
	ld.global.u32 	%r2241, [%rd1725];
	setp.gt.s32 	%p1179, %r2241, 0;
	selp.u32 	%r2242, 1, 0, %p1179;
	add.s32 	%r2243, %r2407, %r2242;
	ld.global.u32 	%r2244, [%rd1725+4];
	setp.gt.s32 	%p1180, %r2244, 0;
	selp.u32 	%r2245, 1, 0, %p1180;
	add.s32 	%r2246, %r2243, %r2245;
	ld.global.u32 	%r2247, [%rd1725+8];
	setp.gt.s32 	%p1181, %r2247, 0;
	selp.u32 	%r2248, 1, 0, %p1181;
	add.s32 	%r2249, %r2246, %r2248;
	ld.global.u32 	%r2250, [%rd1725+12];
	setp.gt.s32 	%p1182, %r2250, 0;
	selp.u32 	%r2251, 1, 0, %p1182;
	add.s32 	%r2407, %r2249, %r2251;
	add.s32 	%r2400, %r2400, 4;
$L__BB0_795:
	setp.eq.s32 	%p1183, %r439, 0;
	@%p1183 bra 	$L__BB0_798;
	add.s32 	%r2252, %r2400, %r186;
	add.s32 	%r2405, %r2252, -1;
	neg.s32 	%r2404, %r439;
$L__BB0_797:
	.pragma "nounroll";
	mul.wide.s32 	%rd1726, %r2405, 4;
	add.s64 	%rd1727, %rd1, %rd1726;
	ld.global.u32 	%r2253, [%rd1727];
	setp.gt.s32 	%p1184, %r2253, 0;
	selp.u32 	%r2254, 1, 0, %p1184;
	add.s32 	%r2407, %r2407, %r2254;
	add.s32 	%r2405, %r2405, 1;
	add.s32 	%r2404, %r2404, 1;
	setp.ne.s32 	%p1185, %r2404, 0;
	@%p1185 bra 	$L__BB0_797;
$L__BB0_798:
	shr.u32 	%r2255, %r2407, 1;
	add.s32 	%r2256, %r2255, -1;
	cvt.rn.f64.s32 	%fd2578, %r2256;
	mul.f64 	%fd2751, %fd2578, 0d3FE0A2B1704FF434;
$L__BB0_799:
	sub.f64 	%fd2579, %fd487, %fd2751;
	div.rn.f64 	%fd2580, %fd486, %fd2579;
	add.f64 	%fd2581, %fd2580, 0dC071126666666666;
	fma.rn.f64 	%fd2752, %fd2581, 0d4059000000000000, 0d3FE0000000000000;
$L__BB0_800:
	cvt.rzi.s32.f64 	%r2257, %fd2752;
	cvt.rn.f64.s32 	%fd2582, %r2257;
	div.rn.f64 	%fd2583, %fd2582, 0d4059000000000000;
	st.global.f64 	[%rd23+10472], %fd2583;
	bra.uni 	$L__BB0_1029;
$L__BB0_801:
	mov.b64 	%rd376, 0;
	st.global.u64 	[%rd95], %rd376;
	mov.b64 	%rd377, -4564063970805153792;
	st.global.u64 	[%rd95+5000], %rd377;
$L__BB0_802:
	add.s32 	%r701, %r2410, 1;
	ld.global.s8 	%r702, [%rd94];
	cvt.s64.s32 	%rd378, %r701;
	add.s64 	%rd379, %rd21, %rd378;
	ld.global.s8 	%r703, [%rd379+27];
	add.s32 	%r704, %r703, %r702;
	setp.eq.s32 	%p177, %r704, 3;
	@%p177 bra 	$L__BB0_804;
	mov.b64 	%rd380, 9218868437227405312;
	st.global.u64 	[%rd95+8], %rd380;
	mov.b64 	%rd381, -4616189618054758400;
	st.global.u64 	[%rd95+5008], %rd381;
	bra.uni 	$L__BB0_805;
$L__BB0_804:
	mov.b64 	%rd382, 0;
	st.global.u64 	[%rd95+8], %rd382;
	mov.b64 	%rd383, -4564063970805153792;
	st.global.u64 	[%rd95+5008], %rd383;
$L__BB0_805:
	add.s32 	%r705, %r2410, 2;
	ld.global.s8 	%r706, [%rd94];
	cvt.s64.s32 	%rd384, %r705;
	add.s64 	%rd385, %rd21, %rd384;
	ld.global.s8 	%r707, [%rd385+27];
	add.s32 	%r708, %r707, %r706;
	setp.eq.s32 	%p178, %r708, 3;
	@%p178 bra 	$L__BB0_807;
	mov.b64 	%rd386, 9218868437227405312;
	st.global.u64 	[%rd95+16], %rd386;
	mov.b64 	%rd387, -4616189618054758400;
	st.global.u64 	[%rd95+5016], %rd387;
	bra.uni 	$L__BB0_808;
$L__BB0_807:
	mov.b64 	%rd388, 0;
	st.global.u64 	[%rd95+16], %rd388;
	mov.b64 	%rd389, -4564063970805153792;
	st.global.u64 	[%rd95+5016], %rd389;
$L__BB0_808:
	add.s32 	%r458, %r2410, 3;
	ld.global.s8 	%r709, [%rd94];
	cvt.s64.s32 	%rd390, %r458;
	add.s64 	%rd391, %rd21, %rd390;
	ld.global.s8 	%r710, [%rd391+27];
	add.s32 	%r711, %r710, %r709;
	setp.eq.s32 	%p179, %r711, 3;
	@%p179 bra 	$L__BB0_810;
	mov.b64 	%rd392, 9218868437227405312;
	st.global.u64 	[%rd95+24], %rd392;
	mov.b64 	%rd393, -4616189618054758400;
	st.global.u64 	[%rd95+5024], %rd393;
	bra.uni 	$L__BB0_811;
$L__BB0_810:
	mov.b64 	%rd394, 0;
	st.global.u64 	[%rd95+24], %rd394;
	mov.b64 	%rd395, -4564063970805153792;
	st.global.u64 	[%rd95+5024], %rd395;
$L__BB0_811:
	add.s32 	%r2410, %r2410, 4;
	setp.ne.s32 	%p180, %r458, %r72;
	@%p180 bra 	$L__BB0_281;
$L__BB0_812:
	setp.eq.s32 	%p181, %r71, 0;
	@%p181 bra 	$L__BB0_824;
	ld.global.s8 	%r712, [%rd94];
	cvt.s64.s32 	%rd396, %r2410;
	add.s64 	%rd397, %rd21, %rd396;
	ld.global.s8 	%r713, [%rd397+27];
	add.s32 	%r714, %r713, %r712;
	setp.eq.s32 	%p182, %r714, 3;
	add.s32 	%r715, %r455, %r2410;
	mul.wide.s32 	%rd398, %r715, 8;
	add.s64 	%rd96, %rd4, %rd398;
	@%p182 bra 	$L__BB0_815;
	mov.b64 	%rd399, 9218868437227405312;
	st.global.u64 	[%rd96], %rd399;
	mov.b64 	%rd400, -4616189618054758400;
	st.global.u64 	[%rd96+5000], %rd400;
	bra.uni 	$L__BB0_816;
$L__BB0_815:
	mov.b64 	%rd401, 0;
	st.global.u64 	[%rd96], %rd401;
	mov.b64 	%rd402, -4564063970805153792;
	st.global.u64 	[%rd96+5000], %rd402;
$L__BB0_816:
	setp.eq.s32 	%p183, %r71, 1;
	@%p183 bra 	$L__BB0_824;
	add.s32 	%r716, %r2410, 1;
	ld.global.s8 	%r717, [%rd94];
	cvt.s64.s32 	%rd403, %r716;
	add.s64 	%rd404, %rd21, %rd403;
	ld.global.s8 	%r718, [%rd404+27];
	add.s32 	%r719, %r718, %r717;
	setp.eq.s32 	%p184, %r719, 3;
	@%p184 bra 	$L__BB0_819;
	mov.b64 	%rd405, 9218868437227405312;
	st.global.u64 	[%rd96+8], %rd405;
	mov.b64 	%rd406, -4616189618054758400;
	st.global.u64 	[%rd96+5008], %rd406;
	bra.uni 	$L__BB0_820;
$L__BB0_819:
	mov.b64 	%rd407, 0;
	st.global.u64 	[%rd96+8], %rd407;
	mov.b64 	%rd408, -4564063970805153792;
	st.global.u64 	[%rd96+5008], %rd408;
$L__BB0_820:
	setp.eq.s32 	%p185, %r71, 2;
	@%p185 bra 	$L__BB0_824;
	add.s32 	%r720, %r2410, 2;
	ld.global.s8 	%r721, [%rd94];
	cvt.s64.s32 	%rd409, %r720;
	add.s64 	%rd410, %rd21, %rd409;
	ld.global.s8 	%r722, [%rd410+27];
	add.s32 	%r723, %r722, %r721;
	setp.eq.s32 	%p186, %r723, 3;
	@%p186 bra 	$L__BB0_823;
	mov.b64 	%rd411, 9218868437227405312;
	st.global.u64 	[%rd96+16], %rd411;
	mov.b64 	%rd412, -4616189618054758400;
	st.global.u64 	[%rd96+5016], %rd412;
	bra.uni 	$L__BB0_824;
$L__BB0_823:
	mov.b64 	%rd413, 0;
	st.global.u64 	[%rd96+16], %rd413;
	mov.b64 	%rd414, -4564063970805153792;
	st.global.u64 	[%rd96+5016], %rd414;
$L__BB0_824:
	add.s32 	%r2408, %r454, 1;
	setp.eq.s32 	%p187, %r454, %r612;
	@%p187 bra 	$L__BB0_825;
	bra.uni 	$L__BB0_279;
$L__BB0_825:
	add.s32 	%r456, %r693, -2;
	mov.b32 	%r2411, 1;
	mov.u64 	%rd423, parameter;
$L__BB0_826:
	add.s32 	%r463, %r2411, -1;
	mul.lo.s32 	%r727, %r463, %r612;
	add.s32 	%r464, %r69, %r727;
	cvt.s64.s32 	%rd415, %r2411;
	add.s64 	%rd97, %rd21, %rd415;
	sub.s32 	%r728, %r727, %r612;
	add.s32 	%r465, %r456, %r728;
	mov.b32 	%r2412, 1;
$L__BB0_827:
	mov.u32 	%r466, %r2412;
	add.s32 	%r729, %r464, %r466;
	mul.wide.s32 	%rd416, %r729, 8;
	add.s64 	%rd98, %rd4, %rd416;
	ld.global.f64 	%fd2759, [%rd98];
	abs.f64 	%fd927, %fd2759;
	setp.geu.f64 	%p188, %fd927, 0d41CDCD64FF800000;
	@%p188 bra 	$L__BB0_870;
	ld.global.u8 	%rs95, [%rd97];
	cvt.u32.u16 	%r730, %rs95;
	cvt.s32.s8 	%r731, %r730;
	add.s32 	%r732, %r466, %r67;
	cvt.s64.s32 	%rd417, %r732;
	add.s64 	%rd99, %rd2, %rd417;
	ld.global.u8 	%rs96, [%rd99];
	cvt.u64.u16 	%rd418, %rs96;
	cvt.s64.s8 	%rd100, %rd418;
	cvt.u32.u16 	%r733, %rs96;
	cvt.s32.s8 	%r734, %r733;
	add.s32 	%r735, %r734, %r731;
	setp.eq.s32 	%p189, %r735, 3;
	@%p189 bra 	$L__BB0_830;
	mov.b64 	%rd419, -4616189618054758400;
	st.global.u64 	[%rd98+5000], %rd419;
	mov.b64 	%rd420, 9218868437227405312;
	st.global.u64 	[%rd98], %rd420;
	mov.f64 	%fd2761, 0dBFF0000000000000;
	mov.f64 	%fd2759, 0d7FF0000000000000;
	mov.f64 	%fd2760, %fd2759;
	bra.uni 	$L__BB0_841;
$L__BB0_830:
	mul.wide.s32 	%rd421, %r731, 5;
	add.s64 	%rd101, %rd421, %rd100;
	shl.b64 	%rd422, %rd101, 3;
	add.s64 	%rd424, %rd423, %rd422;
	ld.const.f64 	%fd2761, [%rd424+45440];
	ld.global.u8 	%rs243, [%rd97+-1];
	cvt.u64.u16 	%rd425, %rs243;
	cvt.s64.s8 	%rd102, %rd425;
	ld.global.s8 	%rs244, [%rd99+-1];
	cvt.u32.u16 	%r739, %rs244;
	prmt.b32 	%r740, %r739, %r733, 0x3340U;
	prmt.b32 	%r741, %r730, 0, 0x3340U;
	prmt.b32 	%r742, %r740, %r741, 0x5410U;
	cvt.u32.u16 	%r743, %rs243;
	cvt.s32.s8 	%r744, %r743;
	mov.b32 	%r745, 359705;
	dp4a.s32.u32 	%r746, %r742, %r745, %r744;
	mul.wide.s32 	%rd426, %r746, 8;
	add.s64 	%rd427, %rd423, %rd426;
	ld.const.f64 	%fd930, [%rd427+35440];
	add.f64 	%fd931, %fd2761, %fd930;
	ld.const.f64 	%fd2760, [%rd424+45640];
	ld.const.f64 	%fd932, [%rd427+40440];
	add.f64 	%fd933, %fd2760, %fd932;
	abs.f64 	%fd934, %fd933;
	setp.gt.f64 	%p190, %fd934, 0d41CDCD64FF800000;
	selp.f64 	%fd495, 0dBFF0000000000000, %fd931, %p190;
	selp.f64 	%fd496, 0d7FF0000000000000, %fd933, %p190;
	cvt.u16.u64 	%rs245, %rd100;
	mov.b32 	%r747, {%rs244, %rs245};
	mov.b32 	%r748, 6405;
	dp2a.lo.s32.u32 	%r749, %r747, %r748, %r731;
	mul.wide.s32 	%rd428, %r749, 8;
	add.s64 	%rd103, %rd423, %rd428;
	ld.const.f64 	%fd497, [%rd103+21000];
	abs.f64 	%fd935, %fd497;
	setp.geu.f64 	%p191, %fd935, 0d41CDCD64FF800000;
	@%p191 bra 	$L__BB0_836;
	mad.lo.s64 	%rd433, %rd100, 24, %rd101;
	add.s64 	%rd434, %rd433, %rd102;
	shl.b64 	%rd435, %rd434, 3;
	add.s64 	%rd104, %rd423, %rd435;
	ld.const.f64 	%fd498, [%rd104+23000];
	abs.f64 	%fd950, %fd498;
	setp.geu.f64 	%p196, %fd950, 0d41CDCD64FF800000;
	@%p196 bra 	$L__BB0_834;
	ld.const.f64 	%fd963, [%rd103+20000];
	add.f64 	%fd964, %fd2761, %fd963;
	ld.const.f64 	%fd965, [%rd104+22000];
	add.f64 	%fd966, %fd964, %fd965;
	add.f64 	%fd967, %fd2760, %fd497;
	add.f64 	%fd968, %fd967, %fd498;
	abs.f64 	%fd969, %fd968;
	setp.gt.f64 	%p200, %fd969, 0d41CDCD64FF800000;
	selp.f64 	%fd2756, 0dBFF0000000000000, %fd966, %p200;
	selp.f64 	%fd2757, 0d7FF0000000000000, %fd968, %p200;
	ld.global.f64 	%fd2755, [%rd23+10416];
	add.f64 	%fd970, %fd2755, %fd2757;
	ld.global.f64 	%fd2754, [%rd23+10424];
	add.f64 	%fd971, %fd2754, %fd2756;
	ld.global.f64 	%fd2753, [%rd23+10432];
	add.f64 	%fd972, %fd2753, %fd971;
	div.rn.f64 	%fd2758, %fd970, %fd972;
	abs.f64 	%fd973, %fd496;
	setp.geu.f64 	%p201, %fd973, 0d41CDCD64FF800000;
	@%p201 bra 	$L__BB0_839;
	add.f64 	%fd974, %fd496, %fd2755;
	add.f64 	%fd975, %fd495, %fd2754;
	add.f64 	%fd976, %fd975, %fd2753;
	div.rn.f64 	%fd977, %fd974, %fd976;
	setp.lt.f64 	%p202, %fd977, %fd2758;
	selp.f64 	%fd2756, %fd2756, %fd495, %p202;
	selp.f64 	%fd2757, %fd2757, %fd496, %p202;
	selp.f64 	%fd2758, %fd2758, %fd977, %p202;
	bra.uni 	$L__BB0_839;
$L__BB0_834:
	ld.const.f64 	%fd951, [%rd103+20000];
	add.f64 	%fd952, %fd2761, %fd951;
	add.f64 	%fd953, %fd2760, %fd497;
	abs.f64 	%fd954, %fd953;
	setp.gt.f64 	%p197, %fd954, 0d41CDCD64FF800000;
	selp.f64 	%fd2756, 0dBFF0000000000000, %fd952, %p197;
	selp.f64 	%fd2757, 0d7FF0000000000000, %fd953, %p197;
	ld.global.f64 	%fd2755, [%rd23+10416];
	add.f64 	%fd955, %fd2755, %fd2757;
	ld.global.f64 	%fd2754, [%rd23+10424];
	add.f64 	%fd956, %fd2754, %fd2756;
	ld.global.f64 	%fd2753, [%rd23+10432];
	add.f64 	%fd957, %fd2753, %fd956;
	div.rn.f64 	%fd2758, %fd955, %fd957;
	abs.f64 	%fd958, %fd496;
	setp.geu.f64 	%p198, %fd958, 0d41CDCD64FF800000;
	@%p198 bra 	$L__BB0_839;
	add.f64 	%fd959, %fd496, %fd2755;
	add.f64 	%fd960, %fd495, %fd2754;
	add.f64 	%fd961, %fd960, %fd2753;
	div.rn.f64 	%fd962, %fd959, %fd961;
	setp.lt.f64 	%p199, %fd962, %fd2758;
	selp.f64 	%fd2756, %fd2756, %fd495, %p199;
	selp.f64 	%fd2757, %fd2757, %fd496, %p199;
	selp.f64 	%fd2758, %fd2758, %fd962, %p199;
	bra.uni 	$L__BB0_839;
$L__BB0_836:
	mad.lo.s64 	%rd429, %rd100, 24, %rd101;
	add.s64 	%rd430, %rd429, %rd102;
	shl.b64 	%rd431, %rd430, 3;
	add.s64 	%rd105, %rd423, %rd431;
	ld.const.f64 	%fd517, [%rd105+23000];
	abs.f64 	%fd937, %fd517;
	setp.geu.f64 	%p192, %fd937, 0d41CDCD64FF800000;
	ld.global.f64 	%fd2755, [%rd23+10416];
	ld.global.f64 	%fd2754, [%rd23+10424];
	ld.global.f64 	%fd2753, [%rd23+10432];
	mov.f64 	%fd2756, %fd495;
	mov.f64 	%fd2757, %fd496;
	@%p192 bra 	$L__BB0_839;
	ld.const.f64 	%fd938, [%rd105+22000];
	add.f64 	%fd939, %fd2761, %fd938;
	add.f64 	%fd940, %fd2760, %fd517;
	abs.f64 	%fd941, %fd940;
	setp.gt.f64 	%p193, %fd941, 0d41CDCD64FF800000;
	selp.f64 	%fd2756, 0dBFF0000000000000, %fd939, %p193;
	selp.f64 	%fd2757, 0d7FF0000000000000, %fd940, %p193;
	add.f64 	%fd942, %fd2755, %fd2757;
	add.f64 	%fd943, %fd2754, %fd2756;
	add.f64 	%fd944, %fd2753, %fd943;
	div.rn.f64 	%fd2758, %fd942, %fd944;
	abs.f64 	%fd945, %fd496;
	setp.geu.f64 	%p194, %fd945, 0d41CDCD64FF800000;
	@%p194 bra 	$L__BB0_839;
	add.f64 	%fd946, %fd496, %fd2755;
	add.f64 	%fd947, %fd495, %fd2754;
	add.f64 	%fd948, %fd947, %fd2753;
	div.rn.f64 	%fd949, %fd946, %fd948;
	setp.lt.f64 	%p195, %fd949, %fd2758;
	selp.f64 	%fd2756, %fd2756, %fd495, %p195;
	selp.f64 	%fd2757, %fd2757, %fd496, %p195;
	selp.f64 	%fd2758, %fd2758, %fd949, %p195;
$L__BB0_839:
	add.f64 	%fd978, %fd2760, %fd2755;
	add.f64 	%fd979, %fd2761, %fd2754;
	add.f64 	%fd980, %fd979, %fd2753;
	div.rn.f64 	%fd533, %fd978, %fd980;
	abs.f64 	%fd981, %fd2757;
	setp.geu.f64 	%p203, %fd981, 0d41CDCD64FF800000;
	@%p203 bra 	$L__BB0_841;
	setp.lt.f64 	%p204, %fd2758, %fd533;
	selp.f64 	%fd2760, %fd2760, %fd2757, %p204;
	selp.f64 	%fd2761, %fd2761, %fd2756, %p204;
$L__BB0_841:
	abs.f64 	%fd982, %fd2760;
	setp.geu.f64 	%p205, %fd982, 0d41CDCD64FF800000;
	@%p205 bra 	$L__BB0_843;
	st.global.f64 	[%rd98+5000], %fd2761;
	st.global.f64 	[%rd98], %fd2760;
	mov.f64 	%fd2759, %fd2760;
$L__BB0_843:
	min.u32 	%r750, %r2411, %r466;
	setp.lt.u32 	%p206, %r750, 2;
	mov.f64 	%fd2763, 0dBFF0000000000000;
	mov.f64 	%fd2764, 0d7FF0000000000000;
	@%p206 bra 	$L__BB0_870;
	ld.global.f64 	%fd540, [%rd98+5000];
	ld.global.f64 	%fd541, [%rd23+10416];
	add.f64 	%fd985, %fd2759, %fd541;
	ld.global.f64 	%fd542, [%rd23+10424];
	add.f64 	%fd986, %fd540, %fd542;
	ld.global.f64 	%fd543, [%rd23+10432];
	add.f64 	%fd987, %fd986, %fd543;
	div.rn.f64 	%fd544, %fd985, %fd987;
	add.s32 	%r751, %r465, %r466;
	mul.wide.s32 	%rd437, %r751, 8;
	add.s64 	%rd106, %rd4, %rd437;
	ld.global.f64 	%fd545, [%rd106];
	abs.f64 	%fd988, %fd545;
	setp.geu.f64 	%p207, %fd988, 0d41CDCD64FF800000;
	@%p207 bra 	$L__BB0_847;
	ld.global.s8 	%r752, [%rd99];
	ld.global.u8 	%r753, [%rd97];
	ld.global.u8 	%r754, [%rd97+-1];
	prmt.b32 	%r755, %r754, %r753, 0x3340U;
	ld.global.u8 	%r756, [%rd99+-1];
	prmt.b32 	%r757, %r756, 0, 0x3340U;
	prmt.b32 	%r758, %r755, %r757, 0x5410U;
	mov.b32 	%r759, 334205;
	dp4a.s32.u32 	%r760, %r758, %r759, %r752;
	mul.wide.s32 	%rd438, %r760, 8;
	add.s64 	%rd107, %rd423, %rd438;
	ld.const.f64 	%fd546, [%rd107+5000];
	abs.f64 	%fd991, %fd546;
	setp.geu.f64 	%p208, %fd991, 0d41CDCD64FF800000;
	@%p208 bra 	$L__BB0_847;
	ld.global.f64 	%fd992, [%rd106+5000];
	ld.const.f64 	%fd993, [%rd107];
	add.f64 	%fd2763, %fd992, %fd993;
	add.f64 	%fd2764, %fd545, %fd546;
$L__BB0_847:
	add.f64 	%fd994, %fd2764, %fd541;
	add.f64 	%fd995, %fd2763, %fd542;
	add.f64 	%fd996, %fd995, %fd543;
	div.rn.f64 	%fd551, %fd994, %fd996;
	setp.lt.f64 	%p209, %fd2763, 0dC0A3880000000000;
	selp.f64 	%fd2789, 0dC0A9300000000000, %fd2763, %p209;
	selp.f64 	%fd2790, 0d0000000000000000, %fd2764, %p209;
	setp.lt.f64 	%p210, %fd540, 0dC0A3880000000000;
	selp.f64 	%fd554, 0dC0A9300000000000, %fd540, %p210;
	selp.f64 	%fd555, 0d0000000000000000, %fd2759, %p210;
	setp.gt.f64 	%p211, %fd551, %fd544;
	@%p211 bra 	$L__BB0_849;
	setp.leu.f64 	%p212, %fd554, 0d0000000000000000;
	setp.leu.f64 	%p213, %fd555, 0d0000000000000000;
	or.pred  	%p214, %p212, %p213;
	@%p214 bra 	$L__BB0_850;
$L__BB0_849:
	st.global.f64 	[%rd98+5000], %fd2789;
	st.global.f64 	[%rd98], %fd2790;
	bra.uni 	$L__BB0_852;
$L__BB0_850:
	setp.ltu.f64 	%p215, %fd544, %fd551;
	mov.f64 	%fd2789, %fd540;
	mov.f64 	%fd2790, %fd2759;
	@%p215 bra 	$L__BB0_852;
	st.global.f64 	[%rd98+5000], %fd554;
	st.global.f64 	[%rd98], %fd555;
	mov.f64 	%fd2789, %fd554;
	mov.f64 	%fd2790, %fd555;
$L__BB0_852:
	mov.b32 	%r2413, 3;
$L__BB0_853:
	sub.s32 	%r762, %r466, %r2413;
	add.s32 	%r763, %r762, 1;
	setp.gt.u32 	%p216, %r762, 2147483646;
	selp.b32 	%r764, %r762, 0, %p216;
	add.s32 	%r2415, %r764, %r463;
	selp.b32 	%r2414, 1, %r763, %p216;
	setp.lt.s32 	%p217, %r2415, 1;
	setp.ge.s32 	%p218, %r2414, %r466;
	or.pred  	%p219, %p217, %p218;
	@%p219 bra 	$L__BB0_869;
$L__BB0_854:
	mov.u32 	%r471, %r2415;
	add.s32 	%r2415, %r471, -1;
	add.s32 	%r766, %r69, %r2414;
	mad.lo.s32 	%r767, %r2415, %r612, %r766;
	mul.wide.s32 	%rd440, %r767, 8;
	add.s64 	%rd108, %rd4, %rd440;
	ld.global.f64 	%fd574, [%rd108];
	abs.f64 	%fd997, %fd574;
	setp.geu.f64 	%p220, %fd997, 0d41CDCD64FF800000;
	@%p220 bra 	$L__BB0_868;
	not.b32 	%r768, %r471;
	add.s32 	%r473, %r2411, %r768;
	not.b32 	%r769, %r2414;
	add.s32 	%r474, %r466, %r769;
	add.s32 	%r475, %r474, %r473;
	setp.eq.s32 	%p221, %r473, 0;
	setp.gt.s32 	%p222, %r474, 0;
	and.pred  	%p223, %p221, %p222;
	@%p223 bra 	$L__BB0_857;
	setp.ne.s32 	%p224, %r474, 0;
	setp.lt.s32 	%p225, %r473, 1;
	or.pred  	%p226, %p225, %p224;
	@%p226 bra 	$L__BB0_862;
$L__BB0_857:
	setp.ne.s32 	%p235, %r474, 1;
	setp.ne.s32 	%p236, %r473, 1;
	and.pred  	%p237, %p236, %p235;
	@%p237 bra 	$L__BB0_861;
	setp.eq.s32 	%p240, %r473, 1;
	setp.eq.s32 	%p241, %r474, 1;
	setp.eq.s32 	%p242, %r473, 0;
	and.pred  	%p243, %p242, %p241;
	setp.eq.s32 	%p244, %r474, 0;
	and.pred  	%p245, %p240, %p244;
	or.pred  	%p246, %p243, %p245;
	mov.f64 	%fd2784, 0d0000000000000000;
	mov.f64 	%fd2783, 0dC0A9300000000000;
	not.pred 	%p247, %p246;
	@%p247 bra 	$L__BB0_860;
	mul.wide.u32 	%rd478, %r475, 8;
	add.s64 	%rd480, %rd423, %rd478;
	ld.const.f64 	%fd1078, [%rd480+25192];
	cvt.s64.s32 	%rd481, %r471;
	add.s64 	%rd482, %rd21, %rd481;
	cvt.s64.s32 	%rd483, %r2414;
	add.s64 	%rd484, %rd21, %rd483;
	ld.global.s8 	%r810, [%rd99];
	ld.global.u8 	%r811, [%rd482];
	ld.global.u8 	%r812, [%rd97];
	prmt.b32 	%r813, %r811, %r812, 0x3340U;
	ld.global.u8 	%r814, [%rd484+27];
	prmt.b32 	%r815, %r814, 0, 0x3340U;
	prmt.b32 	%r816, %r813, %r815, 0x5410U;
	mov.b32 	%r817, 334205;
	dp4a.s32.u32 	%r818, %r816, %r817, %r810;
	mul.wide.s32 	%rd485, %r818, 8;
	add.s64 	%rd486, %rd423, %rd485;
	ld.const.f64 	%fd1079, [%rd486+5000];
	add.f64 	%fd2784, %fd1078, %fd1079;
	ld.const.f64 	%fd1080, [%rd480+24472];
	ld.const.f64 	%fd1081, [%rd486];
	add.f64 	%fd2783, %fd1080, %fd1081;
$L__BB0_860:
	add.f64 	%fd1082, %fd2784, %fd574;
	ld.global.f64 	%fd1083, [%rd108+5000];
	add.f64 	%fd1084, %fd2783, %fd1083;
	abs.f64 	%fd1085, %fd1082;
	setp.gt.f64 	%p248, %fd1085, 0d41CDCD64FF800000;
	selp.f64 	%fd1086, 0dBFF0000000000000, %fd1084, %p248;
	selp.f64 	%fd1087, 0d7FF0000000000000, %fd1082, %p248;
	ld.global.f64 	%fd1088, [%rd23+10416];
	add.f64 	%fd1089, %fd1088, %fd1087;
	ld.global.f64 	%fd1090, [%rd23+10424];
	add.f64 	%fd1091, %fd1090, %fd1086;
	ld.global.f64 	%fd1092, [%rd23+10432];
	add.f64 	%fd1093, %fd1092, %fd1091;
	div.rn.f64 	%fd1094, %fd1089, %fd1093;
	add.f64 	%fd1095, %fd2790, %fd1088;
	add.f64 	%fd1096, %fd2789, %fd1090;
	add.f64 	%fd1097, %fd1096, %fd1092;
	div.rn.f64 	%fd1098, %fd1095, %fd1097;
	setp.gt.f64 	%p249, %fd1094, %fd1098;
	selp.f64 	%fd2791, %fd1087, 0d7FF0000000000000, %p249;
	selp.f64 	%fd2792, %fd1086, 0dBFF0000000000000, %p249;
	bra.uni 	$L__BB0_866;
$L__BB0_861:
	mul.wide.s32 	%rd461, %r475, 8;
	add.s64 	%rd463, %rd423, %rd461;
	ld.const.f64 	%fd1049, [%rd463+25192];
	cvt.s64.s32 	%rd464, %r471;
	add.s64 	%rd465, %rd21, %rd464;
	ld.global.s8 	%r808, [%rd465];
	mul.wide.s32 	%rd466, %r808, 5;
	cvt.s64.s32 	%rd467, %r2414;
	add.s64 	%rd468, %rd21, %rd467;
	ld.global.s8 	%rd469, [%rd468+27];
	add.s64 	%rd470, %rd466, %rd469;
	shl.b64 	%rd471, %rd470, 3;
	add.s64 	%rd472, %rd423, %rd471;
	ld.const.f64 	%fd1050, [%rd472+45640];
	add.f64 	%fd1051, %fd1049, %fd1050;
	ld.global.s8 	%r809, [%rd97];
	mul.wide.s32 	%rd473, %r809, 5;
	ld.global.s8 	%rd474, [%rd99];
	add.s64 	%rd475, %rd473, %rd474;
	shl.b64 	%rd476, %rd475, 3;
	add.s64 	%rd477, %rd423, %rd476;
	ld.const.f64 	%fd1052, [%rd477+45640];
	add.f64 	%fd1053, %fd1051, %fd1052;
	add.f64 	%fd1054, %fd1053, %fd574;
	ld.const.f64 	%fd1055, [%rd463+24472];
	ld.const.f64 	%fd1056, [%rd472+45440];
	add.f64 	%fd1057, %fd1055, %fd1056;
	ld.const.f64 	%fd1058, [%rd477+45440];
	add.f64 	%fd1059, %fd1057, %fd1058;
	ld.global.f64 	%fd1060, [%rd108+5000];
	add.f64 	%fd1061, %fd1059, %fd1060;
	abs.f64 	%fd1062, %fd1054;
	setp.gt.f64 	%p238, %fd1062, 0d41CDCD64FF800000;
	selp.f64 	%fd1063, 0dBFF0000000000000, %fd1061, %p238;
	selp.f64 	%fd1064, 0d7FF0000000000000, %fd1054, %p238;
	ld.global.f64 	%fd1065, [%rd23+10416];
	add.f64 	%fd1066, %fd1064, %fd1065;
	ld.global.f64 	%fd1067, [%rd23+10424];
	add.f64 	%fd1068, %fd1063, %fd1067;
	ld.global.f64 	%fd1069, [%rd23+10432];
	add.f64 	%fd1070, %fd1068, %fd1069;
	div.rn.f64 	%fd1071, %fd1066, %fd1070;
	add.f64 	%fd1072, %fd2790, %fd1065;
	add.f64 	%fd1073, %fd2789, %fd1067;
	add.f64 	%fd1074, %fd1073, %fd1069;
	div.rn.f64 	%fd1075, %fd1072, %fd1074;
	setp.gt.f64 	%p239, %fd1071, %fd1075;
	selp.f64 	%fd2791, %fd1064, 0d7FF0000000000000, %p239;
	selp.f64 	%fd2792, %fd1063, 0dBFF0000000000000, %p239;
	bra.uni 	$L__BB0_866;
$L__BB0_862:
	setp.ne.s32 	%p227, %r473, 1;
	setp.ne.s32 	%p228, %r474, 1;
	or.pred  	%p229, %p227, %p228;
	@%p229 bra 	$L__BB0_865;
	cvt.s64.s32 	%rd452, %r471;
	add.s64 	%rd453, %rd21, %rd452;
	cvt.s64.s32 	%rd454, %r2414;
	add.s64 	%rd455, %rd21, %rd454;
	ld.global.s8 	%r790, [%rd455+28];
	ld.global.u8 	%r791, [%rd453+1];
	ld.global.u8 	%r792, [%rd453];
	prmt.b32 	%r793, %r792, %r791, 0x3340U;
	ld.global.u8 	%r794, [%rd455+27];
	prmt.b32 	%r795, %r794, 0, 0x3340U;
	prmt.b32 	%r796, %r793, %r795, 0x5410U;
	mov.b32 	%r797, 334205;
	dp4a.s32.u32 	%r798, %r796, %r797, %r790;
	mul.wide.s32 	%rd456, %r798, 8;
	add.s64 	%rd458, %rd423, %rd456;
	ld.const.f64 	%fd1029, [%rd458+10000];
	ld.global.s8 	%r799, [%rd97+-1];
	ld.global.u8 	%r800, [%rd99];
	ld.global.u8 	%r801, [%rd99+-1];
	prmt.b32 	%r802, %r801, %r800, 0x3340U;
	ld.global.u8 	%r803, [%rd97];
	prmt.b32 	%r804, %r803, 0, 0x3340U;
	prmt.b32 	%r805, %r802, %r804, 0x5410U;
	mov.b32 	%r806, 359705;
	dp4a.s32.u32 	%r807, %r805, %r806, %r799;
	mul.wide.s32 	%rd459, %r807, 8;
	add.s64 	%rd460, %rd423, %rd459;
	ld.const.f64 	%fd1030, [%rd460+10000];
	add.f64 	%fd1031, %fd1029, %fd1030;
	ld.global.f64 	%fd1032, [%rd108+5000];
	add.f64 	%fd1033, %fd1031, %fd1032;
	ld.const.f64 	%fd1034, [%rd458+15000];
	ld.const.f64 	%fd1035, [%rd460+15000];
	add.f64 	%fd1036, %fd1034, %fd1035;
	add.f64 	%fd1037, %fd1036, %fd574;
	abs.f64 	%fd1038, %fd1037;
	setp.gt.f64 	%p232, %fd1038, 0d41CDCD64FF800000;
	selp.f64 	%fd583, 0dBFF0000000000000, %fd1033, %p232;
	selp.f64 	%fd584, 0d7FF0000000000000, %fd1037, %p232;
	ld.global.f64 	%fd1039, [%rd23+10416];
	add.f64 	%fd1040, %fd1039, %fd584;
	ld.global.f64 	%fd1041, [%rd23+10424];
	add.f64 	%fd1042, %fd1041, %fd583;
	ld.global.f64 	%fd1043, [%rd23+10432];
	add.f64 	%fd1044, %fd1043, %fd1042;
	div.rn.f64 	%fd585, %fd1040, %fd1044;
	add.f64 	%fd1045, %fd2790, %fd1039;
	add.f64 	%fd1046, %fd2789, %fd1041;
	add.f64 	%fd1047, %fd1046, %fd1043;
	div.rn.f64 	%fd586, %fd1045, %fd1047;
	sub.f64 	%fd1048, %fd585, %fd586;
	setp.ltu.f64 	%p233, %fd1048, 0d3EB0C6F7A0B5ED8D;
	mov.f64 	%fd2792, 0dBFF0000000000000;
	mov.f64 	%fd2791, 0d7FF0000000000000;
	@%p233 bra 	$L__BB0_866;
	setp.gt.f64 	%p234, %fd585, %fd586;
	selp.f64 	%fd2791, %fd584, 0d7FF0000000000000, %p234;
	selp.f64 	%fd2792, %fd583, 0dBFF0000000000000, %p234;
	bra.uni 	$L__BB0_866;
$L__BB0_865:
	mul.wide.s32 	%rd441, %r475, 8;
	add.s64 	%rd443, %rd423, %rd441;
	ld.const.f64 	%fd998, [%rd443+24952];
	cvt.s64.s32 	%rd444, %r471;
	add.s64 	%rd445, %rd21, %rd444;
	cvt.s64.s32 	%rd446, %r2414;
	add.s64 	%rd447, %rd21, %rd446;
	ld.global.s8 	%r770, [%rd447+28];
	ld.global.u8 	%r771, [%rd445+1];
	ld.global.u8 	%r772, [%rd445];
	prmt.b32 	%r773, %r772, %r771, 0x3340U;
	ld.global.u8 	%r774, [%rd447+27];
	prmt.b32 	%r775, %r774, 0, 0x3340U;
	prmt.b32 	%r776, %r773, %r775, 0x5410U;
	mov.b32 	%r777, 334205;
	dp4a.s32.u32 	%r778, %r776, %r777, %r770;
	mul.wide.s32 	%rd448, %r778, 8;
	add.s64 	%rd449, %rd423, %rd448;
	ld.const.f64 	%fd999, [%rd449+30440];
	add.f64 	%fd1000, %fd998, %fd999;
	ld.global.s8 	%r779, [%rd97+-1];
	ld.global.u8 	%r780, [%rd99];
	ld.global.u8 	%r781, [%rd99+-1];
	prmt.b32 	%r782, %r781, %r780, 0x3340U;
	ld.global.u8 	%r783, [%rd97];
	prmt.b32 	%r784, %r783, 0, 0x3340U;
	prmt.b32 	%r785, %r782, %r784, 0x5410U;
	mov.b32 	%r786, 359705;
	dp4a.s32.u32 	%r787, %r785, %r786, %r779;
	mul.wide.s32 	%rd450, %r787, 8;
	add.s64 	%rd451, %rd423, %rd450;
	ld.const.f64 	%fd1001, [%rd451+30440];
	add.f64 	%fd1002, %fd1000, %fd1001;
	add.f64 	%fd1003, %fd1002, %fd574;
	ld.const.f64 	%fd1004, [%rd443+24232];
	ld.const.f64 	%fd1005, [%rd449+25440];
	add.f64 	%fd1006, %fd1004, %fd1005;
	ld.const.f64 	%fd1007, [%rd451+25440];
	add.f64 	%fd1008, %fd1006, %fd1007;
	sub.s32 	%r788, %r473, %r474;
	abs.s32 	%r789, %r788;
	cvt.rn.f64.s32 	%fd1009, %r789;
	fma.rn.f64 	%fd1010, %fd1009, 0dBFEEF3E864B31D04, %fd1008;
	ld.global.f64 	%fd1011, [%rd108+5000];
	add.f64 	%fd1012, %fd1011, %fd1010;
	abs.f64 	%fd1013, %fd1003;
	setp.gt.f64 	%p230, %fd1013, 0d41CDCD64FF800000;
	selp.f64 	%fd1014, 0dBFF0000000000000, %fd1012, %p230;
	selp.f64 	%fd1015, 0d7FF0000000000000, %fd1003, %p230;
	ld.global.f64 	%fd1016, [%rd23+10416];
	add.f64 	%fd1017, %fd1015, %fd1016;
	ld.global.f64 	%fd1018, [%rd23+10424];
	add.f64 	%fd1019, %fd1018, %fd1014;
	ld.global.f64 	%fd1020, [%rd23+10432];
	add.f64 	%fd1021, %fd1020, %fd1019;
	div.rn.f64 	%fd1022, %fd1017, %fd1021;
	add.f64 	%fd1023, %fd2790, %fd1016;
	add.f64 	%fd1024, %fd2789, %fd1018;
	add.f64 	%fd1025, %fd1024, %fd1020;
	div.rn.f64 	%fd1026, %fd1023, %fd1025;
	setp.gt.f64 	%p231, %fd1022, %fd1026;
	selp.f64 	%fd2791, %fd1015, 0d7FF0000000000000, %p231;
	selp.f64 	%fd2792, %fd1014, 0dBFF0000000000000, %p231;
$L__BB0_866:
	setp.lt.f64 	%p250, %fd2792, 0dC0A3880000000000;
	selp.f64 	%fd599, 0d0000000000000000, %fd2791, %p250;
	selp.f64 	%fd600, 0dC0A9300000000000, %fd2792, %p250;
	abs.f64 	%fd1099, %fd599;
	setp.geu.f64 	%p251, %fd1099, 0d41CDCD64FF800000;
	@%p251 bra 	$L__BB0_868;
	st.global.f64 	[%rd98], %fd599;
	st.global.f64 	[%rd98+5000], %fd600;
	mov.f64 	%fd2789, %fd600;
	mov.f64 	%fd2790, %fd599;
$L__BB0_868:
	add.s32 	%r2414, %r2414, 1;
	setp.gt.u32 	%p252, %r471, 1;
	setp.lt.s32 	%p253, %r2414, %r466;
	and.pred  	%p254, %p252, %p253;
	@%p254 bra 	$L__BB0_854;
$L__BB0_869:
	add.s32 	%r2413, %r2413, 1;
	setp.ne.s32 	%p255, %r2413, 33;
	@%p255 bra 	$L__BB0_853;
$L__BB0_870:
	add.s32 	%r2412, %r466, 1;
	setp.ne.s32 	%p256, %r466, %r612;
	@%p256 bra 	$L__BB0_827;
	add.s32 	%r479, %r2411, 1;
	setp.ne.s32 	%p257, %r2411, %r612;
	mov.u32 	%r2411, %r479;
	@%p257 bra 	$L__BB0_826;
$L__BB0_872:
	mov.b64 	%rd487, -4503599627370496;
	st.global.u64 	[%rd23+10440], %rd487;
	mov.b32 	%r2426, 0;
	setp.eq.s32 	%p258, %r614, 2;
	mov.f64 	%fd2847, 0dFFF0000000000000;
	@%p258 bra 	$L__BB0_898;
	setp.ne.s32 	%p259, %r614, 1;
	mov.u32 	%r2428, %r2426;
	@%p259 bra 	$L__BB0_920;
	setp.lt.s32 	%p282, %r612, 1;
	mov.u32 	%r2428, %r2426;
	@%p282 bra 	$L__BB0_920;
	cvt.u32.u64 	%r851, %rd22;
	add.s32 	%r480, %r851, -1;
	mov.b32 	%r2428, 0;
	mov.b32 	%r2416, 1;
	mov.f64 	%fd2847, 0dFFF0000000000000;
	mov.u64 	%rd508, parameter;
	mov.u32 	%r2426, %r2428;
$L__BB0_876:
	cvt.s64.s32 	%rd501, %r2416;
	add.s64 	%rd109, %rd21, %rd501;
	add.s32 	%r853, %r2416, -1;
	mad.lo.s32 	%r484, %r853, %r612, %r480;
	mov.b32 	%r2419, 1;
$L__BB0_877:
	mov.u32 	%r485, %r2419;
	ld.global.u8 	%rs97, [%rd109];
	cvt.u32.u16 	%r854, %rs97;
	cvt.s32.s8 	%r855, %r854;
	cvt.s64.s32 	%rd502, %r485;
	add.s64 	%rd110, %rd21, %rd502;
	ld.global.u8 	%rs98, [%rd110+27];
	cvt.u32.u16 	%r856, %rs98;
	cvt.s32.s8 	%r857, %r856;
	add.s32 	%r858, %r857, %r855;
	setp.eq.s32 	%p283, %r858, 3;
	@%p283 bra 	$L__BB0_879;
	ld.global.f64 	%fd2813, [%rd23+10416];
	ld.global.f64 	%fd2812, [%rd23+10424];
	ld.global.f64 	%fd2811, [%rd23+10432];
	mov.f64 	%fd2827, 0dBFF0000000000000;
	mov.f64 	%fd2826, 0d7FF0000000000000;
	bra.uni 	$L__BB0_892;
$L__BB0_879:
	cvt.u64.u16 	%rd503, %rs98;
	cvt.s64.s8 	%rd504, %rd503;
	mul.wide.s32 	%rd505, %r855, 5;
	add.s64 	%rd506, %rd505, %rd504;
	shl.b64 	%rd507, %rd506, 3;
	add.s64 	%rd509, %rd508, %rd507;
	ld.const.f64 	%fd2827, [%rd509+45440];
	ld.global.s8 	%r862, [%rd110+28];
	ld.global.s8 	%rs249, [%rd109+1];
	cvt.u32.u16 	%r863, %rs249;
	prmt.b32 	%r864, %r854, %r863, 0x3340U;
	prmt.b32 	%r865, %r856, 0, 0x3340U;
	prmt.b32 	%r866, %r864, %r865, 0x5410U;
	mov.b32 	%r867, 334205;
	dp4a.s32.u32 	%r868, %r866, %r867, %r862;
	mul.wide.s32 	%rd510, %r868, 8;
	add.s64 	%rd511, %rd508, %rd510;
	ld.const.f64 	%fd1174, [%rd511+35440];
	add.f64 	%fd1175, %fd2827, %fd1174;
	ld.const.f64 	%fd2826, [%rd509+45640];
	ld.const.f64 	%fd1176, [%rd511+40440];
	add.f64 	%fd1177, %fd2826, %fd1176;
	abs.f64 	%fd1178, %fd1177;
	setp.gt.f64 	%p284, %fd1178, 0d41CDCD64FF800000;
	selp.f64 	%fd624, 0dBFF0000000000000, %fd1175, %p284;
	selp.f64 	%fd625, 0d7FF0000000000000, %fd1177, %p284;
	cvt.s16.s8 	%rs250, %rs97;
	mov.b32 	%r869, {%rs250, %rs249};
	mov.b32 	%r871, 1305;
	dp2a.lo.s32.u32 	%r872, %r869, %r871, %r857;
	mul.wide.s32 	%rd512, %r872, 8;
	add.s64 	%rd111, %rd508, %rd512;
	ld.const.f64 	%fd626, [%rd111+21000];
	abs.f64 	%fd627, %fd626;
	setp.lt.f64 	%p285, %fd627, 0d41CDCD64FF800000;
	cvt.s16.s8 	%rs251, %rs98;
	mov.b32 	%r873, {%rs250, %rs251};
	dp2a.lo.s32.u32 	%r874, %r873, %r871, %r862;
	mul.wide.s32 	%rd513, %r874, 8;
	add.s64 	%rd112, %rd508, %rd513;
	@%p285 bra 	$L__BB0_881;
	ld.global.f64 	%fd2813, [%rd23+10416];
	ld.global.f64 	%fd2812, [%rd23+10424];
	ld.global.f64 	%fd2811, [%rd23+10432];
	mov.f64 	%fd2814, %fd624;
	mov.f64 	%fd2815, %fd625;
	bra.uni 	$L__BB0_884;
$L__BB0_881:
	ld.const.f64 	%fd631, [%rd112+23000];
	abs.f64 	%fd1181, %fd631;
	setp.geu.f64 	%p286, %fd1181, 0d41CDCD64FF800000;
	ld.global.f64 	%fd2813, [%rd23+10416];
	ld.global.f64 	%fd2812, [%rd23+10424];
	ld.global.f64 	%fd2811, [%rd23+10432];
	mov.f64 	%fd2814, %fd624;
	mov.f64 	%fd2815, %fd625;
	@%p286 bra 	$L__BB0_884;
	ld.const.f64 	%fd1182, [%rd111+20000];
	add.f64 	%fd1183, %fd2827, %fd1182;
	ld.const.f64 	%fd1184, [%rd112+22000];
	add.f64 	%fd1185, %fd1183, %fd1184;
	add.f64 	%fd1186, %fd2826, %fd626;
	add.f64 	%fd1187, %fd1186, %fd631;
	abs.f64 	%fd1188, %fd1187;
	setp.gt.f64 	%p287, %fd1188, 0d41CDCD64FF800000;
	selp.f64 	%fd2814, 0dBFF0000000000000, %fd1185, %p287;
	selp.f64 	%fd2815, 0d7FF0000000000000, %fd1187, %p287;
	add.f64 	%fd1189, %fd2813, %fd2815;
	add.f64 	%fd1190, %fd2812, %fd2814;
	add.f64 	%fd1191, %fd2811, %fd1190;
	div.rn.f64 	%fd2816, %fd1189, %fd1191;
	abs.f64 	%fd1192, %fd625;
	setp.geu.f64 	%p288, %fd1192, 0d41CDCD64FF800000;
	@%p288 bra 	$L__BB0_884;
	add.f64 	%fd1193, %fd625, %fd2813;
	add.f64 	%fd1194, %fd624, %fd2812;
	add.f64 	%fd1195, %fd1194, %fd2811;
	div.rn.f64 	%fd1196, %fd1193, %fd1195;
	setp.lt.f64 	%p289, %fd1196, %fd2816;
	selp.f64 	%fd2814, %fd2814, %fd624, %p289;
	selp.f64 	%fd2815, %fd2815, %fd625, %p289;
	selp.f64 	%fd2816, %fd2816, %fd1196, %p289;
$L__BB0_884:
	setp.geu.f64 	%p290, %fd627, 0d41CDCD64FF800000;
	mov.f64 	%fd2817, %fd2814;
	mov.f64 	%fd2818, %fd2815;
	@%p290 bra 	$L__BB0_887;
	ld.const.f64 	%fd1197, [%rd111+20000];
	add.f64 	%fd1198, %fd2827, %fd1197;
	add.f64 	%fd1199, %fd2826, %fd626;
	abs.f64 	%fd1200, %fd1199;
	setp.gt.f64 	%p291, %fd1200, 0d41CDCD64FF800000;
	selp.f64 	%fd2817, 0dBFF0000000000000, %fd1198, %p291;
	selp.f64 	%fd2818, 0d7FF0000000000000, %fd1199, %p291;
	add.f64 	%fd1201, %fd2813, %fd2818;
	add.f64 	%fd1202, %fd2812, %fd2817;
	add.f64 	%fd1203, %fd2811, %fd1202;
	div.rn.f64 	%fd2816, %fd1201, %fd1203;
	abs.f64 	%fd1204, %fd2815;
	setp.geu.f64 	%p292, %fd1204, 0d41CDCD64FF800000;
	@%p292 bra 	$L__BB0_887;
	add.f64 	%fd1205, %fd2815, %fd2813;
	add.f64 	%fd1206, %fd2814, %fd2812;
	add.f64 	%fd1207, %fd1206, %fd2811;
	div.rn.f64 	%fd1208, %fd1205, %fd1207;
	setp.lt.f64 	%p293, %fd1208, %fd2816;
	selp.f64 	%fd2817, %fd2817, %fd2814, %p293;
	selp.f64 	%fd2818, %fd2818, %fd2815, %p293;
	selp.f64 	%fd2816, %fd2816, %fd1208, %p293;
$L__BB0_887:
	ld.const.f64 	%fd656, [%rd112+23000];
	abs.f64 	%fd1209, %fd656;
	setp.geu.f64 	%p294, %fd1209, 0d41CDCD64FF800000;
	mov.f64 	%fd2820, %fd2817;
	mov.f64 	%fd2821, %fd2818;
	@%p294 bra 	$L__BB0_890;
	ld.const.f64 	%fd1210, [%rd112+22000];
	add.f64 	%fd1211, %fd2827, %fd1210;
	add.f64 	%fd1212, %fd2826, %fd656;
	abs.f64 	%fd1213, %fd1212;
	setp.gt.f64 	%p295, %fd1213, 0d41CDCD64FF800000;
	selp.f64 	%fd2820, 0dBFF0000000000000, %fd1211, %p295;
	selp.f64 	%fd2821, 0d7FF0000000000000, %fd1212, %p295;
	add.f64 	%fd1214, %fd2813, %fd2821;
	add.f64 	%fd1215, %fd2812, %fd2820;
	add.f64 	%fd1216, %fd2811, %fd1215;
	div.rn.f64 	%fd2816, %fd1214, %fd1216;
	abs.f64 	%fd1217, %fd2818;
	setp.geu.f64 	%p296, %fd1217, 0d41CDCD64FF800000;
	@%p296 bra 	$L__BB0_890;
	add.f64 	%fd1218, %fd2818, %fd2813;
	add.f64 	%fd1219, %fd2817, %fd2812;
	add.f64 	%fd1220, %fd1219, %fd2811;
	div.rn.f64 	%fd1221, %fd1218, %fd1220;
	setp.lt.f64 	%p297, %fd1221, %fd2816;
	selp.f64 	%fd2820, %fd2820, %fd2817, %p297;
	selp.f64 	%fd2821, %fd2821, %fd2818, %p297;
	selp.f64 	%fd2816, %fd2816, %fd1221, %p297;
$L__BB0_890:
	abs.f64 	%fd1222, %fd2821;
	setp.geu.f64 	%p298, %fd1222, 0d41CDCD64FF800000;
	@%p298 bra 	$L__BB0_892;
	add.f64 	%fd1223, %fd2827, %fd2812;
	add.f64 	%fd1224, %fd1223, %fd2811;
	add.f64 	%fd1225, %fd2826, %fd2813;
	div.rn.f64 	%fd1226, %fd1225, %fd1224;
	setp.lt.f64 	%p299, %fd2816, %fd1226;
	selp.f64 	%fd2826, %fd2826, %fd2821, %p299;
	selp.f64 	%fd2827, %fd2827, %fd2820, %p299;
$L__BB0_892:
	add.f64 	%fd673, %fd2827, 0d3EB0C6F7A0B5ED8D;
	st.global.f64 	[%rd23+10448], %fd673;
	add.f64 	%fd674, %fd2826, 0d3EB0C6F7A0B5ED8D;
	st.global.f64 	[%rd23+10456], %fd674;
	add.s32 	%r875, %r484, %r485;
	mul.wide.s32 	%rd514, %r875, 8;
	add.s64 	%rd113, %rd4, %rd514;
	ld.global.f64 	%fd1227, [%rd113];
	add.f64 	%fd1228, %fd1227, %fd674;
	add.f64 	%fd1229, %fd1228, %fd2813;
	ld.global.f64 	%fd1230, [%rd113+5000];
	add.f64 	%fd1231, %fd1230, %fd673;
	add.f64 	%fd1232, %fd1231, %fd2812;
	add.f64 	%fd1233, %fd1232, %fd2811;
	div.rn.f64 	%fd1234, %fd1229, %fd1233;
	add.f64 	%fd675, %fd1234, 0dC071126666666666;
	st.global.f64 	[%rd23+10464], %fd675;
	setp.leu.f64 	%p300, %fd675, %fd2847;
	@%p300 bra 	$L__BB0_896;
	ld.global.f64 	%fd1235, [%rd113+5000];
	add.f64 	%fd1236, %fd1235, %fd673;
	setp.geu.f64 	%p301, %fd1236, 0d0000000000000000;
	@%p301 bra 	$L__BB0_896;
	ld.global.f64 	%fd1237, [%rd113];
	add.f64 	%fd1238, %fd674, %fd1237;
	setp.geu.f64 	%p302, %fd1238, 0d0000000000000000;
	@%p302 bra 	$L__BB0_896;
	st.global.f64 	[%rd23+10440], %fd675;
	mov.f64 	%fd2847, %fd675;
	mov.u32 	%r2426, %r485;
	mov.u32 	%r2428, %r2416;
$L__BB0_896:
	add.s32 	%r2419, %r485, 1;
	setp.ne.s32 	%p303, %r485, %r612;
	@%p303 bra 	$L__BB0_877;
	add.s32 	%r491, %r2416, 1;
	setp.eq.s32 	%p304, %r2416, %r612;
	mov.u32 	%r2416, %r491;
	@%p304 bra 	$L__BB0_920;
	bra.uni 	$L__BB0_876;
$L__BB0_898:
	setp.lt.s32 	%p260, %r612, 1;
	mov.u32 	%r2428, %r612;
	@%p260 bra 	$L__BB0_920;
	cvt.u32.u64 	%r823, %rd22;
	add.s32 	%r824, %r612, -1;
	mad.lo.s32 	%r825, %r824, %r612, %r823;
	add.s32 	%r492, %r825, -1;
	mov.b32 	%r2426, 0;
	mov.b32 	%r2424, 1;
	mov.f64 	%fd2847, 0dFFF0000000000000;
	mov.u64 	%rd494, parameter;
$L__BB0_900:
	mov.u32 	%r493, %r2424;
	ld.global.u8 	%rs99, [%rd19+-28];
	cvt.u32.u16 	%r826, %rs99;
	cvt.s32.s8 	%r827, %r826;
	cvt.s64.s32 	%rd488, %r493;
	add.s64 	%rd114, %rd21, %rd488;
	ld.global.u8 	%rs100, [%rd114+27];
	cvt.u32.u16 	%r828, %rs100;
	cvt.s32.s8 	%r829, %r828;
	add.s32 	%r830, %r829, %r827;
	setp.eq.s32 	%p261, %r830, 3;
	@%p261 bra 	$L__BB0_902;
	ld.global.f64 	%fd2832, [%rd23+10416];
	ld.global.f64 	%fd2831, [%rd23+10424];
	ld.global.f64 	%fd2830, [%rd23+10432];
	mov.f64 	%fd2846, 0dBFF0000000000000;
	mov.f64 	%fd2845, 0d7FF0000000000000;
	bra.uni 	$L__BB0_915;
$L__BB0_902:
	cvt.u64.u16 	%rd489, %rs100;
	cvt.s64.s8 	%rd490, %rd489;
	mul.wide.s32 	%rd491, %r827, 5;
	add.s64 	%rd492, %rd491, %rd490;
	shl.b64 	%rd493, %rd492, 3;
	add.s64 	%rd495, %rd494, %rd493;
	ld.const.f64 	%fd2846, [%rd495+45440];
	ld.global.s8 	%r834, [%rd114+28];
	ld.global.s8 	%rs246, [%rd19+-27];
	cvt.u32.u16 	%r835, %rs246;
	prmt.b32 	%r836, %r826, %r835, 0x3340U;
	prmt.b32 	%r837, %r828, 0, 0x3340U;
	prmt.b32 	%r838, %r836, %r837, 0x5410U;
	mov.b32 	%r839, 334205;
	dp4a.s32.u32 	%r840, %r838, %r839, %r834;
	mul.wide.s32 	%rd496, %r840, 8;
	add.s64 	%rd497, %rd494, %rd496;
	ld.const.f64 	%fd1105, [%rd497+35440];
	add.f64 	%fd1106, %fd2846, %fd1105;
	ld.const.f64 	%fd2845, [%rd495+45640];
	ld.const.f64 	%fd1107, [%rd497+40440];
	add.f64 	%fd1108, %fd2845, %fd1107;
	abs.f64 	%fd1109, %fd1108;
	setp.gt.f64 	%p262, %fd1109, 0d41CDCD64FF800000;
	selp.f64 	%fd683, 0dBFF0000000000000, %fd1106, %p262;
	selp.f64 	%fd684, 0d7FF0000000000000, %fd1108, %p262;
	cvt.s16.s8 	%rs247, %rs99;
	mov.b32 	%r841, {%rs247, %rs246};
	mov.b32 	%r843, 1305;
	dp2a.lo.s32.u32 	%r844, %r841, %r843, %r829;
	mul.wide.s32 	%rd498, %r844, 8;
	add.s64 	%rd115, %rd494, %rd498;
	ld.const.f64 	%fd685, [%rd115+21000];
	abs.f64 	%fd686, %fd685;
	setp.lt.f64 	%p263, %fd686, 0d41CDCD64FF800000;
	cvt.s16.s8 	%rs248, %rs100;
	mov.b32 	%r845, {%rs247, %rs248};
	dp2a.lo.s32.u32 	%r846, %r845, %r843, %r834;
	mul.wide.s32 	%rd499, %r846, 8;
	add.s64 	%rd116, %rd494, %rd499;
	@%p263 bra 	$L__BB0_904;
	ld.global.f64 	%fd2832, [%rd23+10416];
	ld.global.f64 	%fd2831, [%rd23+10424];
	ld.global.f64 	%fd2830, [%rd23+10432];
	mov.f64 	%fd2833, %fd683;
	mov.f64 	%fd2834, %fd684;
	bra.uni 	$L__BB0_907;
$L__BB0_904:
	ld.const.f64 	%fd690, [%rd116+23000];
	abs.f64 	%fd1112, %fd690;
	setp.geu.f64 	%p264, %fd1112, 0d41CDCD64FF800000;
	ld.global.f64 	%fd2832, [%rd23+10416];
	ld.global.f64 	%fd2831, [%rd23+10424];
	ld.global.f64 	%fd2830, [%rd23+10432];
	mov.f64 	%fd2833, %fd683;
	mov.f64 	%fd2834, %fd684;
	@%p264 bra 	$L__BB0_907;
	ld.const.f64 	%fd1113, [%rd115+20000];
	add.f64 	%fd1114, %fd2846, %fd1113;
	ld.const.f64 	%fd1115, [%rd116+22000];
	add.f64 	%fd1116, %fd1114, %fd1115;
	add.f64 	%fd1117, %fd2845, %fd685;
	add.f64 	%fd1118, %fd1117, %fd690;
	abs.f64 	%fd1119, %fd1118;
	setp.gt.f64 	%p265, %fd1119, 0d41CDCD64FF800000;
	selp.f64 	%fd2833, 0dBFF0000000000000, %fd1116, %p265;
	selp.f64 	%fd2834, 0d7FF0000000000000, %fd1118, %p265;
	add.f64 	%fd1120, %fd2832, %fd2834;
	add.f64 	%fd1121, %fd2831, %fd2833;
	add.f64 	%fd1122, %fd2830, %fd1121;
	div.rn.f64 	%fd2835, %fd1120, %fd1122;
	abs.f64 	%fd1123, %fd684;
	setp.geu.f64 	%p266, %fd1123, 0d41CDCD64FF800000;
	@%p266 bra 	$L__BB0_907;
	add.f64 	%fd1124, %fd684, %fd2832;
	add.f64 	%fd1125, %fd683, %fd2831;
	add.f64 	%fd1126, %fd1125, %fd2830;
	div.rn.f64 	%fd1127, %fd1124, %fd1126;
	setp.lt.f64 	%p267, %fd1127, %fd2835;
	selp.f64 	%fd2833, %fd2833, %fd683, %p267;
	selp.f64 	%fd2834, %fd2834, %fd684, %p267;
	selp.f64 	%fd2835, %fd2835, %fd1127, %p267;
$L__BB0_907:
	setp.geu.f64 	%p268, %fd686, 0d41CDCD64FF800000;
	mov.f64 	%fd2836, %fd2833;
	mov.f64 	%fd2837, %fd2834;
	@%p268 bra 	$L__BB0_910;
	ld.const.f64 	%fd1128, [%rd115+20000];
	add.f64 	%fd1129, %fd2846, %fd1128;
	add.f64 	%fd1130, %fd2845, %fd685;
	abs.f64 	%fd1131, %fd1130;
	setp.gt.f64 	%p269, %fd1131, 0d41CDCD64FF800000;
	selp.f64 	%fd2836, 0dBFF0000000000000, %fd1129, %p269;
	selp.f64 	%fd2837, 0d7FF0000000000000, %fd1130, %p269;
	add.f64 	%fd1132, %fd2832, %fd2837;
	add.f64 	%fd1133, %fd2831, %fd2836;
	add.f64 	%fd1134, %fd2830, %fd1133;
	div.rn.f64 	%fd2835, %fd1132, %fd1134;
	abs.f64 	%fd1135, %fd2834;
	setp.geu.f64 	%p270, %fd1135, 0d41CDCD64FF800000;
	@%p270 bra 	$L__BB0_910;
	add.f64 	%fd1136, %fd2834, %fd2832;
	add.f64 	%fd1137, %fd2833, %fd2831;
	add.f64 	%fd1138, %fd1137, %fd2830;
	div.rn.f64 	%fd1139, %fd1136, %fd1138;
	setp.lt.f64 	%p271, %fd1139, %fd2835;
	selp.f64 	%fd2836, %fd2836, %fd2833, %p271;
	selp.f64 	%fd2837, %fd2837, %fd2834, %p271;
	selp.f64 	%fd2835, %fd2835, %fd1139, %p271;
$L__BB0_910:
	ld.const.f64 	%fd715, [%rd116+23000];
	abs.f64 	%fd1140, %fd715;
	setp.geu.f64 	%p272, %fd1140, 0d41CDCD64FF800000;
	mov.f64 	%fd2839, %fd2836;
	mov.f64 	%fd2840, %fd2837;
	@%p272 bra 	$L__BB0_913;
	ld.const.f64 	%fd1141, [%rd116+22000];
	add.f64 	%fd1142, %fd2846, %fd1141;
	add.f64 	%fd1143, %fd2845, %fd715;
	abs.f64 	%fd1144, %fd1143;
	setp.gt.f64 	%p273, %fd1144, 0d41CDCD64FF800000;
	selp.f64 	%fd2839, 0dBFF0000000000000, %fd1142, %p273;
	selp.f64 	%fd2840, 0d7FF0000000000000, %fd1143, %p273;
	add.f64 	%fd1145, %fd2832, %fd2840;
	add.f64 	%fd1146, %fd2831, %fd2839;
	add.f64 	%fd1147, %fd2830, %fd1146;
	div.rn.f64 	%fd2835, %fd1145, %fd1147;
	abs.f64 	%fd1148, %fd2837;
	setp.geu.f64 	%p274, %fd1148, 0d41CDCD64FF800000;
	@%p274 bra 	$L__BB0_913;
	add.f64 	%fd1149, %fd2837, %fd2832;
	add.f64 	%fd1150, %fd2836, %fd2831;
	add.f64 	%fd1151, %fd1150, %fd2830;
	div.rn.f64 	%fd1152, %fd1149, %fd1151;
	setp.lt.f64 	%p275, %fd1152, %fd2835;
	selp.f64 	%fd2839, %fd2839, %fd2836, %p275;
	selp.f64 	%fd2840, %fd2840, %fd2837, %p275;
	selp.f64 	%fd2835, %fd2835, %fd1152, %p275;
$L__BB0_913:
	abs.f64 	%fd1153, %fd2840;
	setp.geu.f64 	%p276, %fd1153, 0d41CDCD64FF800000;
	@%p276 bra 	$L__BB0_915;
	add.f64 	%fd1154, %fd2846, %fd2831;
	add.f64 	%fd1155, %fd1154, %fd2830;
	add.f64 	%fd1156, %fd2845, %fd2832;
	div.rn.f64 	%fd1157, %fd1156, %fd1155;
	setp.lt.f64 	%p277, %fd2835, %fd1157;
	selp.f64 	%fd2845, %fd2845, %fd2840, %p277;
	selp.f64 	%fd2846, %fd2846, %fd2839, %p277;
$L__BB0_915:
	add.f64 	%fd732, %fd2846, 0d3EB0C6F7A0B5ED8D;
	st.global.f64 	[%rd23+10448], %fd732;
	add.f64 	%fd733, %fd2845, 0d3EB0C6F7A0B5ED8D;
	st.global.f64 	[%rd23+10456], %fd733;
	add.s32 	%r847, %r492, %r493;
	mul.wide.s32 	%rd500, %r847, 8;
	add.s64 	%rd117, %rd4, %rd500;
	ld.global.f64 	%fd1158, [%rd117];
	add.f64 	%fd1159, %fd1158, %fd733;
	add.f64 	%fd1160, %fd1159, %fd2832;
	ld.global.f64 	%fd1161, [%rd117+5000];
	add.f64 	%fd1162, %fd1161, %fd732;
	add.f64 	%fd1163, %fd1162, %fd2831;
	add.f64 	%fd1164, %fd1163, %fd2830;
	div.rn.f64 	%fd1165, %fd1160, %fd1164;
	add.f64 	%fd734, %fd1165, 0dC071126666666666;
	st.global.f64 	[%rd23+10464], %fd734;
	setp.leu.f64 	%p278, %fd734, %fd2847;
	@%p278 bra 	$L__BB0_919;
	ld.global.f64 	%fd1166, [%rd117+5000];
	add.f64 	%fd1167, %fd732, %fd1166;
	setp.geu.f64 	%p279, %fd1167, 0d0000000000000000;
	@%p279 bra 	$L__BB0_919;
	ld.global.f64 	%fd1168, [%rd117];
	add.f64 	%fd1169, %fd733, %fd1168;
	setp.geu.f64 	%p280, %fd1169, 0d0000000000000000;
	@%p280 bra 	$L__BB0_919;
	st.global.f64 	[%rd23+10440], %fd734;
	mov.f64 	%fd2847, %fd734;
	mov.u32 	%r2426, %r493;
$L__BB0_919:
	add.s32 	%r2424, %r493, 1;
	setp.ne.s32 	%p281, %r493, %r612;
	mov.u32 	%r2428, %r612;
	@%p281 bra 	$L__BB0_900;
$L__BB0_920:
	abs.f64 	%fd1239, %fd2847;
	setp.gt.f64 	%p305, %fd1239, 0d41CDCD64FF800000;
	selp.b32 	%r2437, 1, %r2426, %p305;
	selp.b32 	%r2438, 1, %r2428, %p305;
	cvt.s64.s32 	%rd515, %r2438;
	add.s64 	%rd118, %rd21, %rd515;
	ld.global.u8 	%rs101, [%rd118];
	cvt.u32.u16 	%r876, %rs101;
	cvt.s32.s8 	%r877, %r876;
	cvt.s64.s32 	%rd516, %r2437;
	add.s64 	%rd119, %rd21, %rd516;
	ld.global.u8 	%rs102, [%rd119+27];
	cvt.u32.u16 	%r878, %rs102;
	cvt.s32.s8 	%r879, %r878;
	add.s32 	%r880, %r879, %r877;
	setp.eq.s32 	%p306, %r880, 3;
	@%p306 bra 	$L__BB0_922;
	mov.b64 	%rd517, -4616189618054758400;
	st.global.u64 	[%rd23+10448], %rd517;
	mov.b64 	%rd518, 9218868437227405312;
	st.global.u64 	[%rd23+10456], %rd518;
	bra.uni 	$L__BB0_938;
$L__BB0_922:
	cvt.u64.u16 	%rd519, %rs102;
	cvt.s64.s8 	%rd520, %rd519;
	mul.wide.s32 	%rd521, %r877, 5;
	add.s64 	%rd522, %rd521, %rd520;
	shl.b64 	%rd523, %rd522, 3;
	mov.u64 	%rd524, parameter;
	add.s64 	%rd525, %rd524, %rd523;
	ld.const.f64 	%fd737, [%rd525+45440];
	ld.global.s8 	%r884, [%rd119+28];
	ld.global.s8 	%rs252, [%rd118+1];
	cvt.u32.u16 	%r885, %rs252;
	prmt.b32 	%r886, %r876, %r885, 0x3340U;
	prmt.b32 	%r887, %r878, 0, 0x3340U;
	prmt.b32 	%r888, %r886, %r887, 0x5410U;
	mov.b32 	%r889, 334205;
	dp4a.s32.u32 	%r890, %r888, %r889, %r884;
	mul.wide.s32 	%rd526, %r890, 8;
	add.s64 	%rd527, %rd524, %rd526;
	ld.const.f64 	%fd1241, [%rd527+35440];
	add.f64 	%fd1242, %fd737, %fd1241;
	ld.const.f64 	%fd738, [%rd525+45640];
	ld.const.f64 	%fd1243, [%rd527+40440];
	add.f64 	%fd1244, %fd738, %fd1243;
	abs.f64 	%fd1245, %fd1244;
	setp.gt.f64 	%p307, %fd1245, 0d41CDCD64FF800000;
	selp.f64 	%fd739, 0dBFF0000000000000, %fd1242, %p307;
	selp.f64 	%fd740, 0d7FF0000000000000, %fd1244, %p307;
	cvt.s16.s8 	%rs253, %rs101;
	mov.b32 	%r891, {%rs253, %rs252};
	mov.b32 	%r893, 1305;
	dp2a.lo.s32.u32 	%r894, %r891, %r893, %r879;
	mul.wide.s32 	%rd528, %r894, 8;
	add.s64 	%rd120, %rd524, %rd528;
	ld.const.f64 	%fd741, [%rd120+21000];
	abs.f64 	%fd742, %fd741;
	setp.geu.f64 	%p308, %fd742, 0d41CDCD64FF800000;
	cvt.s16.s8 	%rs254, %rs102;
	mov.b32 	%r895, {%rs253, %rs254};
	dp2a.lo.s32.u32 	%r896, %r895, %r893, %r884;
	mul.wide.s32 	%rd529, %r896, 8;
	add.s64 	%rd121, %rd524, %rd529;
	mov.f64 	%fd2849, %fd739;
	mov.f64 	%fd2850, %fd740;
	@%p308 bra 	$L__BB0_926;
	ld.const.f64 	%fd743, [%rd121+23000];
	abs.f64 	%fd1247, %fd743;
	setp.geu.f64 	%p309, %fd1247, 0d41CDCD64FF800000;
	mov.f64 	%fd2849, %fd739;
	mov.f64 	%fd2850, %fd740;
	@%p309 bra 	$L__BB0_926;
	ld.const.f64 	%fd1248, [%rd120+20000];
	add.f64 	%fd1249, %fd737, %fd1248;
	ld.const.f64 	%fd1250, [%rd121+22000];
	add.f64 	%fd1251, %fd1249, %fd1250;
	add.f64 	%fd1252, %fd738, %fd741;
	add.f64 	%fd1253, %fd1252, %fd743;
	abs.f64 	%fd1254, %fd1253;
	setp.gt.f64 	%p310, %fd1254, 0d41CDCD64FF800000;
	selp.f64 	%fd2849, 0dBFF0000000000000, %fd1251, %p310;
	selp.f64 	%fd2850, 0d7FF0000000000000, %fd1253, %p310;
	ld.global.f64 	%fd746, [%rd23+10416];
	add.f64 	%fd1255, %fd746, %fd2850;
	ld.global.f64 	%fd747, [%rd23+10424];
	add.f64 	%fd1256, %fd747, %fd2849;
	ld.global.f64 	%fd748, [%rd23+10432];
	add.f64 	%fd1257, %fd748, %fd1256;
	div.rn.f64 	%fd2851, %fd1255, %fd1257;
	abs.f64 	%fd1258, %fd740;
	setp.geu.f64 	%p311, %fd1258, 0d41CDCD64FF800000;
	@%p311 bra 	$L__BB0_926;
	add.f64 	%fd1259, %fd740, %fd746;
	add.f64 	%fd1260, %fd739, %fd747;
	add.f64 	%fd1261, %fd1260, %fd748;
	div.rn.f64 	%fd1262, %fd1259, %fd1261;
	setp.lt.f64 	%p312, %fd1262, %fd2851;
	selp.f64 	%fd2849, %fd2849, %fd739, %p312;
	selp.f64 	%fd2850, %fd2850, %fd740, %p312;
	selp.f64 	%fd2851, %fd2851, %fd1262, %p312;
$L__BB0_926:
	setp.geu.f64 	%p313, %fd742, 0d41CDCD64FF800000;
	mov.f64 	%fd2852, %fd2849;
	mov.f64 	%fd2853, %fd2850;
	@%p313 bra 	$L__BB0_929;
	ld.const.f64 	%fd1263, [%rd120+20000];
	add.f64 	%fd1264, %fd737, %fd1263;
	add.f64 	%fd1265, %fd738, %fd741;
	abs.f64 	%fd1266, %fd1265;
	setp.gt.f64 	%p314, %fd1266, 0d41CDCD64FF800000;
	selp.f64 	%fd2852, 0dBFF0000000000000, %fd1264, %p314;
	selp.f64 	%fd2853, 0d7FF0000000000000, %fd1265, %p314;
	ld.global.f64 	%fd758, [%rd23+10416];
	add.f64 	%fd1267, %fd758, %fd2853;
	ld.global.f64 	%fd759, [%rd23+10424];
	add.f64 	%fd1268, %fd759, %fd2852;
	ld.global.f64 	%fd760, [%rd23+10432];
	add.f64 	%fd1269, %fd760, %fd1268;
	div.rn.f64 	%fd2851, %fd1267, %fd1269;
	abs.f64 	%fd1270, %fd2850;
	setp.geu.f64 	%p315, %fd1270, 0d41CDCD64FF800000;
	@%p315 bra 	$L__BB0_929;
	add.f64 	%fd1271, %fd2850, %fd758;
	add.f64 	%fd1272, %fd2849, %fd759;
	add.f64 	%fd1273, %fd1272, %fd760;
	div.rn.f64 	%fd1274, %fd1271, %fd1273;
	setp.lt.f64 	%p316, %fd1274, %fd2851;
	selp.f64 	%fd2852, %fd2852, %fd2849, %p316;
	selp.f64 	%fd2853, %fd2853, %fd2850, %p316;
	selp.f64 	%fd2851, %fd2851, %fd1274, %p316;
$L__BB0_929:
	ld.const.f64 	%fd768, [%rd121+23000];
	abs.f64 	%fd1275, %fd768;
	setp.lt.f64 	%p317, %fd1275, 0d41CDCD64FF800000;
	@%p317 bra 	$L__BB0_931;
	ld.global.f64 	%fd2857, [%rd23+10416];
	ld.global.f64 	%fd2856, [%rd23+10424];
	ld.global.f64 	%fd2855, [%rd23+10432];
	mov.f64 	%fd2858, %fd2852;
	mov.f64 	%fd2859, %fd2853;
	bra.uni 	$L__BB0_933;
$L__BB0_931:
	ld.const.f64 	%fd1276, [%rd121+22000];
	add.f64 	%fd1277, %fd737, %fd1276;
	add.f64 	%fd1278, %fd738, %fd768;
	abs.f64 	%fd1279, %fd1278;
	setp.gt.f64 	%p318, %fd1279, 0d41CDCD64FF800000;
	selp.f64 	%fd2858, 0dBFF0000000000000, %fd1277, %p318;
	selp.f64 	%fd2859, 0d7FF0000000000000, %fd1278, %p318;
	ld.global.f64 	%fd2857, [%rd23+10416];
	add.f64 	%fd1280, %fd2857, %fd2859;
	ld.global.f64 	%fd2856, [%rd23+10424];
	add.f64 	%fd1281, %fd2856, %fd2858;
	ld.global.f64 	%fd2855, [%rd23+10432];
	add.f64 	%fd1282, %fd2855, %fd1281;
	div.rn.f64 	%fd2851, %fd1280, %fd1282;
	abs.f64 	%fd1283, %fd2853;
	setp.geu.f64 	%p319, %fd1283, 0d41CDCD64FF800000;
	@%p319 bra 	$L__BB0_933;
	add.f64 	%fd1284, %fd2853, %fd2857;
	add.f64 	%fd1285, %fd2852, %fd2856;
	add.f64 	%fd1286, %fd1285, %fd2855;
	div.rn.f64 	%fd1287, %fd1284, %fd1286;
	setp.lt.f64 	%p320, %fd1287, %fd2851;
	selp.f64 	%fd2858, %fd2858, %fd2852, %p320;
	selp.f64 	%fd2859, %fd2859, %fd2853, %p320;
	selp.f64 	%fd2851, %fd2851, %fd1287, %p320;
$L__BB0_933:
	add.f64 	%fd1288, %fd738, %fd2857;
	add.f64 	%fd1289, %fd737, %fd2856;
	add.f64 	%fd1290, %fd1289, %fd2855;
	div.rn.f64 	%fd787, %fd1288, %fd1290;
	abs.f64 	%fd1291, %fd2859;
	setp.geu.f64 	%p321, %fd1291, 0d41CDCD64FF800000;
	@%p321 bra 	$L__BB0_937;
	setp.geu.f64 	%p322, %fd2851, %fd787;
	@%p322 bra 	$L__BB0_936;
	st.global.f64 	[%rd23+10448], %fd737;
	st.global.f64 	[%rd23+10456], %fd738;
	bra.uni 	$L__BB0_938;
$L__BB0_936:
	st.global.f64 	[%rd23+10448], %fd2858;
	st.global.f64 	[%rd23+10456], %fd2859;
	bra.uni 	$L__BB0_938;
$L__BB0_937:
	st.global.f64 	[%rd23+10448], %fd737;
	st.global.f64 	[%rd23+10456], %fd738;
$L__BB0_938:
	setp.lt.s32 	%p323, %r612, 1;
	@%p323 bra 	$L__BB0_961;
	ld.param.u32 	%r2265, [_Z4thalPciiiiS_iPdPi_param_6];
	mul.lo.s32 	%r501, %r2265, 50;
	add.s32 	%r502, %r612, -1;
	and.b32  	%r503, %r612, 7;
	setp.lt.u32 	%p324, %r502, 7;
	mov.b32 	%r2429, 0;
	@%p324 bra 	$L__BB0_942;
	and.b32  	%r2429, %r612, 2147483640;
	mov.b32 	%r2432, 0;
$L__BB0_941:
	.pragma "nounroll";
	add.s32 	%r899, %r2432, %r501;
	mul.wide.s32 	%rd530, %r899, 4;
	add.s64 	%rd531, %rd1, %rd530;
	mov.b32 	%r900, 0;
	st.global.u32 	[%rd531], %r900;
	st.global.u32 	[%rd531+4], %r900;
	st.global.u32 	[%rd531+8], %r900;
	st.global.u32 	[%rd531+12], %r900;
	st.global.u32 	[%rd531+16], %r900;
	st.global.u32 	[%rd531+20], %r900;
	st.global.u32 	[%rd531+24], %r900;
	st.global.u32 	[%rd531+28], %r900;
	add.s32 	%r2432, %r2432, 8;
	setp.eq.s32 	%p325, %r2432, %r2429;
	@%p325 bra 	$L__BB0_942;
	bra.uni 	$L__BB0_941;
$L__BB0_942:
	setp.eq.s32 	%p326, %r503, 0;
	@%p326 bra 	$L__BB0_950;
	and.b32  	%r506, %r612, 3;
	setp.lt.u32 	%p327, %r503, 4;
	@%p327 bra 	$L__BB0_945;
	add.s32 	%r901, %r2429, %r501;
	mul.wide.s32 	%rd532, %r901, 4;
	add.s64 	%rd533, %rd1, %rd532;
	mov.b32 	%r902, 0;
	st.global.u32 	[%rd533], %r902;
	st.global.u32 	[%rd533+4], %r902;
	st.global.u32 	[%rd533+8], %r902;
	st.global.u32 	[%rd533+12], %r902;
	add.s32 	%r2429, %r2429, 4;
$L__BB0_945:
	setp.eq.s32 	%p328, %r506, 0;
	@%p328 bra 	$L__BB0_950;
	setp.eq.s32 	%p329, %r506, 1;
	@%p329 bra 	$L__BB0_948;
	add.s32 	%r903, %r2429, %r501;
	mul.wide.s32 	%rd534, %r903, 4;
	add.s64 	%rd535, %rd1, %rd534;
	mov.b32 	%r904, 0;
	st.global.u32 	[%rd535], %r904;
	st.global.u32 	[%rd535+4], %r904;
	add.s32 	%r2429, %r2429, 2;
$L__BB0_948:
	and.b32  	%r905, %r612, 1;
	setp.eq.b32 	%p330, %r905, 1;
	not.pred 	%p331, %p330;
	@%p331 bra 	$L__BB0_950;
	add.s32 	%r906, %r2429, %r501;
	mul.wide.s32 	%rd536, %r906, 4;
	add.s64 	%rd537, %rd1, %rd536;
	mov.b32 	%r907, 0;
	st.global.u32 	[%rd537], %r907;
$L__BB0_950:
	setp.lt.u32 	%p332, %r502, 7;
	mov.b32 	%r2434, 0;
	@%p332 bra 	$L__BB0_953;
	and.b32  	%r2434, %r612, 2147483640;
	add.s32 	%r512, %r501, 26;
	mov.b32 	%r2433, 0;
	cvt.s64.s32 	%rd539, %r501;
$L__BB0_952:
	.pragma "nounroll";
	cvt.u64.u32 	%rd538, %r2433;
	add.s64 	%rd540, %rd539, %rd538;
	shl.b64 	%rd541, %rd540, 2;
	add.s64 	%rd542, %rd1, %rd541;
	mov.b32 	%r910, 0;
	st.global.u32 	[%rd542+100], %r910;
	add.s32 	%r911, %r2433, %r512;
	mul.wide.s32 	%rd543, %r911, 4;
	add.s64 	%rd544, %rd1, %rd543;
	st.global.u32 	[%rd544], %r910;
	st.global.u32 	[%rd544+4], %r910;
	st.global.u32 	[%rd544+8], %r910;
	st.global.u32 	[%rd544+12], %r910;
	st.global.u32 	[%rd544+16], %r910;
	st.global.u32 	[%rd544+20], %r910;
	st.global.u32 	[%rd544+24], %r910;
	add.s32 	%r2433, %r2433, 8;
	setp.ne.s32 	%p333, %r2433, %r2434;
	@%p333 bra 	$L__BB0_952;
$L__BB0_953:
	setp.eq.s32 	%p334, %r503, 0;
	@%p334 bra 	$L__BB0_961;
	and.b32  	%r518, %r612, 3;
	setp.lt.u32 	%p335, %r503, 4;
	@%p335 bra 	$L__BB0_956;
	cvt.u64.u32 	%rd545, %r2434;
	cvt.s64.s32 	%rd546, %r501;
	add.s64 	%rd547, %rd546, %rd545;
	shl.b64 	%rd548, %rd547, 2;
	add.s64 	%rd549, %rd1, %rd548;
	mov.b32 	%r912, 0;
	st.global.u32 	[%rd549+100], %r912;
	add.s32 	%r913, %r2434, 1;
	cvt.u64.u32 	%rd550, %r913;
	add.s64 	%rd551, %rd546, %rd550;
	shl.b64 	%rd552, %rd551, 2;
	add.s64 	%rd553, %rd1, %rd552;
	st.global.u32 	[%rd553+100], %r912;
	add.s32 	%r914, %r2434, 2;
	cvt.s64.s32 	%rd554, %r914;
	add.s64 	%rd555, %rd546, %rd554;
	shl.b64 	%rd556, %rd555, 2;
	add.s64 	%rd557, %rd1, %rd556;
	st.global.u32 	[%rd557+100], %r912;
	add.s32 	%r915, %r2434, 3;
	cvt.s64.s32 	%rd558, %r915;
	add.s64 	%rd559, %rd546, %rd558;
	shl.b64 	%rd560, %rd559, 2;
	add.s64 	%rd561, %rd1, %rd560;
	st.global.u32 	[%rd561+100], %r912;
	add.s32 	%r2434, %r2434, 4;
$L__BB0_956:
	setp.eq.s32 	%p336, %r518, 0;
	@%p336 bra 	$L__BB0_961;
	setp.eq.s32 	%p337, %r518, 1;
	@%p337 bra 	$L__BB0_959;
	cvt.s64.s32 	%rd562, %r2434;
	cvt.s64.s32 	%rd563, %r501;
	add.s64 	%rd564, %rd563, %rd562;
	shl.b64 	%rd565, %rd564, 2;
	add.s64 	%rd566, %rd1, %rd565;
	mov.b32 	%r916, 0;
	st.global.u32 	[%rd566+100], %r916;
	add.s32 	%r917, %r2434, 1;
	cvt.s64.s32 	%rd567, %r917;
	add.s64 	%rd568, %rd563, %rd567;
	shl.b64 	%rd569, %rd568, 2;
	add.s64 	%rd570, %rd1, %rd569;
	st.global.u32 	[%rd570+100], %r916;
	add.s32 	%r2434, %r2434, 2;
$L__BB0_959:
	and.b32  	%r918, %r612, 1;
	setp.eq.b32 	%p338, %r918, 1;
	not.pred 	%p339, %p338;
	@%p339 bra 	$L__BB0_961;
	cvt.s64.s32 	%rd571, %r2434;
	cvt.s64.s32 	%rd572, %r501;
	add.s64 	%rd573, %rd572, %rd571;
	shl.b64 	%rd574, %rd573, 2;
	add.s64 	%rd575, %rd1, %rd574;
	mov.b32 	%r919, 0;
	st.global.u32 	[%rd575+100], %r919;
$L__BB0_961:
	cvt.u32.u64 	%r920, %rd22;
	add.s32 	%r921, %r2438, -1;
	add.s32 	%r523, %r920, -1;
	add.s32 	%r922, %r523, %r2437;
	mad.lo.s32 	%r923, %r921, %r612, %r922;
	mul.wide.s32 	%rd576, %r923, 8;
	add.s64 	%rd122, %rd4, %rd576;
	ld.global.f64 	%fd1292, [%rd122];
	abs.f64 	%fd1293, %fd1292;
	setp.geu.f64 	%p340, %fd1293, 0d41CDCD64FF800000;
	@%p340 bra 	$L__BB0_1029;
	ld.param.u32 	%r2266, [_Z4thalPciiiiS_iPdPi_param_6];
	cvt.u32.u64 	%r524, %rd20;
	mul.lo.s32 	%r525, %r2266, 50;
	mad.lo.s32 	%r526, %r2266, -1290, %r523;
	add.s32 	%r925, %r526, %r2438;
	mul.wide.s32 	%rd577, %r925, 4;
	add.s64 	%rd578, %rd1, %rd577;
	st.global.u32 	[%rd578], %r2437;
	add.s32 	%r527, %r526, 26;
	add.s32 	%r528, %r526, 25;
	add.s32 	%r926, %r528, %r2437;
	mul.wide.s32 	%rd579, %r926, 4;
	add.s64 	%rd580, %rd1, %rd579;
	st.global.u32 	[%rd580], %r2438;
	add.s32 	%r529, %r920, 624;
$L__BB0_963:
	cvt.s64.s32 	%rd581, %r2438;
	add.s64 	%rd123, %rd21, %rd581;
	ld.global.u8 	%rs103, [%rd123];
	cvt.u32.u16 	%r927, %rs103;
	cvt.s32.s8 	%r928, %r927;
	add.s32 	%r929, %r2437, %r67;
	cvt.s64.s32 	%rd582, %r929;
	add.s64 	%rd124, %rd2, %rd582;
	ld.global.u8 	%rs104, [%rd124];
	cvt.u64.u16 	%rd583, %rs104;
	cvt.s64.s8 	%rd125, %rd583;
	cvt.u32.u16 	%r930, %rs104;
	cvt.s32.s8 	%r931, %r930;
	add.s32 	%r932, %r931, %r928;
	setp.eq.s32 	%p341, %r932, 3;
	@%p341 bra 	$L__BB0_965;
	add.s32 	%r933, %r2438, -1;
	add.s32 	%r934, %r529, %r2437;
	mad.lo.s32 	%r935, %r933, %r612, %r934;
	mul.wide.s32 	%rd584, %r935, 8;
	add.s64 	%rd585, %rd4, %rd584;
	mov.b64 	%rd586, -4616189618054758400;
	st.global.u64 	[%rd585], %rd586;
	mov.b64 	%rd587, 9218868437227405312;
	st.global.u64 	[%rd585+-5000], %rd587;
	mov.f64 	%fd2868, 0dBFF0000000000000;
	mov.f64 	%fd2867, 0d7FF0000000000000;
	bra.uni 	$L__BB0_976;
$L__BB0_965:
	mul.wide.s32 	%rd588, %r928, 5;
	add.s64 	%rd126, %rd588, %rd125;
	shl.b64 	%rd589, %rd126, 3;
	mov.u64 	%rd590, parameter;
	add.s64 	%rd591, %rd590, %rd589;
	ld.const.f64 	%fd2868, [%rd591+45440];
	ld.global.u8 	%rs255, [%rd123+-1];
	cvt.u64.u16 	%rd592, %rs255;
	cvt.s64.s8 	%rd127, %rd592;
	ld.global.s8 	%rs256, [%rd124+-1];
	cvt.u32.u16 	%r939, %rs256;
	prmt.b32 	%r940, %r939, %r930, 0x3340U;
	prmt.b32 	%r941, %r927, 0, 0x3340U;
	prmt.b32 	%r942, %r940, %r941, 0x5410U;
	cvt.u32.u16 	%r943, %rs255;
	cvt.s32.s8 	%r944, %r943;
	mov.b32 	%r945, 359705;
	dp4a.s32.u32 	%r946, %r942, %r945, %r944;
	mul.wide.s32 	%rd593, %r946, 8;
	add.s64 	%rd594, %rd590, %rd593;
	ld.const.f64 	%fd1296, [%rd594+35440];
	add.f64 	%fd1297, %fd2868, %fd1296;
	ld.const.f64 	%fd2867, [%rd591+45640];
	ld.const.f64 	%fd1298, [%rd594+40440];
	add.f64 	%fd1299, %fd2867, %fd1298;
	abs.f64 	%fd1300, %fd1299;
	setp.gt.f64 	%p342, %fd1300, 0d41CDCD64FF800000;
	selp.f64 	%fd790, 0dBFF0000000000000, %fd1297, %p342;
	selp.f64 	%fd791, 0d7FF0000000000000, %fd1299, %p342;
	cvt.u16.u64 	%rs257, %rd125;
	mov.b32 	%r947, {%rs256, %rs257};
	mov.b32 	%r948, 6405;
	dp2a.lo.s32.u32 	%r949, %r947, %r948, %r928;
	mul.wide.s32 	%rd595, %r949, 8;
	add.s64 	%rd128, %rd590, %rd595;
	ld.const.f64 	%fd792, [%rd128+21000];
	abs.f64 	%fd1301, %fd792;
	setp.geu.f64 	%p343, %fd1301, 0d41CDCD64FF800000;
	@%p343 bra 	$L__BB0_971;
	mad.lo.s64 	%rd600, %rd125, 24, %rd126;
	add.s64 	%rd601, %rd600, %rd127;
	shl.b64 	%rd602, %rd601, 3;
	add.s64 	%rd129, %rd590, %rd602;
	ld.const.f64 	%fd793, [%rd129+23000];
	abs.f64 	%fd1316, %fd793;
	setp.geu.f64 	%p348, %fd1316, 0d41CDCD64FF800000;
	@%p348 bra 	$L__BB0_969;
	ld.const.f64 	%fd1329, [%rd128+20000];
	add.f64 	%fd1330, %fd2868, %fd1329;
	ld.const.f64 	%fd1331, [%rd129+22000];
	add.f64 	%fd1332, %fd1330, %fd1331;
	add.f64 	%fd1333, %fd2867, %fd792;
	add.f64 	%fd1334, %fd1333, %fd793;
	abs.f64 	%fd1335, %fd1334;
	setp.gt.f64 	%p352, %fd1335, 0d41CDCD64FF800000;
	selp.f64 	%fd2864, 0dBFF0000000000000, %fd1332, %p352;
	selp.f64 	%fd2865, 0d7FF0000000000000, %fd1334, %p352;
	ld.global.f64 	%fd2863, [%rd23+10416];
	add.f64 	%fd1336, %fd2863, %fd2865;
	ld.global.f64 	%fd2862, [%rd23+10424];
	add.f64 	%fd1337, %fd2862, %fd2864;
	ld.global.f64 	%fd2861, [%rd23+10432];
	add.f64 	%fd1338, %fd2861, %fd1337;
	div.rn.f64 	%fd2866, %fd1336, %fd1338;
	abs.f64 	%fd1339, %fd791;
	setp.geu.f64 	%p353, %fd1339, 0d41CDCD64FF800000;
	@%p353 bra 	$L__BB0_974;
	add.f64 	%fd1340, %fd791, %fd2863;
	add.f64 	%fd1341, %fd790, %fd2862;
	add.f64 	%fd1342, %fd1341, %fd2861;
	div.rn.f64 	%fd1343, %fd1340, %fd1342;
	setp.lt.f64 	%p354, %fd1343, %fd2866;
	selp.f64 	%fd2864, %fd2864, %fd790, %p354;
	selp.f64 	%fd2865, %fd2865, %fd791, %p354;
	selp.f64 	%fd2866, %fd2866, %fd1343, %p354;
	bra.uni 	$L__BB0_974;
$L__BB0_969:
	ld.const.f64 	%fd1317, [%rd128+20000];
	add.f64 	%fd1318, %fd2868, %fd1317;
	add.f64 	%fd1319, %fd2867, %fd792;
	abs.f64 	%fd1320, %fd1319;
	setp.gt.f64 	%p349, %fd1320, 0d41CDCD64FF800000;
	selp.f64 	%fd2864, 0dBFF0000000000000, %fd1318, %p349;
	selp.f64 	%fd2865, 0d7FF0000000000000, %fd1319, %p349;
	ld.global.f64 	%fd2863, [%rd23+10416];
	add.f64 	%fd1321, %fd2863, %fd2865;
	ld.global.f64 	%fd2862, [%rd23+10424];
	add.f64 	%fd1322, %fd2862, %fd2864;
	ld.global.f64 	%fd2861, [%rd23+10432];
	add.f64 	%fd1323, %fd2861, %fd1322;
	div.rn.f64 	%fd2866, %fd1321, %fd1323;
	abs.f64 	%fd1324, %fd791;
	setp.geu.f64 	%p350, %fd1324, 0d41CDCD64FF800000;
	@%p350 bra 	$L__BB0_974;
	add.f64 	%fd1325, %fd791, %fd2863;
	add.f64 	%fd1326, %fd790, %fd2862;
	add.f64 	%fd1327, %fd1326, %fd2861;
	div.rn.f64 	%fd1328, %fd1325, %fd1327;
	setp.lt.f64 	%p351, %fd1328, %fd2866;
	selp.f64 	%fd2864, %fd2864, %fd790, %p351;
	selp.f64 	%fd2865, %fd2865, %fd791, %p351;
	selp.f64 	%fd2866, %fd2866, %fd1328, %p351;
	bra.uni 	$L__BB0_974;
$L__BB0_971:
	mad.lo.s64 	%rd596, %rd125, 24, %rd126;
	add.s64 	%rd597, %rd596, %rd127;
	shl.b64 	%rd598, %rd597, 3;
	add.s64 	%rd130, %rd590, %rd598;
	ld.const.f64 	%fd812, [%rd130+23000];
	abs.f64 	%fd1303, %fd812;
	setp.geu.f64 	%p344, %fd1303, 0d41CDCD64FF800000;
	ld.global.f64 	%fd2863, [%rd23+10416];
	ld.global.f64 	%fd2862, [%rd23+10424];
	ld.global.f64 	%fd2861, [%rd23+10432];
	mov.f64 	%fd2864, %fd790;
	mov.f64 	%fd2865, %fd791;
	@%p344 bra 	$L__BB0_974;
	ld.const.f64 	%fd1304, [%rd130+22000];
	add.f64 	%fd1305, %fd2868, %fd1304;
	add.f64 	%fd1306, %fd2867, %fd812;
	abs.f64 	%fd1307, %fd1306;
	setp.gt.f64 	%p345, %fd1307, 0d41CDCD64FF800000;
	selp.f64 	%fd2864, 0dBFF0000000000000, %fd1305, %p345;
	selp.f64 	%fd2865, 0d7FF0000000000000, %fd1306, %p345;
	add.f64 	%fd1308, %fd2863, %fd2865;
	add.f64 	%fd1309, %fd2862, %fd2864;
	add.f64 	%fd1310, %fd2861, %fd1309;
	div.rn.f64 	%fd2866, %fd1308, %fd1310;
	abs.f64 	%fd1311, %fd791;
	setp.geu.f64 	%p346, %fd1311, 0d41CDCD64FF800000;
	@%p346 bra 	$L__BB0_974;
	add.f64 	%fd1312, %fd791, %fd2863;
	add.f64 	%fd1313, %fd790, %fd2862;
	add.f64 	%fd1314, %fd1313, %fd2861;
	div.rn.f64 	%fd1315, %fd1312, %fd1314;
	setp.lt.f64 	%p347, %fd1315, %fd2866;
	selp.f64 	%fd2864, %fd2864, %fd790, %p347;
	selp.f64 	%fd2865, %fd2865, %fd791, %p347;
	selp.f64 	%fd2866, %fd2866, %fd1315, %p347;
$L__BB0_974:
	add.f64 	%fd1344, %fd2867, %fd2863;
	add.f64 	%fd1345, %fd2868, %fd2862;
	add.f64 	%fd1346, %fd1345, %fd2861;
	div.rn.f64 	%fd828, %fd1344, %fd1346;
	abs.f64 	%fd1347, %fd2865;
	setp.geu.f64 	%p355, %fd1347, 0d41CDCD64FF800000;
	@%p355 bra 	$L__BB0_976;
	setp.lt.f64 	%p356, %fd2866, %fd828;
	selp.f64 	%fd2867, %fd2867, %fd2865, %p356;
	selp.f64 	%fd2868, %fd2868, %fd2864, %p356;
$L__BB0_976:
	add.s32 	%r532, %r2438, -1;
	mul.lo.s32 	%r533, %r532, %r612;
	add.s32 	%r534, %r529, %r2437;
	add.s32 	%r950, %r534, %r533;
	mul.wide.s32 	%rd604, %r950, 8;
	add.s64 	%rd131, %rd4, %rd604;
	ld.global.f64 	%fd833, [%rd131];
	abs.f64 	%fd834, %fd833;
	abs.f64 	%fd1348, %fd2868;
	max.f64 	%fd1350, %fd834, %fd1348;
	setp.gt.f64 	%p357, %fd1350, 0d41CDCD64FF800000;
	sub.f64 	%fd1351, %fd833, %fd2868;
	abs.f64 	%fd1352, %fd1351;
	setp.geu.f64 	%p358, %fd1352, 0d3EE4F8B588E368F1;
	or.pred  	%p359, %p357, %p358;
	@%p359 bra 	$L__BB0_978;
	ld.global.f64 	%fd1354, [%rd131+-5000];
	abs.f64 	%fd1355, %fd1354;
	abs.f64 	%fd1356, %fd2867;
	max.f64 	%fd1358, %fd1355, %fd1356;
	setp.leu.f64 	%p360, %fd1358, 0d41CDCD64FF800000;
	sub.f64 	%fd1359, %fd1354, %fd2867;
	abs.f64 	%fd1360, %fd1359;
	setp.lt.f64 	%p361, %fd1360, 0d3EE4F8B588E368F1;
	and.pred  	%p362, %p360, %p361;
	@%p362 bra 	$L__BB0_1000;
$L__BB0_978:
	mov.pred 	%p1187, -1;
	min.s32 	%r1142, %r2437, %r2438;
	setp.lt.s32 	%p441, %r1142, 2;
	@%p441 bra 	$L__BB0_981;
	cvt.u64.u32 	%rd643, %r2438;
	add.s64 	%rd644, %rd21, %rd643;
	ld.global.s8 	%r1143, [%rd124];
	ld.global.u8 	%r1144, [%rd644+-1];
	ld.global.u8 	%r1145, [%rd123];
	prmt.b32 	%r1146, %r1145, %r1144, 0x3340U;
	ld.global.u8 	%r1147, [%rd124+-1];
	prmt.b32 	%r1148, %r1147, 0, 0x3340U;
	prmt.b32 	%r1149, %r1146, %r1148, 0x5410U;
	mov.b32 	%r1150, 359705;
	dp4a.s32.u32 	%r1151, %r1149, %r1150, %r1143;
	mul.wide.s32 	%rd645, %r1151, 8;
	mov.u64 	%rd646, parameter;
	add.s64 	%rd647, %rd646, %rd645;
	ld.const.f64 	%fd1381, [%rd647];
	sub.s32 	%r1152, %r533, %r612;
	add.s32 	%r1153, %r534, %r1152;
	add.s32 	%r1154, %r1153, -1;
	mul.wide.s32 	%rd648, %r1154, 8;
	add.s64 	%rd649, %rd4, %rd648;
	ld.global.f64 	%fd1382, [%rd649];
	add.f64 	%fd1383, %fd1381, %fd1382;
	abs.f64 	%fd1384, %fd1383;
	max.f64 	%fd1386, %fd834, %fd1384;
	setp.gt.f64 	%p443, %fd1386, 0d41CDCD64FF800000;
	sub.f64 	%fd1387, %fd833, %fd1383;
	abs.f64 	%fd1388, %fd1387;
	setp.geu.f64 	%p444, %fd1388, 0d3EE4F8B588E368F1;
	or.pred  	%p445, %p443, %p444;
	@%p445 bra 	$L__BB0_981;
	add.s32 	%r2437, %r2437, -1;
	add.s32 	%r1155, %r526, %r532;
	mul.wide.s32 	%rd650, %r1155, 4;
	add.s64 	%rd651, %rd1, %rd650;
	st.global.u32 	[%rd651], %r2437;
	add.s32 	%r1156, %r528, %r2437;
	mul.wide.s32 	%rd652, %r1156, 4;
	add.s64 	%rd653, %rd1, %rd652;
	st.global.u32 	[%rd653], %r532;
	mov.pred 	%p1187, 0;
	mov.u32 	%r2438, %r532;
$L__BB0_981:
	not.pred 	%p447, %p1187;
	@%p447 bra 	$L__BB0_963;
	mov.b32 	%r2443, 3;
$L__BB0_983:
	mov.u32 	%r540, %r2443;
	add.s32 	%r541, %r2438, -1;
	sub.s32 	%r1158, %r2437, %r540;
	add.s32 	%r1159, %r1158, 1;
	setp.gt.u32 	%p449, %r1158, 2147483646;
	abs.s32 	%r1160, %r1158;
	selp.b32 	%r542, %r1160, 0, %p449;
	sub.s32 	%r2445, %r541, %r542;
	selp.b32 	%r2444, 1, %r1159, %p449;
	setp.lt.s32 	%p450, %r2445, 1;
	setp.ge.s32 	%p451, %r2444, %r2437;
	mov.pred 	%p1188, -1;
	or.pred  	%p452, %p450, %p451;
	@%p452 bra 	$L__BB0_999;
	cvt.s64.s32 	%rd654, %r2437;
	add.s64 	%rd132, %rd21, %rd654;
	cvt.s64.s32 	%rd655, %r2438;
	add.s64 	%rd133, %rd21, %rd655;
	add.s32 	%r1162, %r523, %r2437;
	mad.lo.s32 	%r1163, %r541, %r612, %r1162;
	mul.wide.s32 	%rd656, %r1163, 8;
	add.s64 	%rd134, %rd4, %rd656;
	ld.global.f64 	%fd835, [%rd134+5000];
	abs.f64 	%fd836, %fd835;
	add.s32 	%r1164, %r542, %r2437;
	not.b32 	%r1165, %r2444;
	add.s32 	%r1166, %r1165, %r1164;
	mul.wide.s32 	%rd657, %r1166, 8;
	mov.u64 	%rd658, parameter;
	add.s64 	%rd135, %rd658, %rd657;
	mul.wide.u32 	%rd659, %r1166, 8;
	add.s64 	%rd136, %rd658, %rd659;
$L__BB0_985:
	not.b32 	%r1167, %r2445;
	add.s32 	%r547, %r2438, %r1167;
	not.b32 	%r1168, %r2444;
	add.s32 	%r548, %r2437, %r1168;
	setp.eq.s32 	%p453, %r547, 0;
	setp.gt.s32 	%p454, %r548, 0;
	and.pred  	%p455, %p453, %p454;
	@%p455 bra 	$L__BB0_987;
	setp.ne.s32 	%p456, %r548, 0;
	setp.lt.s32 	%p457, %r547, 1;
	or.pred  	%p458, %p457, %p456;
	@%p458 bra 	$L__BB0_992;
$L__BB0_987:
	setp.ne.s32 	%p465, %r548, 1;
	setp.ne.s32 	%p466, %r547, 1;
	and.pred  	%p467, %p466, %p465;
	@%p467 bra 	$L__BB0_991;
	setp.eq.s32 	%p469, %r547, 1;
	setp.eq.s32 	%p470, %r548, 1;
	setp.eq.s32 	%p471, %r547, 0;
	and.pred  	%p472, %p471, %p470;
	setp.eq.s32 	%p473, %r548, 0;
	and.pred  	%p474, %p469, %p473;
	or.pred  	%p475, %p472, %p474;
	mov.f64 	%fd2870, 0d0000000000000000;
	mov.f64 	%fd2869, 0dC0A9300000000000;
	not.pred 	%p476, %p475;
	@%p476 bra 	$L__BB0_990;
	ld.const.f64 	%fd1449, [%rd136+25192];
	cvt.s64.s32 	%rd699, %r2445;
	add.s64 	%rd700, %rd21, %rd699;
	cvt.s64.s32 	%rd701, %r2444;
	add.s64 	%rd702, %rd21, %rd701;
	ld.global.s8 	%r1218, [%rd132+27];
	ld.global.u8 	%r1219, [%rd700];
	ld.global.u8 	%r1220, [%rd133];
	prmt.b32 	%r1221, %r1219, %r1220, 0x3340U;
	ld.global.u8 	%r1222, [%rd702+27];
	prmt.b32 	%r1223, %r1222, 0, 0x3340U;
	prmt.b32 	%r1224, %r1221, %r1223, 0x5410U;
	mov.b32 	%r1225, 334205;
	dp4a.s32.u32 	%r1226, %r1224, %r1225, %r1218;
	mul.wide.s32 	%rd703, %r1226, 8;
	add.s64 	%rd705, %rd658, %rd703;
	ld.const.f64 	%fd1450, [%rd705+5000];
	add.f64 	%fd2870, %fd1449, %fd1450;
	ld.const.f64 	%fd1451, [%rd136+24472];
	ld.const.f64 	%fd1452, [%rd705];
	add.f64 	%fd2869, %fd1451, %fd1452;
$L__BB0_990:
	add.s32 	%r1227, %r2445, -1;
	add.s32 	%r1228, %r523, %r2444;
	mad.lo.s32 	%r1229, %r1227, %r612, %r1228;
	mul.wide.s32 	%rd706, %r1229, 8;
	add.s64 	%rd707, %rd4, %rd706;
	ld.global.f64 	%fd1453, [%rd707];
	add.f64 	%fd1454, %fd2870, %fd1453;
	ld.global.f64 	%fd1455, [%rd707+5000];
	add.f64 	%fd1456, %fd2869, %fd1455;
	abs.f64 	%fd1457, %fd1454;
	setp.gt.f64 	%p477, %fd1457, 0d41CDCD64FF800000;
	selp.f64 	%fd2872, 0dBFF0000000000000, %fd1456, %p477;
	selp.f64 	%fd2871, 0d7FF0000000000000, %fd1454, %p477;
	bra.uni 	$L__BB0_995;
$L__BB0_991:
	ld.const.f64 	%fd1432, [%rd135+25192];
	cvt.s64.s32 	%rd682, %r2445;
	add.s64 	%rd683, %rd21, %rd682;
	ld.global.s8 	%r1213, [%rd683];
	mul.wide.s32 	%rd684, %r1213, 5;
	cvt.s64.s32 	%rd685, %r2444;
	add.s64 	%rd686, %rd21, %rd685;
	ld.global.s8 	%rd687, [%rd686+27];
	add.s64 	%rd688, %rd684, %rd687;
	shl.b64 	%rd689, %rd688, 3;
	add.s64 	%rd691, %rd658, %rd689;
	ld.const.f64 	%fd1433, [%rd691+45640];
	add.f64 	%fd1434, %fd1432, %fd1433;
	ld.global.s8 	%r1214, [%rd133];
	mul.wide.s32 	%rd692, %r1214, 5;
	ld.global.s8 	%rd693, [%rd132+27];
	add.s64 	%rd694, %rd692, %rd693;
	shl.b64 	%rd695, %rd694, 3;
	add.s64 	%rd696, %rd658, %rd695;
	ld.const.f64 	%fd1435, [%rd696+45640];
	add.f64 	%fd1436, %fd1434, %fd1435;
	add.s32 	%r1215, %r2445, -1;
	add.s32 	%r1216, %r523, %r2444;
	mad.lo.s32 	%r1217, %r1215, %r612, %r1216;
	mul.wide.s32 	%rd697, %r1217, 8;
	add.s64 	%rd698, %rd4, %rd697;
	ld.global.f64 	%fd1437, [%rd698];
	add.f64 	%fd1438, %fd1436, %fd1437;
	ld.const.f64 	%fd1439, [%rd135+24472];
	ld.const.f64 	%fd1440, [%rd691+45440];
	add.f64 	%fd1441, %fd1439, %fd1440;
	ld.const.f64 	%fd1442, [%rd696+45440];
	add.f64 	%fd1443, %fd1441, %fd1442;
	ld.global.f64 	%fd1444, [%rd698+5000];
	add.f64 	%fd1445, %fd1443, %fd1444;
	abs.f64 	%fd1446, %fd1438;
	setp.gt.f64 	%p468, %fd1446, 0d41CDCD64FF800000;
	selp.f64 	%fd2872, 0dBFF0000000000000, %fd1445, %p468;
	selp.f64 	%fd2871, 0d7FF0000000000000, %fd1438, %p468;
	bra.uni 	$L__BB0_995;
$L__BB0_992:
	setp.ne.s32 	%p459, %r547, 1;
	setp.ne.s32 	%p460, %r548, 1;
	or.pred  	%p461, %p459, %p460;
	@%p461 bra 	$L__BB0_994;
	cvt.s64.s32 	%rd671, %r2445;
	add.s64 	%rd672, %rd21, %rd671;
	cvt.s64.s32 	%rd673, %r2444;
	add.s64 	%rd674, %rd21, %rd673;
	ld.global.s8 	%r1192, [%rd674+28];
	ld.global.u8 	%r1193, [%rd672+1];
	ld.global.u8 	%r1194, [%rd672];
	prmt.b32 	%r1195, %r1194, %r1193, 0x3340U;
	ld.global.u8 	%r1196, [%rd674+27];
	prmt.b32 	%r1197, %r1196, 0, 0x3340U;
	prmt.b32 	%r1198, %r1195, %r1197, 0x5410U;
	mov.b32 	%r1199, 334205;
	dp4a.s32.u32 	%r1200, %r1198, %r1199, %r1192;
	mul.wide.s32 	%rd675, %r1200, 8;
	add.s64 	%rd677, %rd658, %rd675;
	ld.const.f64 	%fd1407, [%rd677+10000];
	ld.global.s8 	%r1201, [%rd133+-1];
	ld.global.u8 	%r1202, [%rd132+27];
	ld.global.u8 	%r1203, [%rd132+26];
	prmt.b32 	%r1204, %r1203, %r1202, 0x3340U;
	ld.global.u8 	%r1205, [%rd133];
	prmt.b32 	%r1206, %r1205, 0, 0x3340U;
	prmt.b32 	%r1207, %r1204, %r1206, 0x5410U;
	mov.b32 	%r1208, 359705;
	dp4a.s32.u32 	%r1209, %r1207, %r1208, %r1201;
	mul.wide.s32 	%rd678, %r1209, 8;
	add.s64 	%rd679, %rd658, %rd678;
	ld.const.f64 	%fd1408, [%rd679+10000];
	add.f64 	%fd1409, %fd1407, %fd1408;
	add.s32 	%r1210, %r2445, -1;
	add.s32 	%r1211, %r529, %r2444;
	mad.lo.s32 	%r1212, %r1210, %r612, %r1211;
	mul.wide.s32 	%rd680, %r1212, 8;
	add.s64 	%rd681, %rd4, %rd680;
	ld.global.f64 	%fd1410, [%rd681];
	add.f64 	%fd1411, %fd1409, %fd1410;
	ld.const.f64 	%fd1412, [%rd677+15000];
	ld.const.f64 	%fd1413, [%rd679+15000];
	add.f64 	%fd1414, %fd1412, %fd1413;
	ld.global.f64 	%fd1415, [%rd681+-5000];
	add.f64 	%fd1416, %fd1414, %fd1415;
	abs.f64 	%fd1417, %fd1416;
	setp.gt.f64 	%p463, %fd1417, 0d41CDCD64FF800000;
	selp.f64 	%fd1418, 0dBFF0000000000000, %fd1411, %p463;
	selp.f64 	%fd1419, 0d7FF0000000000000, %fd1416, %p463;
	ld.global.f64 	%fd1420, [%rd23+10416];
	add.f64 	%fd1421, %fd1420, %fd1419;
	ld.global.f64 	%fd1422, [%rd23+10424];
	add.f64 	%fd1423, %fd1422, %fd1418;
	ld.global.f64 	%fd1424, [%rd23+10432];
	add.f64 	%fd1425, %fd1424, %fd1423;
	div.rn.f64 	%fd1426, %fd1421, %fd1425;
	ld.global.f64 	%fd1427, [%rd134];
	add.f64 	%fd1428, %fd1427, %fd1420;
	add.f64 	%fd1429, %fd835, %fd1422;
	add.f64 	%fd1430, %fd1429, %fd1424;
	div.rn.f64 	%fd1431, %fd1428, %fd1430;
	setp.ltu.f64 	%p464, %fd1426, %fd1431;
	selp.f64 	%fd2871, 0d7FF0000000000000, %fd1419, %p464;
	selp.f64 	%fd2872, 0dBFF0000000000000, %fd1418, %p464;
	bra.uni 	$L__BB0_995;
$L__BB0_994:
	ld.const.f64 	%fd1390, [%rd135+24952];
	cvt.s64.s32 	%rd660, %r2445;
	add.s64 	%rd661, %rd21, %rd660;
	cvt.s64.s32 	%rd662, %r2444;
	add.s64 	%rd663, %rd21, %rd662;
	ld.global.s8 	%r1169, [%rd663+28];
	ld.global.u8 	%r1170, [%rd661+1];
	ld.global.u8 	%r1171, [%rd661];
	prmt.b32 	%r1172, %r1171, %r1170, 0x3340U;
	ld.global.u8 	%r1173, [%rd663+27];
	prmt.b32 	%r1174, %r1173, 0, 0x3340U;
	prmt.b32 	%r1175, %r1172, %r1174, 0x5410U;
	mov.b32 	%r1176, 334205;
	dp4a.s32.u32 	%r1177, %r1175, %r1176, %r1169;
	mul.wide.s32 	%rd664, %r1177, 8;
	add.s64 	%rd666, %rd658, %rd664;
	ld.const.f64 	%fd1391, [%rd666+30440];
	add.f64 	%fd1392, %fd1390, %fd1391;
	ld.global.s8 	%r1178, [%rd133+-1];
	ld.global.u8 	%r1179, [%rd132+27];
	ld.global.u8 	%r1180, [%rd132+26];
	prmt.b32 	%r1181, %r1180, %r1179, 0x3340U;
	ld.global.u8 	%r1182, [%rd133];
	prmt.b32 	%r1183, %r1182, 0, 0x3340U;
	prmt.b32 	%r1184, %r1181, %r1183, 0x5410U;
	mov.b32 	%r1185, 359705;
	dp4a.s32.u32 	%r1186, %r1184, %r1185, %r1178;
	mul.wide.s32 	%rd667, %r1186, 8;
	add.s64 	%rd668, %rd658, %rd667;
	ld.const.f64 	%fd1393, [%rd668+30440];
	add.f64 	%fd1394, %fd1392, %fd1393;
	add.s32 	%r1187, %r2445, -1;
	add.s32 	%r1188, %r523, %r2444;
	mad.lo.s32 	%r1189, %r1187, %r612, %r1188;
	mul.wide.s32 	%rd669, %r1189, 8;
	add.s64 	%rd670, %rd4, %rd669;
	ld.global.f64 	%fd1395, [%rd670];
	add.f64 	%fd1396, %fd1394, %fd1395;
	ld.const.f64 	%fd1397, [%rd135+24232];
	ld.const.f64 	%fd1398, [%rd666+25440];
	add.f64 	%fd1399, %fd1397, %fd1398;
	ld.const.f64 	%fd1400, [%rd668+25440];
	add.f64 	%fd1401, %fd1399, %fd1400;
	sub.s32 	%r1190, %r547, %r548;
	abs.s32 	%r1191, %r1190;
	cvt.rn.f64.s32 	%fd1402, %r1191;
	fma.rn.f64 	%fd1403, %fd1402, 0dBFEEF3E864B31D04, %fd1401;
	ld.global.f64 	%fd1404, [%rd670+5000];
	add.f64 	%fd1405, %fd1404, %fd1403;
	abs.f64 	%fd1406, %fd1396;
	setp.gt.f64 	%p462, %fd1406, 0d41CDCD64FF800000;
	selp.f64 	%fd2872, 0dBFF0000000000000, %fd1405, %p462;
	selp.f64 	%fd2871, 0d7FF0000000000000, %fd1396, %p462;
$L__BB0_995:
	abs.f64 	%fd1458, %fd2872;
	max.f64 	%fd1460, %fd836, %fd1458;
	setp.gt.f64 	%p478, %fd1460, 0d41CDCD64FF800000;
	sub.f64 	%fd1461, %fd835, %fd2872;
	abs.f64 	%fd1462, %fd1461;
	setp.geu.f64 	%p479, %fd1462, 0d3EE4F8B588E368F1;
	or.pred  	%p480, %p478, %p479;
	@%p480 bra 	$L__BB0_998;
	ld.global.f64 	%fd1464, [%rd134];
	abs.f64 	%fd1465, %fd1464;
	abs.f64 	%fd1466, %fd2871;
	max.f64 	%fd1468, %fd1465, %fd1466;
	setp.gt.f64 	%p481, %fd1468, 0d41CDCD64FF800000;
	sub.f64 	%fd1469, %fd1464, %fd2871;
	abs.f64 	%fd1470, %fd1469;
	setp.geu.f64 	%p482, %fd1470, 0d3EE4F8B588E368F1;
	or.pred  	%p483, %p481, %p482;
	@%p483 bra 	$L__BB0_998;
	add.s32 	%r1230, %r526, %r2445;
	mul.wide.s32 	%rd708, %r1230, 4;
	add.s64 	%rd709, %rd1, %rd708;
	st.global.u32 	[%rd709], %r2444;
	add.s32 	%r1231, %r528, %r2444;
	mul.wide.s32 	%rd710, %r1231, 4;
	add.s64 	%rd711, %rd1, %rd710;
	st.global.u32 	[%rd711], %r2445;
	mov.pred 	%p1188, 0;
	mov.u32 	%r2437, %r2444;
	mov.u32 	%r2438, %r2445;
	bra.uni 	$L__BB0_999;
$L__BB0_998:
	add.s32 	%r549, %r2445, -1;
	add.s32 	%r2444, %r2444, 1;
	setp.gt.s32 	%p486, %r2445, 1;
	setp.lt.s32 	%p487, %r2444, %r2437;
	and.pred  	%p488, %p486, %p487;
	mov.u32 	%r2445, %r549;
	@%p488 bra 	$L__BB0_985;
$L__BB0_999:
	add.s32 	%r2443, %r540, 1;
	setp.lt.u32 	%p489, %r540, 32;
	and.pred  	%p490, %p1188, %p489;
	@%p490 bra 	$L__BB0_983;
	bra.uni 	$L__BB0_963;
$L__BB0_1000:
	ld.global.f64 	%fd1363, [%rd122];
	ld.global.f64 	%fd1364, [%rd23+10456];
	add.f64 	%fd1365, %fd1363, %fd1364;
	ld.global.f64 	%fd1366, [%rd23+10416];
	add.f64 	%fd851, %fd1365, %fd1366;
	ld.global.f64 	%fd1367, [%rd122+5000];
	ld.global.f64 	%fd1368, [%rd23+10448];
	add.f64 	%fd1369, %fd1367, %fd1368;
	ld.global.f64 	%fd1370, [%rd23+10424];
	add.f64 	%fd852, %fd1369, %fd1370;
	ld.global.f64 	%fd1371, [%rd23+10440];
	abs.f64 	%fd1372, %fd1371;
	setp.gt.f64 	%p363, %fd1372, 0d41CDCD64FF800000;
	mov.f64 	%fd2873, 0d3FE0000000000000;
	@%p363 bra 	$L__BB0_1028;
	setp.lt.s32 	%p364, %r612, 1;
	mov.b32 	%r2477, 0;
	@%p364 bra 	$L__BB0_1014;
	add.s32 	%r954, %r612, -1;
	and.b32  	%r554, %r612, 15;
	setp.lt.u32 	%p365, %r954, 15;
	mov.b32 	%r2477, 0;
	mov.u32 	%r2450, %r2477;
	@%p365 bra 	$L__BB0_1005;
	and.b32  	%r2450, %r612, 2147483632;
	mov.b32 	%r2477, 0;
	mov.u32 	%r2462, %r2477;
$L__BB0_1004:
	.pragma "nounroll";
	add.s32 	%r956, %r2462, %r525;
	mul.wide.s32 	%rd605, %r956, 4;
	add.s64 	%rd606, %rd1, %rd605;
	ld.global.u32 	%r957, [%rd606];
	setp.gt.s32 	%p366, %r957, 0;
	selp.u32 	%r958, 1, 0, %p366;
	add.s32 	%r959, %r2477, %r958;
	ld.global.u32 	%r960, [%rd606+4];
	setp.gt.s32 	%p367, %r960, 0;
	selp.u32 	%r961, 1, 0, %p367;
	add.s32 	%r962, %r959, %r961;
	ld.global.u32 	%r963, [%rd606+8];
	setp.gt.s32 	%p368, %r963, 0;
	selp.u32 	%r964, 1, 0, %p368;
	add.s32 	%r965, %r962, %r964;
	ld.global.u32 	%r966, [%rd606+12];
	setp.gt.s32 	%p369, %r966, 0;
	selp.u32 	%r967, 1, 0, %p369;
	add.s32 	%r968, %r965, %r967;
	ld.global.u32 	%r969, [%rd606+16];
	setp.gt.s32 	%p370, %r969, 0;
	selp.u32 	%r970, 1, 0, %p370;
	add.s32 	%r971, %r968, %r970;
	ld.global.u32 	%r972, [%rd606+20];
	setp.gt.s32 	%p371, %r972, 0;
	selp.u32 	%r973, 1, 0, %p371;
	add.s32 	%r974, %r971, %r973;
	ld.global.u32 	%r975, [%rd606+24];
	setp.gt.s32 	%p372, %r975, 0;
	selp.u32 	%r976, 1, 0, %p372;
	add.s32 	%r977, %r974, %r976;
	ld.global.u32 	%r978, [%rd606+28];
	setp.gt.s32 	%p373, %r978, 0;
	selp.u32 	%r979, 1, 0, %p373;
	add.s32 	%r980, %r977, %r979;
	ld.global.u32 	%r981, [%rd606+32];
	setp.gt.s32 	%p374, %r981, 0;
	selp.u32 	%r982, 1, 0, %p374;
	add.s32 	%r983, %r980, %r982;
	ld.global.u32 	%r984, [%rd606+36];
	setp.gt.s32 	%p375, %r984, 0;
	selp.u32 	%r985, 1, 0, %p375;
	add.s32 	%r986, %r983, %r985;
	ld.global.u32 	%r987, [%rd606+40];
	setp.gt.s32 	%p376, %r987, 0;
	selp.u32 	%r988, 1, 0, %p376;
	add.s32 	%r989, %r986, %r988;
	ld.global.u32 	%r990, [%rd606+44];
	setp.gt.s32 	%p377, %r990, 0;
	selp.u32 	%r991, 1, 0, %p377;
	add.s32 	%r992, %r989, %r991;
	ld.global.u32 	%r993, [%rd606+48];
	setp.gt.s32 	%p378, %r993, 0;
	selp.u32 	%r994, 1, 0, %p378;
	add.s32 	%r995, %r992, %r994;
	ld.global.u32 	%r996, [%rd606+52];
	setp.gt.s32 	%p379, %r996, 0;
	selp.u32 	%r997, 1, 0, %p379;
	add.s32 	%r998, %r995, %r997;
	ld.global.u32 	%r999, [%rd606+56];
	setp.gt.s32 	%p380, %r999, 0;
	selp.u32 	%r1000, 1, 0, %p380;
	add.s32 	%r1001, %r998, %r1000;
	ld.global.u32 	%r1002, [%rd606+60];
	setp.gt.s32 	%p381, %r1002, 0;
	selp.u32 	%r1003, 1, 0, %p381;
	add.s32 	%r2477, %r1001, %r1003;
	add.s32 	%r2462, %r2462, 16;
	setp.eq.s32 	%p382, %r2462, %r2450;
	@%p382 bra 	$L__BB0_1005;
	bra.uni 	$L__BB0_1004;
$L__BB0_1005:
	setp.eq.s32 	%p383, %r554, 0;
	@%p383 bra 	$L__BB0_1014;
	and.b32  	%r559, %r612, 7;
	setp.lt.u32 	%p384, %r554, 8;
	@%p384 bra 	$L__BB0_1008;
	add.s32 	%r1005, %r2450, %r525;
	mul.wide.s32 	%rd607, %r1005, 4;
	add.s64 	%rd608, %rd1, %rd607;
	ld.global.u32 	%r1006, [%rd608];
	setp.gt.s32 	%p385, %r1006, 0;
	selp.u32 	%r1007, 1, 0, %p385;
	add.s32 	%r1008, %r2477, %r1007;
	ld.global.u32 	%r1009, [%rd608+4];
	setp.gt.s32 	%p386, %r1009, 0;
	selp.u32 	%r1010, 1, 0, %p386;
	add.s32 	%r1011, %r1008, %r1010;
	ld.global.u32 	%r1012, [%rd608+8];
	setp.gt.s32 	%p387, %r1012, 0;
	selp.u32 	%r1013, 1, 0, %p387;
	add.s32 	%r1014, %r1011, %r1013;
	ld.global.u32 	%r1015, [%rd608+12];
	setp.gt.s32 	%p388, %r1015, 0;
	selp.u32 	%r1016, 1, 0, %p388;
	add.s32 	%r1017, %r1014, %r1016;
	ld.global.u32 	%r1018, [%rd608+16];
	setp.gt.s32 	%p389, %r1018, 0;
	selp.u32 	%r1019, 1, 0, %p389;
	add.s32 	%r1020, %r1017, %r1019;
	ld.global.u32 	%r1021, [%rd608+20];
	setp.gt.s32 	%p390, %r1021, 0;
	selp.u32 	%r1022, 1, 0, %p390;
	add.s32 	%r1023, %r1020, %r1022;
	ld.global.u32 	%r1024, [%rd608+24];
	setp.gt.s32 	%p391, %r1024, 0;
	selp.u32 	%r1025, 1, 0, %p391;
	add.s32 	%r1026, %r1023, %r1025;
	ld.global.u32 	%r1027, [%rd608+28];
	setp.gt.s32 	%p392, %r1027, 0;
	selp.u32 	%r1028, 1, 0, %p392;
	add.s32 	%r2477, %r1026, %r1028;
	add.s32 	%r2450, %r2450, 8;
$L__BB0_1008:
	setp.eq.s32 	%p393, %r559, 0;
	@%p393 bra 	$L__BB0_1014;
	and.b32  	%r565, %r612, 3;
	setp.lt.u32 	%p394, %r559, 4;
	@%p394 bra 	$L__BB0_1011;
	add.s32 	%r1030, %r2450, %r525;
	mul.wide.s32 	%rd609, %r1030, 4;
	add.s64 	%rd610, %rd1, %rd609;
	ld.global.u32 	%r1031, [%rd610];
	setp.gt.s32 	%p395, %r1031, 0;
	selp.u32 	%r1032, 1, 0, %p395;
	add.s32 	%r1033, %r2477, %r1032;
	ld.global.u32 	%r1034, [%rd610+4];
	setp.gt.s32 	%p396, %r1034, 0;
	selp.u32 	%r1035, 1, 0, %p396;
	add.s32 	%r1036, %r1033, %r1035;
	ld.global.u32 	%r1037, [%rd610+8];
	setp.gt.s32 	%p397, %r1037, 0;
	selp.u32 	%r1038, 1, 0, %p397;
	add.s32 	%r1039, %r1036, %r1038;
	ld.global.u32 	%r1040, [%rd610+12];
	setp.gt.s32 	%p398, %r1040, 0;
	selp.u32 	%r1041, 1, 0, %p398;
	add.s32 	%r2477, %r1039, %r1041;
	add.s32 	%r2450, %r2450, 4;
$L__BB0_1011:
	setp.eq.s32 	%p399, %r565, 0;
	@%p399 bra 	$L__BB0_1014;
	mov.b32 	%r2459, 0;
$L__BB0_1013:
	.pragma "nounroll";
	add.s32 	%r1043, %r2450, %r525;
	mul.wide.s32 	%rd611, %r1043, 4;
	add.s64 	%rd612, %rd1, %rd611;
	ld.global.u32 	%r1044, [%rd612];
	setp.gt.s32 	%p400, %r1044, 0;
	selp.u32 	%r1045, 1, 0, %p400;
	add.s32 	%r2477, %r2477, %r1045;
	add.s32 	%r2450, %r2450, 1;
	add.s32 	%r2459, %r2459, 1;
	setp.ne.s32 	%p401, %r2459, %r565;
	@%p401 bra 	$L__BB0_1013;
$L__BB0_1014:
	setp.lt.s32 	%p402, %r612, 1;
	@%p402 bra 	$L__BB0_1027;
	add.s32 	%r1048, %r612, -1;
	and.b32  	%r578, %r612, 15;
	setp.lt.u32 	%p403, %r1048, 15;
	mov.b32 	%r2467, 0;
	@%p403 bra 	$L__BB0_1018;
	ld.param.u32 	%r2267, [_Z4thalPciiiiS_iPdPi_param_6];
	and.b32  	%r2467, %r612, 2147483632;
	shl.b32 	%r1050, %r2267, 2;
	sub.s32 	%r1051, %r524, %r1050;
	add.s32 	%r580, %r1051, 26;
	mov.b32 	%r2464, 0;
	cvt.s64.s32 	%rd614, %r525;
$L__BB0_1017:
	.pragma "nounroll";
	cvt.u64.u32 	%rd613, %r2464;
	add.s64 	%rd615, %rd613, %rd614;
	shl.b64 	%rd616, %rd615, 2;
	add.s64 	%rd617, %rd1, %rd616;
	ld.global.u32 	%r1052, [%rd617+100];
	setp.gt.s32 	%p404, %r1052, 0;
	selp.u32 	%r1053, 1, 0, %p404;
	add.s32 	%r1054, %r2477, %r1053;
	add.s32 	%r1055, %r2464, %r580;
	mul.wide.s32 	%rd618, %r1055, 4;
	add.s64 	%rd619, %rd1, %rd618;
	ld.global.u32 	%r1056, [%rd619];
	setp.gt.s32 	%p405, %r1056, 0;
	selp.u32 	%r1057, 1, 0, %p405;
	add.s32 	%r1058, %r1054, %r1057;
	ld.global.u32 	%r1059, [%rd619+4];
	setp.gt.s32 	%p406, %r1059, 0;
	selp.u32 	%r1060, 1, 0, %p406;
	add.s32 	%r1061, %r1058, %r1060;
	ld.global.u32 	%r1062, [%rd619+8];
	setp.gt.s32 	%p407, %r1062, 0;
	selp.u32 	%r1063, 1, 0, %p407;
	add.s32 	%r1064, %r1061, %r1063;
	ld.global.u32 	%r1065, [%rd619+12];
	setp.gt.s32 	%p408, %r1065, 0;
	selp.u32 	%r1066, 1, 0, %p408;
	add.s32 	%r1067, %r1064, %r1066;
	ld.global.u32 	%r1068, [%rd619+16];
	setp.gt.s32 	%p409, %r1068, 0;
	selp.u32 	%r1069, 1, 0, %p409;
	add.s32 	%r1070, %r1067, %r1069;
	ld.global.u32 	%r1071, [%rd619+20];
	setp.gt.s32 	%p410, %r1071, 0;
	selp.u32 	%r1072, 1, 0, %p410;
	add.s32 	%r1073, %r1070, %r1072;
	ld.global.u32 	%r1074, [%rd619+24];
	setp.gt.s32 	%p411, %r1074, 0;
	selp.u32 	%r1075, 1, 0, %p411;
	add.s32 	%r1076, %r1073, %r1075;
	ld.global.u32 	%r1077, [%rd619+28];
	setp.gt.s32 	%p412, %r1077, 0;
	selp.u32 	%r1078, 1, 0, %p412;
	add.s32 	%r1079, %r1076, %r1078;
	ld.global.u32 	%r1080, [%rd619+32];
	setp.gt.s32 	%p413, %r1080, 0;
	selp.u32 	%r1081, 1, 0, %p413;
	add.s32 	%r1082, %r1079, %r1081;
	ld.global.u32 	%r1083, [%rd619+36];
	setp.gt.s32 	%p414, %r1083, 0;
	selp.u32 	%r1084, 1, 0, %p414;
	add.s32 	%r1085, %r1082, %r1084;
	ld.global.u32 	%r1086, [%rd619+40];
	setp.gt.s32 	%p415, %r1086, 0;
	selp.u32 	%r1087, 1, 0, %p415;
	add.s32 	%r1088, %r1085, %r1087;
	ld.global.u32 	%r1089, [%rd619+44];
	setp.gt.s32 	%p416, %r1089, 0;
	selp.u32 	%r1090, 1, 0, %p416;
	add.s32 	%r1091, %r1088, %r1090;
	ld.global.u32 	%r1092, [%rd619+48];
	setp.gt.s32 	%p417, %r1092, 0;
	selp.u32 	%r1093, 1, 0, %p417;
	add.s32 	%r1094, %r1091, %r1093;
	ld.global.u32 	%r1095, [%rd619+52];
	setp.gt.s32 	%p418, %r1095, 0;
	selp.u32 	%r1096, 1, 0, %p418;
	add.s32 	%r1097, %r1094, %r1096;
	ld.global.u32 	%r1098, [%rd619+56];
	setp.gt.s32 	%p419, %r1098, 0;
	selp.u32 	%r1099, 1, 0, %p419;
	add.s32 	%r2477, %r1097, %r1099;
	add.s32 	%r2464, %r2464, 16;
	setp.ne.s32 	%p420, %r2464, %r2467;
	@%p420 bra 	$L__BB0_1017;
$L__BB0_1018:
	setp.eq.s32 	%p421, %r578, 0;
	@%p421 bra 	$L__BB0_1027;
	and.b32  	%r592, %r612, 7;
	setp.lt.u32 	%p422, %r578, 8;
	@%p422 bra 	$L__BB0_1021;
	cvt.u64.u32 	%rd620, %r2467;
	cvt.s64.s32 	%rd621, %r525;
	add.s64 	%rd622, %rd620, %rd621;
	shl.b64 	%rd623, %rd622, 2;
	add.s64 	%rd624, %rd1, %rd623;
	ld.global.u32 	%r1101, [%rd624+100];
	setp.gt.s32 	%p423, %r1101, 0;
	selp.u32 	%r1102, 1, 0, %p423;
	add.s32 	%r1103, %r2477, %r1102;
	cvt.s64.s32 	%rd625, %r527;
	add.s64 	%rd626, %rd620, %rd625;
	shl.b64 	%rd627, %rd626, 2;
	add.s64 	%rd628, %rd1, %rd627;
	ld.global.u32 	%r1104, [%rd628+4];
	setp.gt.s32 	%p424, %r1104, 0;
	selp.u32 	%r1105, 1, 0, %p424;
	add.s32 	%r1106, %r1103, %r1105;
	ld.global.u32 	%r1107, [%rd628+8];
	setp.gt.s32 	%p425, %r1107, 0;
	selp.u32 	%r1108, 1, 0, %p425;
	add.s32 	%r1109, %r1106, %r1108;
	ld.global.u32 	%r1110, [%rd628+12];
	setp.gt.s32 	%p426, %r1110, 0;
	selp.u32 	%r1111, 1, 0, %p426;
	add.s32 	%r1112, %r1109, %r1111;
	ld.global.u32 	%r1113, [%rd628+16];
	setp.gt.s32 	%p427, %r1113, 0;
	selp.u32 	%r1114, 1, 0, %p427;
	add.s32 	%r1115, %r1112, %r1114;
	ld.global.u32 	%r1116, [%rd628+20];
	setp.gt.s32 	%p428, %r1116, 0;
	selp.u32 	%r1117, 1, 0, %p428;
	add.s32 	%r1118, %r1115, %r1117;
	ld.global.u32 	%r1119, [%rd628+24];
	setp.gt.s32 	%p429, %r1119, 0;
	selp.u32 	%r1120, 1, 0, %p429;
	add.s32 	%r1121, %r1118, %r1120;
	ld.global.u32 	%r1122, [%rd628+28];
	setp.gt.s32 	%p430, %r1122, 0;
	selp.u32 	%r1123, 1, 0, %p430;
	add.s32 	%r2477, %r1121, %r1123;
	add.s32 	%r2467, %r2467, 8;
$L__BB0_1021:
	setp.eq.s32 	%p431, %r592, 0;
	@%p431 bra 	$L__BB0_1027;
	and.b32  	%r598, %r612, 3;
	setp.lt.u32 	%p432, %r592, 4;
	@%p432 bra 	$L__BB0_1024;
	cvt.u64.u32 	%rd629, %r2467;
	cvt.s64.s32 	%rd630, %r525;
	add.s64 	%rd631, %rd629, %rd630;
	shl.b64 	%rd632, %rd631, 2;
	add.s64 	%rd633, %rd1, %rd632;
	ld.global.u32 	%r1125, [%rd633+100];
	setp.gt.s32 	%p433, %r1125, 0;
	selp.u32 	%r1126, 1, 0, %p433;
	add.s32 	%r1127, %r2477, %r1126;
	cvt.s64.s32 	%rd634, %r527;
	add.s64 	%rd635, %rd629, %rd634;
	shl.b64 	%rd636, %rd635, 2;
	add.s64 	%rd637, %rd1, %rd636;
	ld.global.u32 	%r1128, [%rd637+4];
	setp.gt.s32 	%p434, %r1128, 0;
	selp.u32 	%r1129, 1, 0, %p434;
	add.s32 	%r1130, %r1127, %r1129;
	ld.global.u32 	%r1131, [%rd637+8];
	setp.gt.s32 	%p435, %r1131, 0;
	selp.u32 	%r1132, 1, 0, %p435;
	add.s32 	%r1133, %r1130, %r1132;
	ld.global.u32 	%r1134, [%rd637+12];
	setp.gt.s32 	%p436, %r1134, 0;
	selp.u32 	%r1135, 1, 0, %p436;
	add.s32 	%r2477, %r1133, %r1135;
	add.s32 	%r2467, %r2467, 4;
$L__BB0_1024:
	setp.eq.s32 	%p437, %r598, 0;
	@%p437 bra 	$L__BB0_1027;
	mov.b32 	%r2476, 0;
	cvt.s64.s32 	%rd639, %r525;
$L__BB0_1026:
	.pragma "nounroll";
	cvt.s64.s32 	%rd638, %r2467;
	add.s64 	%rd640, %rd638, %rd639;
	shl.b64 	%rd641, %rd640, 2;
	add.s64 	%rd642, %rd1, %rd641;
	ld.global.u32 	%r1137, [%rd642+100];
	setp.gt.s32 	%p438, %r1137, 0;
	selp.u32 	%r1138, 1, 0, %p438;
	add.s32 	%r2477, %r2477, %r1138;
	add.s32 	%r2467, %r2467, 1;
	add.s32 	%r2476, %r2476, 1;
	setp.ne.s32 	%p439, %r2476, %r598;
	@%p439 bra 	$L__BB0_1026;
$L__BB0_1027:
	shr.u32 	%r1139, %r2477, 1;
	add.s32 	%r1140, %r1139, -1;
	cvt.rn.f64.s32 	%fd1373, %r1140;
	fma.rn.f64 	%fd1374, %fd1373, 0dBFE0A2B1704FF434, %fd852;
	ld.global.f64 	%fd1375, [%rd23+10432];
	add.f64 	%fd1376, %fd1374, %fd1375;
	div.rn.f64 	%fd1377, %fd851, %fd1376;
	add.f64 	%fd1378, %fd1377, 0dC071126666666666;
	fma.rn.f64 	%fd2873, %fd1378, 0d4059000000000000, 0d3FE0000000000000;
$L__BB0_1028:
	cvt.rzi.s32.f64 	%r1141, %fd2873;
	cvt.rn.f64.s32 	%fd1379, %r1141;
	div.rn.f64 	%fd1380, %fd1379, 0d4059000000000000;
	st.global.f64 	[%rd23+10472], %fd1380;
$L__BB0_1029:
	ret;

}
	// .globl	_Z16candidate_primerPcPiS0_S0_iffiiS_PdS0_
.visible .entry _Z16candidate_primerPcPiS0_S0_iffiiS_PdS0_(
	.param .u64 .ptr .align 1 _Z16candidate_primerPcPiS0_S0_iffiiS_PdS0__param_0,
	.param .u64 .ptr .align 1 _Z16candidate_primerPcPiS0_S0_iffiiS_PdS0__param_1,
	.param .u64 .ptr .align 1 _Z16candidate_primerPcPiS0_S0_iffiiS_PdS0__param_2,
	.param .u64 .ptr .align 1 _Z16candidate_primerPcPiS0_S0_iffiiS_PdS0__param_3,
	.param .u32 _Z16candidate_primerPcPiS0_S0_iffiiS_PdS0__param_4,
	.param .f32 _Z16candidate_primerPcPiS0_S0_iffiiS_PdS0__param_5,
	.param .f32 _Z16candidate_primerPcPiS0_S0_iffiiS_PdS0__param_6,
	.param .u32 _Z16candidate_primerPcPiS0_S0_iffiiS_PdS0__param_7,
	.param .u32 _Z16candidate_primerPcPiS0_S0_iffiiS_PdS0__param_8,
	.param .u64 .ptr .align 1 _Z16candidate_primerPcPiS0_S0_iffiiS_PdS0__param_9,
	.param .u64 .ptr .align 1 _Z16candidate_primerPcPiS0_S0_iffiiS_PdS0__param_10,
	.param .u64 .ptr .align 1 _Z16candidate_primerPcPiS0_S0_iffiiS_PdS0__param_11
)
{
	.reg .pred 	%p<639>;
	.reg .b16 	%rs<237>;
	.reg .b32 	%r<933>;
	.reg .b32 	%f<62>;
	.reg .b64 	%rd<857>;
	.reg .b64 	%fd<986>;

	ld.param.u64 	%rd232, [_Z16candidate_primerPcPiS0_S0_iffiiS_PdS0__param_0];
	ld.param.u32 	%r205, [_Z16candidate_primerPcPiS0_S0_iffiiS_PdS0__param_4];
	ld.param.f32 	%f26, [_Z16candidate_primerPcPiS0_S0_iffiiS_PdS0__param_6];
	ld.param.u32 	%r206, [_Z16candidate_primerPcPiS0_S0_iffiiS_PdS0__param_7];
	ld.param.u32 	%r207, [_Z16candidate_primerPcPiS0_S0_iffiiS_PdS0__param_8];
	ld.param.u64 	%rd236, [_Z16candidate_primerPcPiS0_S0_iffiiS_PdS0__param_9];
	ld.param.u64 	%rd237, [_Z16candidate_primerPcPiS0_S0_iffiiS_PdS0__param_10];
	ld.param.u64 	%rd238, [_Z16candidate_primerPcPiS0_S0_iffiiS_PdS0__param_11];
	cvta.to.global.u64 	%rd1, %rd238;
	cvta.to.global.u64 	%rd2, %rd236;
	cvta.to.global.u64 	%rd3, %rd232;
	cvta.to.global.u64 	%rd4, %rd237;
	mov.u32 	%r208, %tid.x;
	mov.u32 	%r209, %ctaid.x;
	mov.u32 	%r1, %ntid.x;
	mad.lo.s32 	%r2, %r209, %r1, %r208;
	setp.ge.s32 	%p7, %r2, %r206;
	@%p7 bra 	$L__BB1_605;
	mov.u32 	%r210, %nctaid.x;
	mul.lo.s32 	%r3, %r1, %r210;
	mul.lo.s32 	%r211, %r2, 1340;
	mul.wide.s32 	%rd239, %r211, 8;
	add.s64 	%rd5, %rd4, %rd239;
	mov.f64 	%fd311, 0d3E4466AE23AE1ED1;
	{
	.reg .b32 %temp; 
	mov.b64 	{%temp, %r212}, %fd311;
	}
	{
	.reg .b32 %temp; 
	mov.b64 	{%r213, %temp}, %fd311;
	}
	setp.lt.s32 	%p8, %r212, 1048576;
	mov.f64 	%fd312, 0d41A466AE23AE1ED1;
	{
	.reg .b32 %temp; 
	mov.b64 	{%temp, %r214}, %fd312;
	}
	{
	.reg .b32 %temp; 
	mov.b64 	{%r215, %temp}, %fd312;
	}
	mov.b32 	%r216, 1127219200;
	mov.b32 	%r217, -2147483648;
	mov.b64 	%fd1, {%r217, %r216};
	mov.f64 	%fd313, 0d3E6466AE23AE1ED1;
	{
	.reg .b32 %temp; 
	mov.b64 	{%temp, %r218}, %fd313;
	}
	{
	.reg .b32 %temp; 
	mov.b64 	{%r219, %temp}, %fd313;
	}
	setp.lt.s32 	%p9, %r218, 1048576;
	mov.f64 	%fd314, 0d41C466AE23AE1ED1;
	{
	.reg .b32 %temp; 
	mov.b64 	{%temp, %r220}, %fd314;
	}
	{
	.reg .b32 %temp; 
	mov.b64 	{%r221, %temp}, %fd314;
	}
	mul.lo.s32 	%r222, %r2, 54;
	add.s32 	%r4, %r222, 27;
	cvt.s64.s32 	%rd240, %r222;
	add.s64 	%rd6, %rd2, %rd240;
	add.s32 	%r5, %r211, -1;
	add.s32 	%r6, %r211, 624;
	mul.lo.s32 	%r223, %r2, 50;
	mad.lo.s32 	%r7, %r2, -1290, %r5;
	add.s32 	%r8, %r7, 25;
	add.f32 	%f27, %f26, 0fC1200000;
	cvt.f64.f32 	%fd2, %f27;
	selp.b32 	%r224, %r214, %r212, %p8;
	selp.b32 	%r225, %r215, %r213, %p8;
	add.s32 	%r9, %r224, -1;
	selp.f64 	%fd315, 0d41A466AE23AE1ED1, 0d3E4466AE23AE1ED1, %p8;
	fma.rn.f64 	%fd316, %fd315, 0d7FF0000000000000, 0d7FF0000000000000;
	{
	.reg .b32 %temp; 
	mov.b64 	{%temp, %r226}, %fd315;
	}
	and.b32  	%r227, %r226, 2147483647;
	setp.eq.s32 	%p10, %r227, 0;
	selp.f64 	%fd3, 0dFFF0000000000000, %fd316, %p10;
	selp.b32 	%r228, -1077, -1023, %p8;
	shr.u32 	%r229, %r224, 20;
	add.s32 	%r10, %r228, %r229;
	and.b32  	%r230, %r224, 1048575;
	or.b32  	%r11, %r230, 1072693248;
	mov.b64 	%fd4, {%r225, %r11};
	{
	.reg .b32 %temp; 
	mov.b64 	{%r231, %temp}, %fd4;
	}
	{
	.reg .b32 %temp; 
	mov.b64 	{%temp, %r232}, %fd4;
	}
	add.s32 	%r233, %r232, -1048576;
	mov.b64 	%fd5, {%r231, %r233};
	selp.b32 	%r234, %r220, %r218, %p9;
	selp.b32 	%r235, %r221, %r219, %p9;
	add.s32 	%r12, %r234, -1;
	selp.f64 	%fd317, 0d41C466AE23AE1ED1, 0d3E6466AE23AE1ED1, %p9;
	fma.rn.f64 	%fd318, %fd317, 0d7FF0000000000000, 0d7FF0000000000000;
	{
	.reg .b32 %temp; 
	mov.b64 	{%temp, %r236}, %fd317;
	}
	and.b32  	%r237, %r236, 2147483647;
	setp.eq.s32 	%p11, %r237, 0;
	selp.f64 	%fd6, 0dFFF0000000000000, %fd318, %p11;
	selp.b32 	%r238, -1077, -1023, %p9;
	shr.u32 	%r239, %r234, 20;
	add.s32 	%r13, %r238, %r239;
	and.b32  	%r240, %r234, 1048575;
	or.b32  	%r14, %r240, 1072693248;
	mov.b64 	%fd7, {%r235, %r14};
	{
	.reg .b32 %temp; 
	mov.b64 	{%r241, %temp}, %fd7;
	}
	{
	.reg .b32 %temp; 
	mov.b64 	{%temp, %r242}, %fd7;
	}
	add.s32 	%r243, %r242, -1048576;
	mov.b64 	%fd8, {%r241, %r243};
	shl.b32 	%r244, %r2, 2;
	sub.s32 	%r245, %r222, %r244;
	add.s32 	%r15, %r245, 26;
	mul.wide.s32 	%rd241, %r223, 4;
	add.s64 	%rd7, %rd1, %rd241;
	mov.u32 	%r848, %r2;
$L__BB1_2:
	ld.param.u64 	%rd789, [_Z16candidate_primerPcPiS0_S0_iffiiS_PdS0__param_3];
	ld.param.u64 	%rd788, [_Z16candidate_primerPcPiS0_S0_iffiiS_PdS0__param_2];
	ld.param.u64 	%rd787, [_Z16candidate_primerPcPiS0_S0_iffiiS_PdS0__param_1];
	shl.b32 	%r246, %r848, 3;
	cvta.to.global.u64 	%rd242, %rd788;
	mul.wide.s32 	%rd243, %r246, 4;
	add.s64 	%rd8, %rd242, %rd243;
	mov.b32 	%r247, 0;
	st.global.u32 	[%rd8], %r247;
	cvta.to.global.u64 	%rd244, %rd789;
	add.s64 	%rd9, %rd244, %rd243;
	st.global.u32 	[%rd9], %r247;
	st.global.u32 	[%rd8+4], %r247;
	st.global.u32 	[%rd9+4], %r247;
	st.global.u32 	[%rd8+8], %r247;
	st.global.u32 	[%rd9+8], %r247;
	st.global.u32 	[%rd8+12], %r247;
	st.global.u32 	[%rd9+12], %r247;
	st.global.u32 	[%rd8+16], %r247;
	st.global.u32 	[%rd9+16], %r247;
	st.global.u32 	[%rd8+20], %r247;
	st.global.u32 	[%rd9+20], %r247;
	st.global.u32 	[%rd8+24], %r247;
	st.global.u32 	[%rd9+24], %r247;
	st.global.u32 	[%rd8+28], %r247;
	st.global.u32 	[%rd9+28], %r247;
	cvta.to.global.u64 	%rd245, %rd787;
	mul.wide.s32 	%rd246, %r848, 4;
	add.s64 	%rd10, %rd245, %rd246;
	st.global.u32 	[%rd10], %r247;
	add.s32 	%r248, %r848, 18;
	setp.gt.s32 	%p12, %r248, %r206;
	@%p12 bra 	$L__BB1_604;
	cvt.s64.s32 	%rd247, %r848;
	add.s64 	%rd11, %rd3, %rd247;
	add.s32 	%r17, %r848, -1;
	mov.b32 	%r849, 0;
	mov.b16 	%rs233, 0;
	mov.u16 	%rs234, %rs233;
$L__BB1_4:
	mov.u32 	%r18, %r849;
	add.s32 	%r19, %r18, 18;
	add.s32 	%r20, %r18, 17;
	add.s32 	%r21, %r18, 19;
	add.s16 	%rs77, %rs234, 2;
	cvt.u32.u16 	%r250, %rs77;
	and.b32  	%r22, %r250, 7;
	add.s32 	%r23, %r22, -1;
	add.s32 	%r849, %r18, 1;
	neg.s32 	%r850, %r18;
	mov.u64 	%rd790, %rd11;
$L__BB1_5:
	ld.global.u8 	%rs78, [%rd790];
	setp.eq.s16 	%p13, %rs78, 78;
	@%p13 bra 	$L__BB1_604;
	add.s64 	%rd790, %rd790, 1;
	add.s32 	%r850, %r850, 1;
	setp.ne.s32 	%p14, %r850, 18;
	@%p14 bra 	$L__BB1_5;
	and.b32  	%r27, %r19, 7;
	setp.lt.u32 	%p15, %r20, 7;
	mov.b32 	%r862, 0;
	mov.u32 	%r855, %r862;
	@%p15 bra 	$L__BB1_10;
	and.b32  	%r855, %r19, 2147483640;
	mov.b32 	%r862, 0;
	mov.u32 	%r852, %r862;
$L__BB1_9:
	.pragma "nounroll";
	cvt.u64.u32 	%rd248, %r852;
	add.s64 	%rd249, %rd11, %rd248;
	ld.global.u8 	%rs79, [%rd249];
	and.b16  	%rs80, %rs79, 251;
	setp.eq.s16 	%p16, %rs80, 67;
	selp.u32 	%r254, 1, 0, %p16;
	add.s32 	%r255, %r862, %r254;
	ld.global.u8 	%rs81, [%rd249+1];
	and.b16  	%rs82, %rs81, 251;
	setp.eq.s16 	%p17, %rs82, 67;
	selp.u32 	%r256, 1, 0, %p17;
	add.s32 	%r257, %r255, %r256;
	ld.global.u8 	%rs83, [%rd249+2];
	and.b16  	%rs84, %rs83, 251;
	setp.eq.s16 	%p18, %rs84, 67;
	selp.u32 	%r258, 1, 0, %p18;
	add.s32 	%r259, %r257, %r258;
	ld.global.u8 	%rs85, [%rd249+3];
	and.b16  	%rs86, %rs85, 251;
	setp.eq.s16 	%p19, %rs86, 67;
	selp.u32 	%r260, 1, 0, %p19;
	add.s32 	%r261, %r259, %r260;
	ld.global.u8 	%rs87, [%rd249+4];
	and.b16  	%rs88, %rs87, 251;
	setp.eq.s16 	%p20, %rs88, 67;
	selp.u32 	%r262, 1, 0, %p20;
	add.s32 	%r263, %r261, %r262;
	ld.global.u8 	%rs89, [%rd249+5];
	and.b16  	%rs90, %rs89, 251;
	setp.eq.s16 	%p21, %rs90, 67;
	selp.u32 	%r264, 1, 0, %p21;
	add.s32 	%r265, %r263, %r264;
	ld.global.u8 	%rs91, [%rd249+6];
	and.b16  	%rs92, %rs91, 251;
	setp.eq.s16 	%p22, %rs92, 67;
	selp.u32 	%r266, 1, 0, %p22;
	add.s32 	%r267, %r265, %r266;
	ld.global.u8 	%rs93, [%rd249+7];
	and.b16  	%rs94, %rs93, 251;
	setp.eq.s16 	%p23, %rs94, 67;
	selp.u32 	%r268, 1, 0, %p23;
	add.s32 	%r862, %r267, %r268;
	add.s32 	%r852, %r852, 8;
	setp.ne.s32 	%p24, %r852, %r855;
	@%p24 bra 	$L__BB1_9;
$L__BB1_10:
	setp.eq.s32 	%p25, %r27, 0;
	@%p25 bra 	$L__BB1_20;
	setp.lt.u32 	%p26, %r23, 3;
	@%p26 bra 	$L__BB1_13;
	cvt.u64.u32 	%rd250, %r855;
	add.s64 	%rd251, %rd11, %rd250;
	ld.global.u8 	%rs95, [%rd251];
	and.b16  	%rs96, %rs95, 251;
	setp.eq.s16 	%p27, %rs96, 67;
	selp.u32 	%r270, 1, 0, %p27;
	add.s32 	%r271, %r862, %r270;
	ld.global.u8 	%rs97, [%rd251+1];
	and.b16  	%rs98, %rs97, 251;
	setp.eq.s16 	%p28, %rs98, 67;
	selp.u32 	%r272, 1, 0, %p28;
	add.s32 	%r273, %r271, %r272;
	ld.global.u8 	%rs99, [%rd251+2];
	and.b16  	%rs100, %rs99, 251;
	setp.eq.s16 	%p29, %rs100, 67;
	selp.u32 	%r274, 1, 0, %p29;
	add.s32 	%r275, %r273, %r274;
	ld.global.u8 	%rs101, [%rd251+3];
	and.b16  	%rs102, %rs101, 251;
	setp.eq.s16 	%p30, %rs102, 67;
	selp.u32 	%r276, 1, 0, %p30;
	add.s32 	%r862, %r275, %r276;
	add.s32 	%r855, %r855, 4;
$L__BB1_13:
	and.b32  	%r277, %r22, 3;
	setp.eq.s32 	%p31, %r277, 0;
	@%p31 bra 	$L__BB1_20;
	and.b16  	%rs103, %rs233, 3;
	setp.eq.s16 	%p32, %rs103, 3;
	@%p32 bra 	$L__BB1_16;
	cvt.u64.u32 	%rd252, %r855;
	add.s64 	%rd253, %rd11, %rd252;
	ld.global.u8 	%rs104, [%rd253];
	and.b16  	%rs105, %rs104, 251;
	setp.eq.s16 	%p33, %rs105, 67;
	selp.u32 	%r279, 1, 0, %p33;
	add.s32 	%r280, %r862, %r279;
	ld.global.u8 	%rs106, [%rd253+1];
	and.b16  	%rs107, %rs106, 251;
	setp.eq.s16 	%p34, %rs107, 67;
	selp.u32 	%r281, 1, 0, %p34;
	add.s32 	%r862, %r280, %r281;
	add.s32 	%r855, %r855, 2;
$L__BB1_16:
	and.b16  	%rs108, %rs233, 1;
	setp.eq.b16 	%p35, %rs108, 1;
	not.pred 	%p36, %p35;
	@%p36 bra 	$L__BB1_20;
	cvt.u64.u32 	%rd254, %r855;
	add.s64 	%rd255, %rd11, %rd254;
	ld.global.u8 	%rs3, [%rd255];
	setp.eq.s16 	%p37, %rs3, 67;
	@%p37 bra 	$L__BB1_19;
	setp.eq.s16 	%p38, %rs3, 71;
	selp.u32 	%r282, 1, 0, %p38;
	add.s32 	%r862, %r862, %r282;
	bra.uni 	$L__BB1_20;
$L__BB1_19:
	add.s32 	%r862, %r862, 1;
$L__BB1_20:
	cvt.rn.f64.s32 	%fd319, %r862;
	cvt.rn.f64.u32 	%fd320, %r19;
	div.rn.f64 	%fd321, %fd319, %fd320;
	mul.f64 	%fd322, %fd321, 0d4059000000000000;
	cvt.rn.f32.f64 	%f28, %fd322;
	setp.lt.f32 	%p39, %f28, 0f42200000;
	setp.gt.f32 	%p40, %f28, 0f42820000;
	or.pred  	%p41, %p39, %p40;
	@%p41 bra 	$L__BB1_603;
	ld.global.u8 	%rs4, [%rd11];
	mov.b32 	%r863, 1;
	mov.u16 	%rs235, %rs4;
	mov.u32 	%r864, %r863;
$L__BB1_22:
	cvt.u64.u32 	%rd256, %r864;
	add.s64 	%rd257, %rd11, %rd256;
	ld.global.u8 	%rs6, [%rd257];
	setp.ne.s16 	%p42, %rs6, %rs235;
	@%p42 bra 	$L__BB1_24;
	add.s32 	%r863, %r863, 1;
	bra.uni 	$L__BB1_25;
$L__BB1_24:
	setp.gt.s32 	%p43, %r863, 5;
	mov.b32 	%r863, 1;
	mov.u16 	%rs235, %rs6;
	@%p43 bra 	$L__BB1_603;
$L__BB1_25:
	add.s32 	%r864, %r864, 1;
	setp.ne.s32 	%p44, %r864, %r19;
	@%p44 bra 	$L__BB1_22;
	setp.gt.s32 	%p45, %r863, 5;
	@%p45 bra 	$L__BB1_603;
	and.b32  	%r55, %r20, 3;
	add.s32 	%r286, %r18, 16;
	setp.lt.u32 	%p46, %r286, 3;
	mov.b32 	%r867, 0;
	mov.f32 	%f61, 0f00000000;
	mov.f32 	%f60, %f61;
	@%p46 bra 	$L__BB1_62;
	and.b32  	%r867, %r20, 2147483644;
	mov.b32 	%r866, 0;
	mov.f32 	%f61, 0f00000000;
$L__BB1_29:
	cvt.u64.u32 	%rd259, %r866;
	add.s64 	%rd14, %rd11, %rd259;
	ld.global.u8 	%rs110, [%rd14];
	mov.b64 	%rd791, 0;
	setp.eq.s16 	%p47, %rs110, 65;
	@%p47 bra 	$L__BB1_33;
	setp.eq.s16 	%p48, %rs110, 84;
	@%p48 bra 	$L__BB1_32;
	setp.eq.s16 	%p49, %rs110, 67;
	selp.b64 	%rd791, 8, 12, %p49;
	bra.uni 	$L__BB1_33;
$L__BB1_32:
	mov.b64 	%rd791, 4;
$L__BB1_33:
	ld.global.u8 	%rs111, [%rd14+1];
	mov.b64 	%rd792, 0;
	setp.eq.s16 	%p50, %rs111, 65;
	@%p50 bra 	$L__BB1_37;
	setp.eq.s16 	%p51, %rs111, 84;
	@%p51 bra 	$L__BB1_36;
	setp.eq.s16 	%p52, %rs111, 67;
	selp.b64 	%rd792, 2, 3, %p52;
	bra.uni 	$L__BB1_37;
$L__BB1_36:
	mov.b64 	%rd792, 1;
$L__BB1_37:
	add.s64 	%rd264, %rd792, %rd791;
	shl.b64 	%rd265, %rd264, 2;
	mov.u64 	%rd266, d_deltah;
	add.s64 	%rd267, %rd266, %rd265;
	ld.const.f32 	%f32, [%rd267];
	add.f32 	%f3, %f60, %f32;
	mov.u64 	%rd268, d_deltas;
	add.s64 	%rd269, %rd268, %rd265;
	ld.const.f32 	%f33, [%rd269];
	add.f32 	%f4, %f61, %f33;
	mov.b64 	%rd793, 0;
	@%p50 bra 	$L__BB1_41;
	setp.ne.s16 	%p54, %rs111, 84;
	@%p54 bra 	$L__BB1_40;
	mov.b64 	%rd793, 4;
	bra.uni 	$L__BB1_41;
$L__BB1_40:
	setp.eq.s16 	%p55, %rs111, 67;
	selp.b64 	%rd793, 8, 12, %p55;
$L__BB1_41:
	ld.global.u8 	%rs113, [%rd14+2];
	mov.b64 	%rd794, 0;
	setp.eq.s16 	%p56, %rs113, 65;
	@%p56 bra 	$L__BB1_45;
	setp.ne.s16 	%p57, %rs113, 84;
	@%p57 bra 	$L__BB1_44;
	mov.b64 	%rd794, 1;
	bra.uni 	$L__BB1_45;
$L__BB1_44:
	setp.eq.s16 	%p58, %rs113, 67;
	selp.b64 	%rd794, 2, 3, %p58;
$L__BB1_45:
	add.s64 	%rd274, %rd794, %rd793;
	shl.b64 	%rd275, %rd274, 2;
	mov.u64 	%rd276, d_deltah;
	add.s64 	%rd277, %rd276, %rd275;
	ld.const.f32 	%f34, [%rd277];
	add.f32 	%f5, %f3, %f34;
	mov.u64 	%rd278, d_deltas;
	add.s64 	%rd279, %rd278, %rd275;
	ld.const.f32 	%f35, [%rd279];
	add.f32 	%f6, %f4, %f35;
	mov.b64 	%rd795, 0;
	@%p56 bra 	$L__BB1_49;
	setp.ne.s16 	%p60, %rs113, 84;
	@%p60 bra 	$L__BB1_48;
	mov.b64 	%rd795, 4;
	bra.uni 	$L__BB1_49;
$L__BB1_48:
	setp.eq.s16 	%p61, %rs113, 67;
	selp.b64 	%rd795, 8, 12, %p61;
$L__BB1_49:
	ld.global.u8 	%rs115, [%rd14+3];
	mov.b64 	%rd796, 0;
	setp.eq.s16 	%p62, %rs115, 65;
	@%p62 bra 	$L__BB1_53;
	setp.ne.s16 	%p63, %rs115, 84;
	@%p63 bra 	$L__BB1_52;
	mov.b64 	%rd796, 1;
	bra.uni 	$L__BB1_53;
$L__BB1_52:
	setp.eq.s16 	%p64, %rs115, 67;
	selp.b64 	%rd796, 2, 3, %p64;
$L__BB1_53:
	add.s64 	%rd284, %rd796, %rd795;
	shl.b64 	%rd285, %rd284, 2;
	mov.u64 	%rd286, d_deltah;
	add.s64 	%rd287, %rd286, %rd285;
	ld.const.f32 	%f36, [%rd287];
	add.f32 	%f7, %f5, %f36;
	mov.u64 	%rd288, d_deltas;
	add.s64 	%rd289, %rd288, %rd285;
	ld.const.f32 	%f37, [%rd289];
	add.f32 	%f8, %f6, %f37;
	mov.b64 	%rd797, 0;
	@%p62 bra 	$L__BB1_57;
	setp.ne.s16 	%p66, %rs115, 84;
	@%p66 bra 	$L__BB1_56;
	mov.b64 	%rd797, 4;
	bra.uni 	$L__BB1_57;
$L__BB1_56:
	setp.eq.s16 	%p67, %rs115, 67;
	selp.b64 	%rd797, 8, 12, %p67;
$L__BB1_57:
	ld.global.u8 	%rs117, [%rd14+4];
	mov.b64 	%rd798, 0;
	setp.eq.s16 	%p68, %rs117, 65;
	@%p68 bra 	$L__BB1_61;
	setp.ne.s16 	%p69, %rs117, 84;
	@%p69 bra 	$L__BB1_60;
	mov.b64 	%rd798, 1;
	bra.uni 	$L__BB1_61;
$L__BB1_60:
	setp.eq.s16 	%p70, %rs117, 67;
	selp.b64 	%rd798, 2, 3, %p70;
$L__BB1_61:
	add.s64 	%rd293, %rd798, %rd797;
	shl.b64 	%rd294, %rd293, 2;
	mov.u64 	%rd295, d_deltah;
	add.s64 	%rd296, %rd295, %rd294;
	ld.const.f32 	%f38, [%rd296];
	add.f32 	%f60, %f7, %f38;
	mov.u64 	%rd297, d_deltas;
	add.s64 	%rd298, %rd297, %rd294;
	ld.const.f32 	%f39, [%rd298];
	add.f32 	%f61, %f8, %f39;
	add.s32 	%r866, %r866, 4;
	setp.ne.s32 	%p71, %r866, %r867;
	@%p71 bra 	$L__BB1_29;
$L__BB1_62:
	setp.eq.s32 	%p72, %r55, 0;
	@%p72 bra 	$L__BB1_90;
	cvt.u64.u32 	%rd300, %r867;
	add.s64 	%rd31, %rd11, %rd300;
	ld.global.u8 	%rs118, [%rd31];
	mov.b64 	%rd799, 0;
	setp.eq.s16 	%p73, %rs118, 65;
	@%p73 bra 	$L__BB1_67;
	setp.ne.s16 	%p74, %rs118, 84;
	@%p74 bra 	$L__BB1_66;
	mov.b64 	%rd799, 4;
	bra.uni 	$L__BB1_67;
$L__BB1_66:
	setp.eq.s16 	%p75, %rs118, 67;
	selp.b64 	%rd799, 8, 12, %p75;
$L__BB1_67:
	ld.global.u8 	%rs119, [%rd31+1];
	mov.b64 	%rd800, 0;
	setp.eq.s16 	%p76, %rs119, 65;
	@%p76 bra 	$L__BB1_71;
	setp.ne.s16 	%p77, %rs119, 84;
	@%p77 bra 	$L__BB1_70;
	mov.b64 	%rd800, 1;
	bra.uni 	$L__BB1_71;
$L__BB1_70:
	setp.eq.s16 	%p78, %rs119, 67;
	selp.b64 	%rd800, 2, 3, %p78;
$L__BB1_71:
	add.s64 	%rd304, %rd800, %rd799;
	shl.b64 	%rd305, %rd304, 2;
	mov.u64 	%rd306, d_deltah;
	add.s64 	%rd307, %rd306, %rd305;
	ld.const.f32 	%f40, [%rd307];
	add.f32 	%f60, %f60, %f40;
	mov.u64 	%rd308, d_deltas;
	add.s64 	%rd309, %rd308, %rd305;
	ld.const.f32 	%f41, [%rd309];
	add.f32 	%f61, %f61, %f41;
	setp.eq.s32 	%p79, %r55, 1;
	@%p79 bra 	$L__BB1_90;
	mov.b64 	%rd801, 0;
	@%p76 bra 	$L__BB1_76;
	setp.ne.s16 	%p81, %rs119, 84;
	@%p81 bra 	$L__BB1_75;
	mov.b64 	%rd801, 4;
	bra.uni 	$L__BB1_76;
$L__BB1_75:
	setp.eq.s16 	%p82, %rs119, 67;
	selp.b64 	%rd801, 8, 12, %p82;
$L__BB1_76:
	ld.global.u8 	%rs121, [%rd31+2];
	mov.b64 	%rd802, 0;
	setp.eq.s16 	%p83, %rs121, 65;
	@%p83 bra 	$L__BB1_80;
	setp.ne.s16 	%p84, %rs121, 84;
	@%p84 bra 	$L__BB1_79;
	mov.b64 	%rd802, 1;
	bra.uni 	$L__BB1_80;
$L__BB1_79:
	setp.eq.s16 	%p85, %rs121, 67;
	selp.b64 	%rd802, 2, 3, %p85;
$L__BB1_80:
	add.s64 	%rd314, %rd802, %rd801;
	shl.b64 	%rd315, %rd314, 2;
	mov.u64 	%rd316, d_deltah;
	add.s64 	%rd317, %rd316, %rd315;
	ld.const.f32 	%f42, [%rd317];
	add.f32 	%f60, %f60, %f42;
	mov.u64 	%rd318, d_deltas;
	add.s64 	%rd319, %rd318, %rd315;
	ld.const.f32 	%f43, [%rd319];
	add.f32 	%f61, %f61, %f43;
	setp.eq.s32 	%p86, %r55, 2;
	@%p86 bra 	$L__BB1_90;
	mov.b64 	%rd803, 0;
	@%p83 bra 	$L__BB1_85;
	setp.ne.s16 	%p88, %rs121, 84;
	@%p88 bra 	$L__BB1_84;
	mov.b64 	%rd803, 4;
	bra.uni 	$L__BB1_85;
$L__BB1_84:
	setp.eq.s16 	%p89, %rs121, 67;
	selp.b64 	%rd803, 8, 12, %p89;
$L__BB1_85:
	ld.global.u8 	%rs123, [%rd31+3];
	mov.b64 	%rd804, 0;
	setp.eq.s16 	%p90, %rs123, 65;
	@%p90 bra 	$L__BB1_89;
	setp.ne.s16 	%p91, %rs123, 84;
	@%p91 bra 	$L__BB1_88;
	mov.b64 	%rd804, 1;
	bra.uni 	$L__BB1_89;
$L__BB1_88:
	setp.eq.s16 	%p92, %rs123, 67;
	selp.b64 	%rd804, 2, 3, %p92;
$L__BB1_89:
	add.s64 	%rd324, %rd804, %rd803;
	shl.b64 	%rd325, %rd324, 2;
	mov.u64 	%rd326, d_deltah;
	add.s64 	%rd327, %rd326, %rd325;
	ld.const.f32 	%f44, [%rd327];
	add.f32 	%f60, %f60, %f44;
	mov.u64 	%rd328, d_deltas;
	add.s64 	%rd329, %rd328, %rd325;
	ld.const.f32 	%f45, [%rd329];
	add.f32 	%f61, %f61, %f45;
$L__BB1_90:
	setp.eq.s16 	%p93, %rs4, 65;
	setp.eq.s16 	%p94, %rs4, 84;
	or.pred  	%p95, %p94, %p93;
	selp.f64 	%fd323, 0d4010666666666666, 0dC006666666666666, %p95;
	selp.f64 	%fd324, 0d4002666666666666, 0d3FB999999999999A, %p95;
	cvt.f64.f32 	%fd325, %f60;
	sub.f64 	%fd326, %fd324, %fd325;
	cvt.f64.f32 	%fd327, %f61;
	sub.f64 	%fd328, %fd323, %fd327;
	cvt.rn.f32.f64 	%f23, %fd328;
	cvt.rn.f32.f64 	%f24, %fd326;
	cvt.s64.s32 	%rd330, %r20;
	add.s64 	%rd44, %rd11, %rd330;
	ld.global.u8 	%rs124, [%rd44];
	setp.eq.s16 	%p96, %rs124, 84;
	@%p96 bra 	$L__BB1_92;
	setp.ne.s16 	%p97, %rs124, 65;
	@%p97 bra 	$L__BB1_93;
$L__BB1_92:
	cvt.f64.f32 	%fd329, %f24;
	add.f64 	%fd884, %fd329, 0d4002666666666666;
	cvt.f64.f32 	%fd330, %f23;
	add.f64 	%fd885, %fd330, 0d4010666666666666;
	bra.uni 	$L__BB1_94;
$L__BB1_93:
	cvt.f64.f32 	%fd331, %f24;
	add.f64 	%fd884, %fd331, 0d3FB999999999999A;
	cvt.f64.f32 	%fd332, %f23;
	add.f64 	%fd885, %fd332, 0dC006666666666666;
$L__BB1_94:
	ld.param.f32 	%f53, [_Z16candidate_primerPcPiS0_S0_iffiiS_PdS0__param_5];
	cvt.rn.f32.f64 	%f46, %fd885;
	cvt.rn.f32.f64 	%f47, %fd884;
	cvt.f64.f32 	%fd333, %f47;
	mul.f64 	%fd334, %fd333, 0d408F400000000000;
	cvt.f64.f32 	%fd335, %f46;
	cvt.rn.f64.s32 	%fd336, %r20;
	fma.rn.f64 	%fd337, %fd336, 0dBFE0A2B1704FF434, %fd335;
	add.f64 	%fd338, %fd337, 0dC0425A1672324C83;
	div.rn.f64 	%fd339, %fd334, %fd338;
	add.f64 	%fd340, %fd339, 0dC071126666666666;
	cvt.rn.f32.f64 	%f48, %fd340;
	setp.gt.f32 	%p98, %f26, %f48;
	setp.lt.f32 	%p99, %f53, %f48;
	or.pred  	%p100, %p98, %p99;
	@%p100 bra 	$L__BB1_603;
	setp.ne.s32 	%p101, %r205, 0;
	@%p101 bra 	$L__BB1_121;
	mov.b64 	%rd805, 0;
	@%p93 bra 	$L__BB1_100;
	setp.ne.s16 	%p121, %rs4, 84;
	@%p121 bra 	$L__BB1_99;
	mov.b64 	%rd805, 4;
	bra.uni 	$L__BB1_100;
$L__BB1_99:
	setp.eq.s16 	%p122, %rs4, 67;
	selp.b64 	%rd805, 8, 12, %p122;
$L__BB1_100:
	ld.global.u8 	%rs134, [%rd11+1];
	mov.b64 	%rd806, 0;
	setp.eq.s16 	%p123, %rs134, 65;
	@%p123 bra 	$L__BB1_104;
	setp.ne.s16 	%p124, %rs134, 84;
	@%p124 bra 	$L__BB1_103;
	mov.b64 	%rd806, 1;
	bra.uni 	$L__BB1_104;
$L__BB1_103:
	setp.eq.s16 	%p125, %rs134, 67;
	selp.b64 	%rd806, 2, 3, %p125;
$L__BB1_104:
	add.s64 	%rd49, %rd805, %rd806;
	ld.global.u8 	%rs135, [%rd11+2];
	mov.b64 	%rd807, 0;
	setp.eq.s16 	%p126, %rs135, 65;
	@%p126 bra 	$L__BB1_108;
	setp.ne.s16 	%p127, %rs135, 84;
	@%p127 bra 	$L__BB1_107;
	mov.b64 	%rd807, 4;
	bra.uni 	$L__BB1_108;
$L__BB1_107:
	setp.eq.s16 	%p128, %rs135, 67;
	selp.b64 	%rd807, 8, 12, %p128;
$L__BB1_108:
	shl.b64 	%rd352, %rd49, 4;
	or.b64  	%rd52, %rd352, %rd807;
	ld.global.u8 	%rs136, [%rd11+3];
	mov.b64 	%rd808, 0;
	setp.eq.s16 	%p129, %rs136, 65;
	@%p129 bra 	$L__BB1_112;
	setp.ne.s16 	%p130, %rs136, 84;
	@%p130 bra 	$L__BB1_111;
	mov.b64 	%rd808, 1;
	bra.uni 	$L__BB1_112;
$L__BB1_111:
	setp.eq.s16 	%p131, %rs136, 67;
	selp.b64 	%rd808, 2, 3, %p131;
$L__BB1_112:
	add.s64 	%rd55, %rd52, %rd808;
	ld.global.u8 	%rs137, [%rd11+4];
	mov.b64 	%rd809, 0;
	setp.eq.s16 	%p132, %rs137, 65;
	@%p132 bra 	$L__BB1_116;
	setp.ne.s16 	%p133, %rs137, 84;
	@%p133 bra 	$L__BB1_115;
	mov.b64 	%rd809, 4;
	bra.uni 	$L__BB1_116;
$L__BB1_115:
	setp.eq.s16 	%p134, %rs137, 67;
	selp.b64 	%rd809, 8, 12, %p134;
$L__BB1_116:
	shl.b64 	%rd357, %rd55, 4;
	or.b64  	%rd58, %rd357, %rd809;
	ld.global.u8 	%rs138, [%rd11+5];
	mov.b64 	%rd810, 0;
	setp.eq.s16 	%p135, %rs138, 65;
	@%p135 bra 	$L__BB1_120;
	setp.ne.s16 	%p136, %rs138, 84;
	@%p136 bra 	$L__BB1_119;
	mov.b64 	%rd810, 1;
	bra.uni 	$L__BB1_120;
$L__BB1_119:
	setp.eq.s16 	%p137, %rs138, 67;
	selp.b64 	%rd810, 2, 3, %p137;
$L__BB1_120:
	add.s64 	%rd817, %rd58, %rd810;
	bra.uni 	$L__BB1_146;
$L__BB1_121:
	ld.global.u8 	%rs126, [%rd44+-5];
	mov.b64 	%rd811, 0;
	setp.eq.s16 	%p102, %rs126, 65;
	@%p102 bra 	$L__BB1_125;
	setp.eq.s16 	%p103, %rs126, 84;
	@%p103 bra 	$L__BB1_124;
	setp.eq.s16 	%p104, %rs126, 67;
	selp.b64 	%rd811, 8, 12, %p104;
	bra.uni 	$L__BB1_125;
$L__BB1_124:
	mov.b64 	%rd811, 4;
$L__BB1_125:
	ld.global.u8 	%rs127, [%rd44+-4];
	mov.b64 	%rd812, 0;
	setp.eq.s16 	%p105, %rs127, 65;
	@%p105 bra 	$L__BB1_129;
	setp.ne.s16 	%p106, %rs127, 84;
	@%p106 bra 	$L__BB1_128;
	mov.b64 	%rd812, 1;
	bra.uni 	$L__BB1_129;
$L__BB1_128:
	setp.eq.s16 	%p107, %rs127, 67;
	selp.b64 	%rd812, 2, 3, %p107;
$L__BB1_129:
	add.s64 	%rd66, %rd811, %rd812;
	ld.global.u8 	%rs128, [%rd44+-3];
	mov.b64 	%rd813, 0;
	setp.eq.s16 	%p108, %rs128, 65;
	@%p108 bra 	$L__BB1_133;
	setp.ne.s16 	%p109, %rs128, 84;
	@%p109 bra 	$L__BB1_132;
	mov.b64 	%rd813, 4;
	bra.uni 	$L__BB1_133;
$L__BB1_132:
	setp.eq.s16 	%p110, %rs128, 67;
	selp.b64 	%rd813, 8, 12, %p110;
$L__BB1_133:
	shl.b64 	%rd338, %rd66, 4;
	or.b64  	%rd69, %rd338, %rd813;
	ld.global.u8 	%rs129, [%rd44+-2];
	mov.b64 	%rd814, 0;
	setp.eq.s16 	%p111, %rs129, 65;
	@%p111 bra 	$L__BB1_137;
	setp.ne.s16 	%p112, %rs129, 84;
	@%p112 bra 	$L__BB1_136;
	mov.b64 	%rd814, 1;
	bra.uni 	$L__BB1_137;
$L__BB1_136:
	setp.eq.s16 	%p113, %rs129, 67;
	selp.b64 	%rd814, 2, 3, %p113;
$L__BB1_137:
	add.s64 	%rd72, %rd69, %rd814;
	ld.global.u8 	%rs130, [%rd44+-1];
	mov.b64 	%rd815, 0;
	setp.eq.s16 	%p114, %rs130, 65;
	@%p114 bra 	$L__BB1_141;
	setp.ne.s16 	%p115, %rs130, 84;
	@%p115 bra 	$L__BB1_140;
	mov.b64 	%rd815, 4;
	bra.uni 	$L__BB1_141;
$L__BB1_140:
	setp.eq.s16 	%p116, %rs130, 67;
	selp.b64 	%rd815, 8, 12, %p116;
$L__BB1_141:
	shl.b64 	%rd343, %rd72, 4;
	or.b64  	%rd75, %rd343, %rd815;
	mov.b64 	%rd816, 0;
	setp.eq.s16 	%p117, %rs124, 65;
	@%p117 bra 	$L__BB1_145;
	setp.ne.s16 	%p118, %rs124, 84;
	@%p118 bra 	$L__BB1_144;
	mov.b64 	%rd816, 1;
	bra.uni 	$L__BB1_145;
$L__BB1_144:
	setp.eq.s16 	%p119, %rs124, 67;
	selp.b64 	%rd816, 2, 3, %p119;
$L__BB1_145:
	add.s64 	%rd817, %rd75, %rd816;
$L__BB1_146:
	shl.b64 	%rd359, %rd817, 2;
	mov.u64 	%rd360, d_stab;
	add.s64 	%rd361, %rd360, %rd359;
	ld.const.f32 	%f49, [%rd361];
	setp.lt.f32 	%p139, %f49, 0f40800000;
	mov.pred 	%p635, 0;
	@%p139 bra 	$L__BB1_199;
	setp.ne.s32 	%p140, %r205, 1;
	@%p140 bra 	$L__BB1_173;
	mov.b64 	%rd818, 0;
	@%p93 bra 	$L__BB1_152;
	setp.ne.s16 	%p160, %rs4, 84;
	@%p160 bra 	$L__BB1_151;
	mov.b64 	%rd818, 4;
	bra.uni 	$L__BB1_152;
$L__BB1_151:
	setp.eq.s16 	%p161, %rs4, 67;
	selp.b64 	%rd818, 8, 12, %p161;
$L__BB1_152:
	ld.global.u8 	%rs147, [%rd11+1];
	mov.b64 	%rd819, 0;
	setp.eq.s16 	%p162, %rs147, 65;
	@%p162 bra 	$L__BB1_156;
	setp.ne.s16 	%p163, %rs147, 84;
	@%p163 bra 	$L__BB1_155;
	mov.b64 	%rd819, 1;
	bra.uni 	$L__BB1_156;
$L__BB1_155:
	setp.eq.s16 	%p164, %rs147, 67;
	selp.b64 	%rd819, 2, 3, %p164;
$L__BB1_156:
	add.s64 	%rd84, %rd818, %rd819;
	ld.global.u8 	%rs148, [%rd11+2];
	mov.b64 	%rd820, 0;
	setp.eq.s16 	%p165, %rs148, 65;
	@%p165 bra 	$L__BB1_160;
	setp.ne.s16 	%p166, %rs148, 84;
	@%p166 bra 	$L__BB1_159;
	mov.b64 	%rd820, 4;
	bra.uni 	$L__BB1_160;
$L__BB1_159:
	setp.eq.s16 	%p167, %rs148, 67;
	selp.b64 	%rd820, 8, 12, %p167;
$L__BB1_160:
	shl.b64 	%rd383, %rd84, 4;
	or.b64  	%rd87, %rd383, %rd820;
	ld.global.u8 	%rs149, [%rd11+3];
	mov.b64 	%rd821, 0;
	setp.eq.s16 	%p168, %rs149, 65;
	@%p168 bra 	$L__BB1_164;
	setp.ne.s16 	%p169, %rs149, 84;
	@%p169 bra 	$L__BB1_163;
	mov.b64 	%rd821, 1;
	bra.uni 	$L__BB1_164;
$L__BB1_163:
	setp.eq.s16 	%p170, %rs149, 67;
	selp.b64 	%rd821, 2, 3, %p170;
$L__BB1_164:
	add.s64 	%rd90, %rd87, %rd821;
	ld.global.u8 	%rs150, [%rd11+4];
	mov.b64 	%rd822, 0;
	setp.eq.s16 	%p171, %rs150, 65;
	@%p171 bra 	$L__BB1_168;
	setp.ne.s16 	%p172, %rs150, 84;
	@%p172 bra 	$L__BB1_167;
	mov.b64 	%rd822, 4;
	bra.uni 	$L__BB1_168;
$L__BB1_167:
	setp.eq.s16 	%p173, %rs150, 67;
	selp.b64 	%rd822, 8, 12, %p173;
$L__BB1_168:
	shl.b64 	%rd388, %rd90, 4;
	or.b64  	%rd93, %rd388, %rd822;
	ld.global.u8 	%rs151, [%rd11+5];
	mov.b64 	%rd823, 0;
	setp.eq.s16 	%p174, %rs151, 65;
	@%p174 bra 	$L__BB1_172;
	setp.ne.s16 	%p175, %rs151, 84;
	@%p175 bra 	$L__BB1_171;
	mov.b64 	%rd823, 1;
	bra.uni 	$L__BB1_172;
$L__BB1_171:
	setp.eq.s16 	%p176, %rs151, 67;
	selp.b64 	%rd823, 2, 3, %p176;
$L__BB1_172:
	add.s64 	%rd830, %rd93, %rd823;
	bra.uni 	$L__BB1_198;
$L__BB1_173:
	ld.global.u8 	%rs139, [%rd44+-5];
	mov.b64 	%rd824, 0;
	setp.eq.s16 	%p141, %rs139, 65;
	@%p141 bra 	$L__BB1_177;
	setp.eq.s16 	%p142, %rs139, 84;
	@%p142 bra 	$L__BB1_176;
	setp.eq.s16 	%p143, %rs139, 67;
	selp.b64 	%rd824, 8, 12, %p143;
	bra.uni 	$L__BB1_177;
$L__BB1_176:
	mov.b64 	%rd824, 4;
$L__BB1_177:
	ld.global.u8 	%rs140, [%rd44+-4];
	mov.b64 	%rd825, 0;
	setp.eq.s16 	%p144, %rs140, 65;
	@%p144 bra 	$L__BB1_181;
	setp.ne.s16 	%p145, %rs140, 84;
	@%p145 bra 	$L__BB1_180;
	mov.b64 	%rd825, 1;
	bra.uni 	$L__BB1_181;
$L__BB1_180:
	setp.eq.s16 	%p146, %rs140, 67;
	selp.b64 	%rd825, 2, 3, %p146;
$L__BB1_181:
	add.s64 	%rd101, %rd824, %rd825;
	ld.global.u8 	%rs141, [%rd44+-3];
	mov.b64 	%rd826, 0;
	setp.eq.s16 	%p147, %rs141, 65;
	@%p147 bra 	$L__BB1_185;
	setp.ne.s16 	%p148, %rs141, 84;
	@%p148 bra 	$L__BB1_184;
	mov.b64 	%rd826, 4;
	bra.uni 	$L__BB1_185;
$L__BB1_184:
	setp.eq.s16 	%p149, %rs141, 67;
	selp.b64 	%rd826, 8, 12, %p149;
$L__BB1_185:
	shl.b64 	%rd369, %rd101, 4;
	or.b64  	%rd104, %rd369, %rd826;
	ld.global.u8 	%rs142, [%rd44+-2];
	mov.b64 	%rd827, 0;
	setp.eq.s16 	%p150, %rs142, 65;
	@%p150 bra 	$L__BB1_189;
	setp.ne.s16 	%p151, %rs142, 84;
	@%p151 bra 	$L__BB1_188;
	mov.b64 	%rd827, 1;
	bra.uni 	$L__BB1_189;
$L__BB1_188:
	setp.eq.s16 	%p152, %rs142, 67;
	selp.b64 	%rd827, 2, 3, %p152;
$L__BB1_189:
	add.s64 	%rd107, %rd104, %rd827;
	ld.global.u8 	%rs143, [%rd44+-1];
	mov.b64 	%rd828, 0;
	setp.eq.s16 	%p153, %rs143, 65;
	@%p153 bra 	$L__BB1_193;
	setp.ne.s16 	%p154, %rs143, 84;
	@%p154 bra 	$L__BB1_192;
	mov.b64 	%rd828, 4;
	bra.uni 	$L__BB1_193;
$L__BB1_192:
	setp.eq.s16 	%p155, %rs143, 67;
	selp.b64 	%rd828, 8, 12, %p155;
$L__BB1_193:
	shl.b64 	%rd374, %rd107, 4;
	or.b64  	%rd110, %rd374, %rd828;
	mov.b64 	%rd829, 0;
	setp.eq.s16 	%p156, %rs124, 65;
	@%p156 bra 	$L__BB1_197;
	setp.ne.s16 	%p157, %rs124, 84;
	@%p157 bra 	$L__BB1_196;
	mov.b64 	%rd829, 1;
	bra.uni 	$L__BB1_197;
$L__BB1_196:
	setp.eq.s16 	%p158, %rs124, 67;
	selp.b64 	%rd829, 2, 3, %p158;
$L__BB1_197:
	add.s64 	%rd830, %rd110, %rd829;
$L__BB1_198:
	shl.b64 	%rd390, %rd830, 2;
	mov.u64 	%rd391, d_stab;
	add.s64 	%rd392, %rd391, %rd390;
	ld.const.f32 	%f50, [%rd392];
	setp.geu.f32 	%p635, %f50, 0f40400000;
$L__BB1_199:
	setp.eq.s32 	%p177, %r207, 0;
	selp.u32 	%r928, 1, 0, %p635;
	not.pred 	%p178, %p635;
	or.pred  	%p179, %p177, %p178;
	@%p179 bra 	$L__BB1_485;
	mov.b64 	%rd393, 4641240890982006784;
	st.global.u64 	[%rd5+10416], %rd393;
	mov.b64 	%rd394, -4605268388958384947;
	st.global.u64 	[%rd5+10424], %rd394;
	and.b32  	%r61, %r18, 1;
	setp.eq.b32 	%p180, %r61, 1;
	@%p180 bra 	$L__BB1_212;
	add.s32 	%r62, %r848, %r19;
	shr.u32 	%r63, %r19, 1;
	mov.b32 	%r868, 0;
$L__BB1_202:
	cvt.u64.u32 	%rd395, %r868;
	add.s64 	%rd396, %rd11, %rd395;
	ld.global.u8 	%rs38, [%rd396];
	setp.ne.s16 	%p181, %rs38, 65;
	not.b32 	%r289, %r868;
	add.s32 	%r290, %r62, %r289;
	cvt.s64.s32 	%rd397, %r290;
	add.s64 	%rd398, %rd3, %rd397;
	ld.global.u8 	%rs39, [%rd398];
	@%p181 bra 	$L__BB1_204;
	setp.ne.s16 	%p182, %rs39, 84;
	@%p182 bra 	$L__BB1_212;
$L__BB1_204:
	setp.ne.s16 	%p183, %rs38, 84;
	@%p183 bra 	$L__BB1_206;
	setp.ne.s16 	%p184, %rs39, 65;
	@%p184 bra 	$L__BB1_212;
$L__BB1_206:
	setp.eq.s16 	%p185, %rs38, 84;
	setp.eq.s16 	%p186, %rs38, 65;
	setp.ne.s16 	%p187, %rs39, 65;
	or.pred  	%p188, %p187, %p185;
	setp.ne.s16 	%p189, %rs39, 84;
	or.pred  	%p190, %p189, %p186;
	and.pred  	%p191, %p188, %p190;
	not.pred 	%p192, %p191;
	@%p192 bra 	$L__BB1_212;
	setp.eq.s16 	%p193, %rs38, 67;
	setp.ne.s16 	%p194, %rs39, 71;
	and.pred  	%p195, %p194, %p193;
	@%p195 bra 	$L__BB1_212;
	setp.ne.s16 	%p196, %rs39, 71;
	setp.eq.s16 	%p197, %rs38, 67;
	setp.eq.s16 	%p198, %rs38, 71;
	setp.ne.s16 	%p199, %rs39, 67;
	xor.pred  	%p200, %p198, %p199;
	or.pred  	%p201, %p196, %p197;
	and.pred  	%p202, %p200, %p201;
	not.pred 	%p203, %p202;
	@%p203 bra 	$L__BB1_212;
	add.s32 	%r868, %r868, 1;
	setp.ne.s32 	%p204, %r868, %r63;
	@%p204 bra 	$L__BB1_202;
	setp.gt.u32 	%p205, %r12, 2146435070;
	mov.f64 	%fd886, %fd6;
	@%p205 bra 	$L__BB1_214;
	setp.gt.u32 	%p206, %r14, 1073127582;
	selp.f64 	%fd341, %fd8, %fd7, %p206;
	selp.u32 	%r291, 1, 0, %p206;
	add.s32 	%r292, %r13, %r291;
	add.f64 	%fd342, %fd341, 0dBFF0000000000000;
	add.f64 	%fd343, %fd341, 0d3FF0000000000000;
	rcp.approx.ftz.f64 	%fd344, %fd343;
	neg.f64 	%fd345, %fd343;
	fma.rn.f64 	%fd346, %fd345, %fd344, 0d3FF0000000000000;
	fma.rn.f64 	%fd347, %fd346, %fd346, %fd346;
	fma.rn.f64 	%fd348, %fd347, %fd344, %fd344;
	mul.f64 	%fd349, %fd342, %fd348;
	fma.rn.f64 	%fd350, %fd342, %fd348, %fd349;
	mul.f64 	%fd351, %fd350, %fd350;
	fma.rn.f64 	%fd352, %fd351, 0d3EB1380B3AE80F1E, 0d3ED0EE258B7A8B04;
	fma.rn.f64 	%fd353, %fd352, %fd351, 0d3EF3B2669F02676F;
	fma.rn.f64 	%fd354, %fd353, %fd351, 0d3F1745CBA9AB0956;
	fma.rn.f64 	%fd355, %fd354, %fd351, 0d3F3C71C72D1B5154;
	fma.rn.f64 	%fd356, %fd355, %fd351, 0d3F624924923BE72D;
	fma.rn.f64 	%fd357, %fd356, %fd351, 0d3F8999999999A3C4;
	fma.rn.f64 	%fd358, %fd357, %fd351, 0d3FB5555555555554;
	sub.f64 	%fd359, %fd342, %fd350;
	add.f64 	%fd360, %fd359, %fd359;
	neg.f64 	%fd361, %fd350;
	fma.rn.f64 	%fd362, %fd361, %fd342, %fd360;
	mul.f64 	%fd363, %fd348, %fd362;
	mul.f64 	%fd364, %fd351, %fd358;
	fma.rn.f64 	%fd365, %fd364, %fd350, %fd363;
	xor.b32  	%r293, %r292, -2147483648;
	mov.b32 	%r294, 1127219200;
	mov.b64 	%fd366, {%r293, %r294};
	sub.f64 	%fd367, %fd366, %fd1;
	fma.rn.f64 	%fd368, %fd367, 0d3FE62E42FEFA39EF, %fd350;
	fma.rn.f64 	%fd369, %fd367, 0dBFE62E42FEFA39EF, %fd368;
	sub.f64 	%fd370, %fd369, %fd350;
	sub.f64 	%fd371, %fd365, %fd370;
	fma.rn.f64 	%fd372, %fd367, 0d3C7ABC9E3B39803F, %fd371;
	add.f64 	%fd886, %fd368, %fd372;
	bra.uni 	$L__BB1_214;
$L__BB1_212:
	setp.gt.u32 	%p207, %r9, 2146435070;
	mov.f64 	%fd886, %fd3;
	@%p207 bra 	$L__BB1_214;
	setp.gt.u32 	%p208, %r11, 1073127582;
	selp.f64 	%fd373, %fd5, %fd4, %p208;
	selp.u32 	%r295, 1, 0, %p208;
	add.s32 	%r296, %r10, %r295;
	add.f64 	%fd374, %fd373, 0dBFF0000000000000;
	add.f64 	%fd375, %fd373, 0d3FF0000000000000;
	rcp.approx.ftz.f64 	%fd376, %fd375;
	neg.f64 	%fd377, %fd375;
	fma.rn.f64 	%fd378, %fd377, %fd376, 0d3FF0000000000000;
	fma.rn.f64 	%fd379, %fd378, %fd378, %fd378;
	fma.rn.f64 	%fd380, %fd379, %fd376, %fd376;
	mul.f64 	%fd381, %fd374, %fd380;
	fma.rn.f64 	%fd382, %fd374, %fd380, %fd381;
	mul.f64 	%fd383, %fd382, %fd382;
	fma.rn.f64 	%fd384, %fd383, 0d3EB1380B3AE80F1E, 0d3ED0EE258B7A8B04;
	fma.rn.f64 	%fd385, %fd384, %fd383, 0d3EF3B2669F02676F;
	fma.rn.f64 	%fd386, %fd385, %fd383, 0d3F1745CBA9AB0956;
	fma.rn.f64 	%fd387, %fd386, %fd383, 0d3F3C71C72D1B5154;
	fma.rn.f64 	%fd388, %fd387, %fd383, 0d3F624924923BE72D;
	fma.rn.f64 	%fd389, %fd388, %fd383, 0d3F8999999999A3C4;
	fma.rn.f64 	%fd390, %fd389, %fd383, 0d3FB5555555555554;
	sub.f64 	%fd391, %fd374, %fd382;
	add.f64 	%fd392, %fd391, %fd391;
	neg.f64 	%fd393, %fd382;
	fma.rn.f64 	%fd394, %fd393, %fd374, %fd392;
	mul.f64 	%fd395, %fd380, %fd394;
	mul.f64 	%fd396, %fd383, %fd390;
	fma.rn.f64 	%fd397, %fd396, %fd382, %fd395;
	xor.b32  	%r297, %r296, -2147483648;
	mov.b32 	%r298, 1127219200;
	mov.b64 	%fd398, {%r297, %r298};
	sub.f64 	%fd399, %fd398, %fd1;
	fma.rn.f64 	%fd400, %fd399, 0d3FE62E42FEFA39EF, %fd382;
	fma.rn.f64 	%fd401, %fd399, 0dBFE62E42FEFA39EF, %fd400;
	sub.f64 	%fd402, %fd401, %fd382;
	sub.f64 	%fd403, %fd397, %fd402;
	fma.rn.f64 	%fd404, %fd399, 0d3C7ABC9E3B39803F, %fd403;
	add.f64 	%fd886, %fd400, %fd404;
$L__BB1_214:
	mul.f64 	%fd405, %fd886, 0d3FFFCB923A29C77A;
	st.global.f64 	[%rd5+10432], %fd405;
	add.s32 	%r66, %r848, %r19;
	setp.eq.s32 	%p209, %r18, -17;
	mov.b32 	%r70, 1;
	@%p209 bra 	$L__BB1_257;
	and.b32  	%r67, %r19, 2147483646;
	mov.b32 	%r70, 1;
$L__BB1_216:
	mov.u32 	%r68, %r70;
	add.s32 	%r301, %r17, %r68;
	cvt.s64.s32 	%rd399, %r301;
	add.s64 	%rd115, %rd3, %rd399;
	ld.global.u8 	%rs157, [%rd115];
	setp.gt.s16 	%p210, %rs157, 70;
	@%p210 bra 	$L__BB1_220;
	setp.eq.s16 	%p213, %rs157, 65;
	@%p213 bra 	$L__BB1_223;
	setp.eq.s16 	%p214, %rs157, 67;
	@%p214 bra 	$L__BB1_219;
	bra.uni 	$L__BB1_225;
$L__BB1_219:
	cvt.s64.s32 	%rd404, %r68;
	add.s64 	%rd405, %rd6, %rd404;
	mov.b16 	%rs160, 1;
	st.global.u8 	[%rd405], %rs160;
	bra.uni 	$L__BB1_226;
$L__BB1_220:
	setp.eq.s16 	%p211, %rs157, 71;
	@%p211 bra 	$L__BB1_224;
	setp.eq.s16 	%p212, %rs157, 84;
	@%p212 bra 	$L__BB1_222;
	bra.uni 	$L__BB1_225;
$L__BB1_222:
	cvt.s64.s32 	%rd400, %r68;
	add.s64 	%rd401, %rd6, %rd400;
	mov.b16 	%rs158, 3;
	st.global.u8 	[%rd401], %rs158;
	bra.uni 	$L__BB1_226;
$L__BB1_223:
	cvt.s64.s32 	%rd406, %r68;
	add.s64 	%rd407, %rd6, %rd406;
	mov.b16 	%rs161, 0;
	st.global.u8 	[%rd407], %rs161;
	bra.uni 	$L__BB1_226;
$L__BB1_224:
	cvt.s64.s32 	%rd402, %r68;
	add.s64 	%rd403, %rd6, %rd402;
	mov.b16 	%rs159, 2;
	st.global.u8 	[%rd403], %rs159;
	bra.uni 	$L__BB1_226;
$L__BB1_225:
	cvt.s64.s32 	%rd408, %r68;
	add.s64 	%rd409, %rd6, %rd408;
	mov.b16 	%rs162, 4;
	st.global.u8 	[%rd409], %rs162;
$L__BB1_226:
	sub.s32 	%r302, %r66, %r68;
	cvt.s64.s32 	%rd410, %r302;
	add.s64 	%rd116, %rd3, %rd410;
	ld.global.u8 	%rs163, [%rd116];
	cvt.s64.s32 	%rd411, %r68;
	add.s64 	%rd117, %rd6, %rd411;
	setp.gt.s16 	%p215, %rs163, 70;
	@%p215 bra 	$L__BB1_230;
	setp.eq.s16 	%p218, %rs163, 65;
	@%p218 bra 	$L__BB1_233;
	setp.eq.s16 	%p219, %rs163, 67;
	@%p219 bra 	$L__BB1_229;
	bra.uni 	$L__BB1_235;
$L__BB1_229:
	mov.b16 	%rs166, 1;
	st.global.u8 	[%rd117+27], %rs166;
	bra.uni 	$L__BB1_236;
$L__BB1_230:
	setp.eq.s16 	%p216, %rs163, 71;
	@%p216 bra 	$L__BB1_234;
	setp.eq.s16 	%p217, %rs163, 84;
	@%p217 bra 	$L__BB1_232;
	bra.uni 	$L__BB1_235;
$L__BB1_232:
	mov.b16 	%rs164, 3;
	st.global.u8 	[%rd117+27], %rs164;
	bra.uni 	$L__BB1_236;
$L__BB1_233:
	mov.b16 	%rs167, 0;
	st.global.u8 	[%rd117+27], %rs167;
	bra.uni 	$L__BB1_236;
$L__BB1_234:
	mov.b16 	%rs165, 2;
	st.global.u8 	[%rd117+27], %rs165;
	bra.uni 	$L__BB1_236;
$L__BB1_235:
	mov.b16 	%rs168, 4;
	st.global.u8 	[%rd117+27], %rs168;
$L__BB1_236:
	ld.global.u8 	%rs169, [%rd115+1];
	setp.gt.s16 	%p220, %rs169, 70;
	@%p220 bra 	$L__BB1_240;
	setp.eq.s16 	%p223, %rs169, 65;
	@%p223 bra 	$L__BB1_244;
	setp.eq.s16 	%p224, %rs169, 67;
	@%p224 bra 	$L__BB1_239;
	bra.uni 	$L__BB1_245;
$L__BB1_239:
	mov.b16 	%rs172, 1;
	st.global.u8 	[%rd117+1], %rs172;
	bra.uni 	$L__BB1_246;
$L__BB1_240:
	setp.eq.s16 	%p221, %rs169, 71;
	@%p221 bra 	$L__BB1_243;
	setp.ne.s16 	%p222, %rs169, 84;
	@%p222 bra 	$L__BB1_245;
	mov.b16 	%rs170, 3;
	st.global.u8 	[%rd117+1], %rs170;
	bra.uni 	$L__BB1_246;
$L__BB1_243:
	mov.b16 	%rs171, 2;
	st.global.u8 	[%rd117+1], %rs171;
	bra.uni 	$L__BB1_246;
$L__BB1_244:
	mov.b16 	%rs173, 0;
	st.global.u8 	[%rd117+1], %rs173;
	bra.uni 	$L__BB1_246;
$L__BB1_245:
	mov.b16 	%rs174, 4;
	st.global.u8 	[%rd117+1], %rs174;
$L__BB1_246:
	ld.global.u8 	%rs175, [%rd116+-1];
	setp.gt.s16 	%p225, %rs175, 70;
	@%p225 bra 	$L__BB1_250;
	setp.eq.s16 	%p228, %rs175, 65;
	@%p228 bra 	$L__BB1_254;
	setp.eq.s16 	%p229, %rs175, 67;
	@%p229 bra 	$L__BB1_249;
	bra.uni 	$L__BB1_255;
$L__BB1_249:
	mov.b16 	%rs178, 1;
	st.global.u8 	[%rd117+28], %rs178;
	bra.uni 	$L__BB1_256;
$L__BB1_250:
	setp.eq.s16 	%p226, %rs175, 71;
	@%p226 bra 	$L__BB1_253;
	setp.ne.s16 	%p227, %rs175, 84;
	@%p227 bra 	$L__BB1_255;
	mov.b16 	%rs176, 3;
	st.global.u8 	[%rd117+28], %rs176;
	bra.uni 	$L__BB1_256;
$L__BB1_253:
	mov.b16 	%rs177, 2;
	st.global.u8 	[%rd117+28], %rs177;
	bra.uni 	$L__BB1_256;
$L__BB1_254:
	mov.b16 	%rs179, 0;
	st.global.u8 	[%rd117+28], %rs179;
	bra.uni 	$L__BB1_256;
$L__BB1_255:
	mov.b16 	%rs180, 4;
	st.global.u8 	[%rd117+28], %rs180;
$L__BB1_256:
	add.s32 	%r70, %r68, 2;
	add.s32 	%r303, %r68, 1;
	setp.ne.s32 	%p230, %r303, %r67;
	@%p230 bra 	$L__BB1_216;
$L__BB1_257:
	setp.eq.s32 	%p231, %r61, 0;
	@%p231 bra 	$L__BB1_278;
	add.s32 	%r304, %r17, %r70;
	cvt.s64.s32 	%rd412, %r304;
	add.s64 	%rd413, %rd3, %rd412;
	ld.global.u8 	%rs181, [%rd413];
	setp.gt.s16 	%p232, %rs181, 70;
	@%p232 bra 	$L__BB1_262;
	setp.eq.s16 	%p235, %rs181, 65;
	@%p235 bra 	$L__BB1_266;
	setp.eq.s16 	%p236, %rs181, 67;
	@%p236 bra 	$L__BB1_261;
	bra.uni 	$L__BB1_267;
$L__BB1_261:
	cvt.s64.s32 	%rd418, %r70;
	add.s64 	%rd419, %rd6, %rd418;
	mov.b16 	%rs184, 1;
	st.global.u8 	[%rd419], %rs184;
	bra.uni 	$L__BB1_268;
$L__BB1_262:
	setp.eq.s16 	%p233, %rs181, 71;
	@%p233 bra 	$L__BB1_265;
	setp.ne.s16 	%p234, %rs181, 84;
	@%p234 bra 	$L__BB1_267;
	cvt.s64.s32 	%rd414, %r70;
	add.s64 	%rd415, %rd6, %rd414;
	mov.b16 	%rs182, 3;
	st.global.u8 	[%rd415], %rs182;
	bra.uni 	$L__BB1_268;
$L__BB1_265:
	cvt.s64.s32 	%rd416, %r70;
	add.s64 	%rd417, %rd6, %rd416;
	mov.b16 	%rs183, 2;
	st.global.u8 	[%rd417], %rs183;
	bra.uni 	$L__BB1_268;
$L__BB1_266:
	cvt.s64.s32 	%rd420, %r70;
	add.s64 	%rd421, %rd6, %rd420;
	mov.b16 	%rs185, 0;
	st.global.u8 	[%rd421], %rs185;
	bra.uni 	$L__BB1_268;
$L__BB1_267:
	cvt.s64.s32 	%rd422, %r70;
	add.s64 	%rd423, %rd6, %rd422;
	mov.b16 	%rs186, 4;
	st.global.u8 	[%rd423], %rs186;
$L__BB1_268:
	sub.s32 	%r305, %r66, %r70;
	cvt.s64.s32 	%rd424, %r305;
	add.s64 	%rd425, %rd3, %rd424;
	ld.global.u8 	%rs187, [%rd425];
	setp.gt.s16 	%p237, %rs187, 70;
	@%p237 bra 	$L__BB1_272;
	setp.eq.s16 	%p240, %rs187, 65;
	@%p240 bra 	$L__BB1_276;
	setp.eq.s16 	%p241, %rs187, 67;
	@%p241 bra 	$L__BB1_271;
	bra.uni 	$L__BB1_277;
$L__BB1_271:
	cvt.s64.s32 	%rd430, %r70;
	add.s64 	%rd431, %rd6, %rd430;
	mov.b16 	%rs190, 1;
	st.global.u8 	[%rd431+27], %rs190;
	bra.uni 	$L__BB1_278;
$L__BB1_272:
	setp.eq.s16 	%p238, %rs187, 71;
	@%p238 bra 	$L__BB1_275;
	setp.ne.s16 	%p239, %rs187, 84;
	@%p239 bra 	$L__BB1_277;
	cvt.s64.s32 	%rd426, %r70;
	add.s64 	%rd427, %rd6, %rd426;
	mov.b16 	%rs188, 3;
	st.global.u8 	[%rd427+27], %rs188;
	bra.uni 	$L__BB1_278;
$L__BB1_275:
	cvt.s64.s32 	%rd428, %r70;
	add.s64 	%rd429, %rd6, %rd428;
	mov.b16 	%rs189, 2;
	st.global.u8 	[%rd429+27], %rs189;
	bra.uni 	$L__BB1_278;
$L__BB1_276:
	cvt.s64.s32 	%rd432, %r70;
	add.s64 	%rd433, %rd6, %rd432;
	mov.b16 	%rs191, 0;
	st.global.u8 	[%rd433+27], %rs191;
	bra.uni 	$L__BB1_278;
$L__BB1_277:
	cvt.s64.s32 	%rd434, %r70;
	add.s64 	%rd435, %rd6, %rd434;
	mov.b16 	%rs192, 4;
	st.global.u8 	[%rd435+27], %rs192;
$L__BB1_278:
	mad.lo.s32 	%r307, %r2, 54, %r19;
	add.s32 	%r308, %r307, 28;
	cvt.s64.s32 	%rd436, %r308;
	add.s64 	%rd437, %rd2, %rd436;
	mov.b16 	%rs193, 4;
	st.global.u8 	[%rd437], %rs193;
	st.global.u8 	[%rd6+27], %rs193;
	st.global.u8 	[%rd437+-27], %rs193;
	st.global.u8 	[%rd6], %rs193;
	mov.b64 	%rd438, 0;
	st.global.u64 	[%rd5+10472], %rd438;
	and.b32  	%r71, %r19, 3;
	and.b32  	%r72, %r19, 2147483644;
	and.b16  	%rs40, %rs233, 1;
	mov.b32 	%r871, 1;
$L__BB1_279:
	setp.lt.u32 	%p242, %r20, 3;
	cvt.s64.s32 	%rd439, %r871;
	add.s64 	%rd118, %rd6, %rd439;
	add.s32 	%r310, %r871, -1;
	mad.lo.s32 	%r74, %r310, %r19, %r5;
	mov.b32 	%r873, 1;
	@%p242 bra 	$L__BB1_294;
	mov.b32 	%r873, 1;
$L__BB1_281:
	.pragma "nounroll";
	ld.global.s8 	%r312, [%rd118];
	cvt.s64.s32 	%rd119, %r873;
	add.s64 	%rd440, %rd6, %rd119;
	ld.global.s8 	%r313, [%rd440+27];
	add.s32 	%r314, %r313, %r312;
	setp.eq.s32 	%p243, %r314, 3;
	add.s32 	%r315, %r74, %r873;
	mul.wide.s32 	%rd441, %r315, 8;
	add.s64 	%rd120, %rd4, %rd441;
	@%p243 bra 	$L__BB1_283;
	mov.b64 	%rd442, 9218868437227405312;
	st.global.u64 	[%rd120], %rd442;
	mov.b64 	%rd443, -4616189618054758400;
	st.global.u64 	[%rd120+5000], %rd443;
	bra.uni 	$L__BB1_284;
$L__BB1_283:
	mov.b64 	%rd444, 0;
	st.global.u64 	[%rd120], %rd444;
	mov.b64 	%rd445, -4564063970805153792;
	st.global.u64 	[%rd120+5000], %rd445;
$L__BB1_284:
	ld.global.s8 	%r316, [%rd118];
	cvt.s64.s32 	%rd446, %r4;
	add.s64 	%rd447, %rd119, %rd446;
	add.s64 	%rd121, %rd2, %rd447;
	ld.global.s8 	%r317, [%rd121+1];
	add.s32 	%r318, %r317, %r316;
	setp.eq.s32 	%p244, %r318, 3;
	@%p244 bra 	$L__BB1_286;
	mov.b64 	%rd448, 9218868437227405312;
	st.global.u64 	[%rd120+8], %rd448;
	mov.b64 	%rd449, -4616189618054758400;
	st.global.u64 	[%rd120+5008], %rd449;
	bra.uni 	$L__BB1_287;
$L__BB1_286:
	mov.b64 	%rd450, 0;
	st.global.u64 	[%rd120+8], %rd450;
	mov.b64 	%rd451, -4564063970805153792;
	st.global.u64 	[%rd120+5008], %rd451;
$L__BB1_287:
	ld.global.s8 	%r319, [%rd118];
	ld.global.s8 	%r320, [%rd121+2];
	add.s32 	%r321, %r320, %r319;
	setp.eq.s32 	%p245, %r321, 3;
	@%p245 bra 	$L__BB1_289;
	mov.b64 	%rd452, 9218868437227405312;
	st.global.u64 	[%rd120+16], %rd452;
	mov.b64 	%rd453, -4616189618054758400;
	st.global.u64 	[%rd120+5016], %rd453;
	bra.uni 	$L__BB1_290;
$L__BB1_289:
	mov.b64 	%rd454, 0;
	st.global.u64 	[%rd120+16], %rd454;
	mov.b64 	%rd455, -4564063970805153792;
	st.global.u64 	[%rd120+5016], %rd455;
$L__BB1_290:
	ld.global.s8 	%r322, [%rd118];
	ld.global.s8 	%r323, [%rd121+3];
	add.s32 	%r324, %r323, %r322;
	setp.eq.s32 	%p246, %r324, 3;
	@%p246 bra 	$L__BB1_292;
	mov.b64 	%rd456, 9218868437227405312;
	st.global.u64 	[%rd120+24], %rd456;
	mov.b64 	%rd457, -4616189618054758400;
	st.global.u64 	[%rd120+5024], %rd457;
	bra.uni 	$L__BB1_293;
$L__BB1_292:
	mov.b64 	%rd458, 0;
	st.global.u64 	[%rd120+24], %rd458;
	mov.b64 	%rd459, -4564063970805153792;
	st.global.u64 	[%rd120+5024], %rd459;
$L__BB1_293:
	cvt.u32.u64 	%r325, %rd119;
	add.s32 	%r873, %r325, 4;
	add.s32 	%r326, %r325, 3;
	setp.ne.s32 	%p247, %r326, %r72;
	@%p247 bra 	$L__BB1_281;
$L__BB1_294:
	setp.eq.s32 	%p248, %r71, 0;
	@%p248 bra 	$L__BB1_307;
	and.b16  	%rs194, %rs233, 3;
	setp.eq.s16 	%p249, %rs194, 3;
	@%p249 bra 	$L__BB1_303;
	ld.global.s8 	%r327, [%rd118];
	cvt.s64.s32 	%rd122, %r873;
	add.s64 	%rd460, %rd6, %rd122;
	ld.global.s8 	%r328, [%rd460+27];
	add.s32 	%r329, %r328, %r327;
	setp.eq.s32 	%p250, %r329, 3;
	add.s32 	%r330, %r74, %r873;
	mul.wide.s32 	%rd461, %r330, 8;
	add.s64 	%rd123, %rd4, %rd461;
	@%p250 bra 	$L__BB1_298;
	mov.b64 	%rd462, 9218868437227405312;
	st.global.u64 	[%rd123], %rd462;
	mov.b64 	%rd463, -4616189618054758400;
	st.global.u64 	[%rd123+5000], %rd463;
	bra.uni 	$L__BB1_299;
$L__BB1_298:
	mov.b64 	%rd464, 0;
	st.global.u64 	[%rd123], %rd464;
	mov.b64 	%rd465, -4564063970805153792;
	st.global.u64 	[%rd123+5000], %rd465;
$L__BB1_299:
	ld.global.s8 	%r331, [%rd118];
	cvt.s64.s32 	%rd466, %r4;
	add.s64 	%rd467, %rd122, %rd466;
	add.s64 	%rd468, %rd2, %rd467;
	ld.global.s8 	%r332, [%rd468+1];
	add.s32 	%r333, %r332, %r331;
	setp.eq.s32 	%p251, %r333, 3;
	@%p251 bra 	$L__BB1_301;
	mov.b64 	%rd469, 9218868437227405312;
	st.global.u64 	[%rd123+8], %rd469;
	mov.b64 	%rd470, -4616189618054758400;
	st.global.u64 	[%rd123+5008], %rd470;
	bra.uni 	$L__BB1_302;
$L__BB1_301:
	mov.b64 	%rd471, 0;
	st.global.u64 	[%rd123+8], %rd471;
	mov.b64 	%rd472, -4564063970805153792;
	st.global.u64 	[%rd123+5008], %rd472;
$L__BB1_302:
	add.s32 	%r873, %r873, 2;
$L__BB1_303:
	setp.eq.s16 	%p252, %rs40, 0;
	@%p252 bra 	$L__BB1_307;
	ld.global.s8 	%r334, [%rd118];
	cvt.s64.s32 	%rd473, %r873;
	add.s64 	%rd474, %rd6, %rd473;
	ld.global.s8 	%r335, [%rd474+27];
	add.s32 	%r336, %r335, %r334;
	setp.eq.s32 	%p253, %r336, 3;
	@%p253 bra 	$L__BB1_306;
	add.s32 	%r337, %r74, %r873;
	mul.wide.s32 	%rd475, %r337, 8;
	add.s64 	%rd476, %rd4, %rd475;
	mov.b64 	%rd477, 9218868437227405312;
	st.global.u64 	[%rd476], %rd477;
	mov.b64 	%rd478, -4616189618054758400;
	st.global.u64 	[%rd476+5000], %rd478;
	bra.uni 	$L__BB1_307;
$L__BB1_306:
	add.s32 	%r338, %r74, %r873;
	mul.wide.s32 	%rd479, %r338, 8;
	add.s64 	%rd480, %rd4, %rd479;
	mov.b64 	%rd481, 0;
	st.global.u64 	[%rd480], %rd481;
	mov.b64 	%rd482, -4564063970805153792;
	st.global.u64 	[%rd480+5000], %rd482;
$L__BB1_307:
	add.s32 	%r871, %r871, 1;
	setp.ne.s32 	%p254, %r871, %r21;
	@%p254 bra 	$L__BB1_279;
	mov.b32 	%r875, 1;
$L__BB1_309:
	add.s32 	%r82, %r875, -1;
	mad.lo.s32 	%r83, %r82, %r19, %r5;
	cvt.s64.s32 	%rd483, %r875;
	add.s64 	%rd124, %rd6, %rd483;
	mov.b32 	%r876, 1;
$L__BB1_310:
	add.s32 	%r341, %r83, %r876;
	mul.wide.s32 	%rd484, %r341, 8;
	add.s64 	%rd125, %rd4, %rd484;
	ld.global.f64 	%fd893, [%rd125];
	abs.f64 	%fd406, %fd893;
	setp.geu.f64 	%p255, %fd406, 0d41CDCD64FF800000;
	@%p255 bra 	$L__BB1_353;
	ld.global.u8 	%rs41, [%rd124];
	cvt.u32.u16 	%r342, %rs41;
	cvt.s32.s8 	%r343, %r342;
	add.s32 	%r344, %r876, %r4;
	cvt.s64.s32 	%rd485, %r344;
	add.s64 	%rd126, %rd2, %rd485;
	ld.global.u8 	%rs42, [%rd126];
	cvt.u64.u16 	%rd486, %rs42;
	cvt.s64.s8 	%rd127, %rd486;
	cvt.u32.u16 	%r345, %rs42;
	cvt.s32.s8 	%r346, %r345;
	add.s32 	%r347, %r346, %r343;
	setp.eq.s32 	%p256, %r347, 3;
	@%p256 bra 	$L__BB1_313;
	mov.b64 	%rd487, -4616189618054758400;
	st.global.u64 	[%rd125+5000], %rd487;
	mov.b64 	%rd488, 9218868437227405312;
	st.global.u64 	[%rd125], %rd488;
	mov.f64 	%fd895, 0dBFF0000000000000;
	mov.f64 	%fd893, 0d7FF0000000000000;
	mov.f64 	%fd894, %fd893;
	bra.uni 	$L__BB1_324;
$L__BB1_313:
	cvt.s32.s8 	%r349, %r342;
	mul.wide.s32 	%rd489, %r349, 5;
	add.s64 	%rd128, %rd489, %rd127;
	shl.b64 	%rd490, %rd128, 3;
	mov.u64 	%rd491, parameter;
	add.s64 	%rd492, %rd491, %rd490;
	ld.const.f64 	%fd895, [%rd492+45440];
	ld.global.u8 	%rs195, [%rd124+-1];
	cvt.u64.u16 	%rd493, %rs195;
	cvt.s64.s8 	%rd129, %rd493;
	cvt.u32.u16 	%r350, %rs42;
	ld.global.s8 	%rs196, [%rd126+-1];
	cvt.u32.u16 	%r351, %rs196;
	prmt.b32 	%r352, %r351, %r350, 0x3340U;
	prmt.b32 	%r353, %r342, 0, 0x3340U;
	prmt.b32 	%r354, %r352, %r353, 0x5410U;
	cvt.u32.u16 	%r355, %rs195;
	cvt.s32.s8 	%r356, %r355;
	mov.b32 	%r357, 359705;
	dp4a.s32.u32 	%r358, %r354, %r357, %r356;
	mul.wide.s32 	%rd494, %r358, 8;
	add.s64 	%rd495, %rd491, %rd494;
	ld.const.f64 	%fd409, [%rd495+35440];
	add.f64 	%fd410, %fd895, %fd409;
	ld.const.f64 	%fd894, [%rd492+45640];
	ld.const.f64 	%fd411, [%rd495+40440];
	add.f64 	%fd412, %fd894, %fd411;
	abs.f64 	%fd413, %fd412;
	setp.gt.f64 	%p257, %fd413, 0d41CDCD64FF800000;
	selp.f64 	%fd21, 0dBFF0000000000000, %fd410, %p257;
	selp.f64 	%fd22, 0d7FF0000000000000, %fd412, %p257;
	cvt.u16.u64 	%rs197, %rd127;
	mov.b32 	%r359, {%rs196, %rs197};
	mov.b32 	%r360, 6405;
	dp2a.lo.s32.u32 	%r361, %r359, %r360, %r349;
	mul.wide.s32 	%rd496, %r361, 8;
	add.s64 	%rd130, %rd491, %rd496;
	ld.const.f64 	%fd23, [%rd130+21000];
	abs.f64 	%fd414, %fd23;
	setp.geu.f64 	%p258, %fd414, 0d41CDCD64FF800000;
	@%p258 bra 	$L__BB1_319;
	mad.lo.s64 	%rd501, %rd127, 24, %rd128;
	add.s64 	%rd502, %rd501, %rd129;
	shl.b64 	%rd503, %rd502, 3;
	mov.u64 	%rd504, parameter;
	add.s64 	%rd131, %rd504, %rd503;
	ld.const.f64 	%fd24, [%rd131+23000];
	abs.f64 	%fd429, %fd24;
	setp.geu.f64 	%p263, %fd429, 0d41CDCD64FF800000;
	@%p263 bra 	$L__BB1_317;
	ld.const.f64 	%fd442, [%rd130+20000];
	add.f64 	%fd443, %fd895, %fd442;
	ld.const.f64 	%fd444, [%rd131+22000];
	add.f64 	%fd445, %fd443, %fd444;
	add.f64 	%fd446, %fd894, %fd23;
	add.f64 	%fd447, %fd446, %fd24;
	abs.f64 	%fd448, %fd447;
	setp.gt.f64 	%p267, %fd448, 0d41CDCD64FF800000;
	selp.f64 	%fd890, 0dBFF0000000000000, %fd445, %p267;
	selp.f64 	%fd891, 0d7FF0000000000000, %fd447, %p267;
	ld.global.f64 	%fd889, [%rd5+10416];
	add.f64 	%fd449, %fd889, %fd891;
	ld.global.f64 	%fd888, [%rd5+10424];
	add.f64 	%fd450, %fd888, %fd890;
	ld.global.f64 	%fd887, [%rd5+10432];
	add.f64 	%fd451, %fd887, %fd450;
	div.rn.f64 	%fd892, %fd449, %fd451;
	abs.f64 	%fd452, %fd22;
	setp.geu.f64 	%p268, %fd452, 0d41CDCD64FF800000;
	@%p268 bra 	$L__BB1_322;
	add.f64 	%fd453, %fd22, %fd889;
	add.f64 	%fd454, %fd21, %fd888;
	add.f64 	%fd455, %fd454, %fd887;
	div.rn.f64 	%fd456, %fd453, %fd455;
	setp.lt.f64 	%p269, %fd456, %fd892;
	selp.f64 	%fd890, %fd890, %fd21, %p269;
	selp.f64 	%fd891, %fd891, %fd22, %p269;
	selp.f64 	%fd892, %fd892, %fd456, %p269;
	bra.uni 	$L__BB1_322;
$L__BB1_317:
	ld.const.f64 	%fd430, [%rd130+20000];
	add.f64 	%fd431, %fd895, %fd430;
	add.f64 	%fd432, %fd894, %fd23;
	abs.f64 	%fd433, %fd432;
	setp.gt.f64 	%p264, %fd433, 0d41CDCD64FF800000;
	selp.f64 	%fd890, 0dBFF0000000000000, %fd431, %p264;
	selp.f64 	%fd891, 0d7FF0000000000000, %fd432, %p264;
	ld.global.f64 	%fd889, [%rd5+10416];
	add.f64 	%fd434, %fd889, %fd891;
	ld.global.f64 	%fd888, [%rd5+10424];
	add.f64 	%fd435, %fd888, %fd890;
	ld.global.f64 	%fd887, [%rd5+10432];
	add.f64 	%fd436, %fd887, %fd435;
	div.rn.f64 	%fd892, %fd434, %fd436;
	abs.f64 	%fd437, %fd22;
	setp.geu.f64 	%p265, %fd437, 0d41CDCD64FF800000;
	@%p265 bra 	$L__BB1_322;
	add.f64 	%fd438, %fd22, %fd889;
	add.f64 	%fd439, %fd21, %fd888;
	add.f64 	%fd440, %fd439, %fd887;
	div.rn.f64 	%fd441, %fd438, %fd440;
	setp.lt.f64 	%p266, %fd441, %fd892;
	selp.f64 	%fd890, %fd890, %fd21, %p266;
	selp.f64 	%fd891, %fd891, %fd22, %p266;
	selp.f64 	%fd892, %fd892, %fd441, %p266;
	bra.uni 	$L__BB1_322;
$L__BB1_319:
	mad.lo.s64 	%rd497, %rd127, 24, %rd128;
	add.s64 	%rd498, %rd497, %rd129;
	shl.b64 	%rd499, %rd498, 3;
	mov.u64 	%rd500, parameter;
	add.s64 	%rd132, %rd500, %rd499;
	ld.const.f64 	%fd43, [%rd132+23000];
	abs.f64 	%fd416, %fd43;
	setp.geu.f64 	%p259, %fd416, 0d41CDCD64FF800000;
	ld.global.f64 	%fd889, [%rd5+10416];
	ld.global.f64 	%fd888, [%rd5+10424];
	ld.global.f64 	%fd887, [%rd5+10432];
	mov.f64 	%fd890, %fd21;
	mov.f64 	%fd891, %fd22;
	@%p259 bra 	$L__BB1_322;
	ld.const.f64 	%fd417, [%rd132+22000];
	add.f64 	%fd418, %fd895, %fd417;
	add.f64 	%fd419, %fd894, %fd43;
	abs.f64 	%fd420, %fd419;
	setp.gt.f64 	%p260, %fd420, 0d41CDCD64FF800000;
	selp.f64 	%fd890, 0dBFF0000000000000, %fd418, %p260;
	selp.f64 	%fd891, 0d7FF0000000000000, %fd419, %p260;
	add.f64 	%fd421, %fd889, %fd891;
	add.f64 	%fd422, %fd888, %fd890;
	add.f64 	%fd423, %fd887, %fd422;
	div.rn.f64 	%fd892, %fd421, %fd423;
	abs.f64 	%fd424, %fd22;
	setp.geu.f64 	%p261, %fd424, 0d41CDCD64FF800000;
	@%p261 bra 	$L__BB1_322;
	add.f64 	%fd425, %fd22, %fd889;
	add.f64 	%fd426, %fd21, %fd888;
	add.f64 	%fd427, %fd426, %fd887;
	div.rn.f64 	%fd428, %fd425, %fd427;
	setp.lt.f64 	%p262, %fd428, %fd892;
	selp.f64 	%fd890, %fd890, %fd21, %p262;
	selp.f64 	%fd891, %fd891, %fd22, %p262;
	selp.f64 	%fd892, %fd892, %fd428, %p262;
$L__BB1_322:
	add.f64 	%fd457, %fd894, %fd889;
	add.f64 	%fd458, %fd895, %fd888;
	add.f64 	%fd459, %fd458, %fd887;
	div.rn.f64 	%fd59, %fd457, %fd459;
	abs.f64 	%fd460, %fd891;
	setp.geu.f64 	%p270, %fd460, 0d41CDCD64FF800000;
	@%p270 bra 	$L__BB1_324;
	setp.lt.f64 	%p271, %fd892, %fd59;
	selp.f64 	%fd894, %fd894, %fd891, %p271;
	selp.f64 	%fd895, %fd895, %fd890, %p271;
$L__BB1_324:
	abs.f64 	%fd461, %fd894;
	setp.geu.f64 	%p272, %fd461, 0d41CDCD64FF800000;
	@%p272 bra 	$L__BB1_326;
	st.global.f64 	[%rd125+5000], %fd895;
	st.global.f64 	[%rd125], %fd894;
	mov.f64 	%fd893, %fd894;
$L__BB1_326:
	min.u32 	%r362, %r875, %r876;
	setp.lt.u32 	%p273, %r362, 2;
	mov.f64 	%fd897, 0dBFF0000000000000;
	mov.f64 	%fd898, 0d7FF0000000000000;
	@%p273 bra 	$L__BB1_353;
	ld.global.f64 	%fd66, [%rd125+5000];
	ld.global.f64 	%fd67, [%rd5+10416];
	add.f64 	%fd464, %fd893, %fd67;
	ld.global.f64 	%fd68, [%rd5+10424];
	add.f64 	%fd465, %fd66, %fd68;
	ld.global.f64 	%fd69, [%rd5+10432];
	add.f64 	%fd466, %fd465, %fd69;
	div.rn.f64 	%fd70, %fd464, %fd466;
	mul.lo.s32 	%r363, %r82, %r19;
	sub.s32 	%r364, %r363, %r19;
	mad.lo.s32 	%r365, %r2, 1340, %r364;
	add.s32 	%r366, %r365, %r876;
	add.s32 	%r367, %r366, -2;
	mul.wide.s32 	%rd505, %r367, 8;
	add.s64 	%rd133, %rd4, %rd505;
	ld.global.f64 	%fd71, [%rd133];
	abs.f64 	%fd467, %fd71;
	setp.geu.f64 	%p274, %fd467, 0d41CDCD64FF800000;
	@%p274 bra 	$L__BB1_330;
	ld.global.s8 	%r368, [%rd126];
	ld.global.u8 	%r369, [%rd124];
	ld.global.u8 	%r370, [%rd124+-1];
	prmt.b32 	%r371, %r370, %r369, 0x3340U;
	ld.global.u8 	%r372, [%rd126+-1];
	prmt.b32 	%r373, %r372, 0, 0x3340U;
	prmt.b32 	%r374, %r371, %r373, 0x5410U;
	mov.b32 	%r375, 334205;
	dp4a.s32.u32 	%r376, %r374, %r375, %r368;
	mul.wide.s32 	%rd506, %r376, 8;
	mov.u64 	%rd507, parameter;
	add.s64 	%rd134, %rd507, %rd506;
	ld.const.f64 	%fd72, [%rd134+5000];
	abs.f64 	%fd470, %fd72;
	setp.geu.f64 	%p275, %fd470, 0d41CDCD64FF800000;
	@%p275 bra 	$L__BB1_330;
	ld.global.f64 	%fd471, [%rd133+5000];
	ld.const.f64 	%fd472, [%rd134];
	add.f64 	%fd897, %fd471, %fd472;
	add.f64 	%fd898, %fd71, %fd72;
$L__BB1_330:
	add.f64 	%fd473, %fd898, %fd67;
	add.f64 	%fd474, %fd897, %fd68;
	add.f64 	%fd475, %fd474, %fd69;
	div.rn.f64 	%fd77, %fd473, %fd475;
	setp.lt.f64 	%p276, %fd897, 0dC0A3880000000000;
	selp.f64 	%fd923, 0dC0A9300000000000, %fd897, %p276;
	selp.f64 	%fd924, 0d0000000000000000, %fd898, %p276;
	setp.lt.f64 	%p277, %fd66, 0dC0A3880000000000;
	selp.f64 	%fd80, 0dC0A9300000000000, %fd66, %p277;
	selp.f64 	%fd81, 0d0000000000000000, %fd893, %p277;
	setp.gt.f64 	%p278, %fd77, %fd70;
	@%p278 bra 	$L__BB1_332;
	setp.leu.f64 	%p279, %fd80, 0d0000000000000000;
	setp.leu.f64 	%p280, %fd81, 0d0000000000000000;
	or.pred  	%p281, %p279, %p280;
	@%p281 bra 	$L__BB1_333;
$L__BB1_332:
	st.global.f64 	[%rd125+5000], %fd923;
	st.global.f64 	[%rd125], %fd924;
	bra.uni 	$L__BB1_335;
$L__BB1_333:
	setp.ltu.f64 	%p282, %fd70, %fd77;
	mov.f64 	%fd923, %fd66;
	mov.f64 	%fd924, %fd893;
	@%p282 bra 	$L__BB1_335;
	st.global.f64 	[%rd125+5000], %fd80;
	st.global.f64 	[%rd125], %fd81;
	mov.f64 	%fd923, %fd80;
	mov.f64 	%fd924, %fd81;
$L__BB1_335:
	mov.b32 	%r877, 3;
$L__BB1_336:
	sub.s32 	%r378, %r876, %r877;
	add.s32 	%r379, %r378, 1;
	setp.gt.u32 	%p283, %r378, 2147483646;
	selp.b32 	%r380, %r378, 0, %p283;
	add.s32 	%r879, %r380, %r82;
	selp.b32 	%r878, 1, %r379, %p283;
	setp.lt.s32 	%p284, %r879, 1;
	setp.ge.s32 	%p285, %r878, %r876;
	or.pred  	%p286, %p284, %p285;
	@%p286 bra 	$L__BB1_352;
$L__BB1_337:
	mov.u32 	%r89, %r879;
	add.s32 	%r879, %r89, -1;
	add.s32 	%r382, %r5, %r878;
	mad.lo.s32 	%r383, %r879, %r19, %r382;
	mul.wide.s32 	%rd508, %r383, 8;
	add.s64 	%rd135, %rd4, %rd508;
	ld.global.f64 	%fd100, [%rd135];
	abs.f64 	%fd476, %fd100;
	setp.geu.f64 	%p287, %fd476, 0d41CDCD64FF800000;
	@%p287 bra 	$L__BB1_351;
	not.b32 	%r384, %r89;
	add.s32 	%r91, %r875, %r384;
	not.b32 	%r385, %r878;
	add.s32 	%r92, %r876, %r385;
	add.s32 	%r93, %r92, %r91;
	setp.eq.s32 	%p288, %r91, 0;
	setp.gt.s32 	%p289, %r92, 0;
	and.pred  	%p290, %p288, %p289;
	@%p290 bra 	$L__BB1_340;
	setp.ne.s32 	%p291, %r92, 0;
	setp.lt.s32 	%p292, %r91, 1;
	or.pred  	%p293, %p292, %p291;
	@%p293 bra 	$L__BB1_345;
$L__BB1_340:
	setp.ne.s32 	%p302, %r92, 1;
	setp.ne.s32 	%p303, %r91, 1;
	and.pred  	%p304, %p303, %p302;
	@%p304 bra 	$L__BB1_344;
	setp.eq.s32 	%p307, %r91, 1;
	setp.eq.s32 	%p308, %r92, 1;
	and.pred  	%p310, %p288, %p308;
	setp.eq.s32 	%p311, %r92, 0;
	and.pred  	%p312, %p307, %p311;
	or.pred  	%p313, %p310, %p312;
	mov.f64 	%fd918, 0d0000000000000000;
	mov.f64 	%fd917, 0dC0A9300000000000;
	not.pred 	%p314, %p313;
	@%p314 bra 	$L__BB1_343;
	mul.wide.u32 	%rd546, %r93, 8;
	mov.u64 	%rd547, parameter;
	add.s64 	%rd548, %rd547, %rd546;
	ld.const.f64 	%fd557, [%rd548+25192];
	cvt.s64.s32 	%rd549, %r89;
	add.s64 	%rd550, %rd6, %rd549;
	cvt.s64.s32 	%rd551, %r878;
	add.s64 	%rd552, %rd6, %rd551;
	ld.global.s8 	%r426, [%rd126];
	ld.global.u8 	%r427, [%rd550];
	ld.global.u8 	%r428, [%rd124];
	prmt.b32 	%r429, %r427, %r428, 0x3340U;
	ld.global.u8 	%r430, [%rd552+27];
	prmt.b32 	%r431, %r430, 0, 0x3340U;
	prmt.b32 	%r432, %r429, %r431, 0x5410U;
	mov.b32 	%r433, 334205;
	dp4a.s32.u32 	%r434, %r432, %r433, %r426;
	mul.wide.s32 	%rd553, %r434, 8;
	add.s64 	%rd554, %rd547, %rd553;
	ld.const.f64 	%fd558, [%rd554+5000];
	add.f64 	%fd918, %fd557, %fd558;
	ld.const.f64 	%fd559, [%rd548+24472];
	ld.const.f64 	%fd560, [%rd554];
	add.f64 	%fd917, %fd559, %fd560;
$L__BB1_343:
	add.f64 	%fd561, %fd918, %fd100;
	ld.global.f64 	%fd562, [%rd135+5000];
	add.f64 	%fd563, %fd917, %fd562;
	abs.f64 	%fd564, %fd561;
	setp.gt.f64 	%p315, %fd564, 0d41CDCD64FF800000;
	selp.f64 	%fd565, 0dBFF0000000000000, %fd563, %p315;
	selp.f64 	%fd566, 0d7FF0000000000000, %fd561, %p315;
	ld.global.f64 	%fd567, [%rd5+10416];
	add.f64 	%fd568, %fd567, %fd566;
	ld.global.f64 	%fd569, [%rd5+10424];
	add.f64 	%fd570, %fd569, %fd565;
	ld.global.f64 	%fd571, [%rd5+10432];
	add.f64 	%fd572, %fd571, %fd570;
	div.rn.f64 	%fd573, %fd568, %fd572;
	add.f64 	%fd574, %fd924, %fd567;
	add.f64 	%fd575, %fd923, %fd569;
	add.f64 	%fd576, %fd575, %fd571;
	div.rn.f64 	%fd577, %fd574, %fd576;
	setp.gt.f64 	%p316, %fd573, %fd577;
	selp.f64 	%fd925, %fd566, 0d7FF0000000000000, %p316;
	selp.f64 	%fd926, %fd565, 0dBFF0000000000000, %p316;
	bra.uni 	$L__BB1_349;
$L__BB1_344:
	mul.wide.s32 	%rd529, %r93, 8;
	mov.u64 	%rd530, parameter;
	add.s64 	%rd531, %rd530, %rd529;
	ld.const.f64 	%fd528, [%rd531+25192];
	cvt.s64.s32 	%rd532, %r89;
	add.s64 	%rd533, %rd6, %rd532;
	ld.global.s8 	%r424, [%rd533];
	mul.wide.s32 	%rd534, %r424, 5;
	cvt.s64.s32 	%rd535, %r878;
	add.s64 	%rd536, %rd6, %rd535;
	ld.global.s8 	%rd537, [%rd536+27];
	add.s64 	%rd538, %rd534, %rd537;
	shl.b64 	%rd539, %rd538, 3;
	add.s64 	%rd540, %rd530, %rd539;
	ld.const.f64 	%fd529, [%rd540+45640];
	add.f64 	%fd530, %fd528, %fd529;
	ld.global.s8 	%r425, [%rd124];
	mul.wide.s32 	%rd541, %r425, 5;
	ld.global.s8 	%rd542, [%rd126];
	add.s64 	%rd543, %rd541, %rd542;
	shl.b64 	%rd544, %rd543, 3;
	add.s64 	%rd545, %rd530, %rd544;
	ld.const.f64 	%fd531, [%rd545+45640];
	add.f64 	%fd532, %fd530, %fd531;
	add.f64 	%fd533, %fd532, %fd100;
	ld.const.f64 	%fd534, [%rd531+24472];
	ld.const.f64 	%fd535, [%rd540+45440];
	add.f64 	%fd536, %fd534, %fd535;
	ld.const.f64 	%fd537, [%rd545+45440];
	add.f64 	%fd538, %fd536, %fd537;
	ld.global.f64 	%fd539, [%rd135+5000];
	add.f64 	%fd540, %fd538, %fd539;
	abs.f64 	%fd541, %fd533;
	setp.gt.f64 	%p305, %fd541, 0d41CDCD64FF800000;
	selp.f64 	%fd542, 0dBFF0000000000000, %fd540, %p305;
	selp.f64 	%fd543, 0d7FF0000000000000, %fd533, %p305;
	ld.global.f64 	%fd544, [%rd5+10416];
	add.f64 	%fd545, %fd543, %fd544;
	ld.global.f64 	%fd546, [%rd5+10424];
	add.f64 	%fd547, %fd542, %fd546;
	ld.global.f64 	%fd548, [%rd5+10432];
	add.f64 	%fd549, %fd547, %fd548;
	div.rn.f64 	%fd550, %fd545, %fd549;
	add.f64 	%fd551, %fd924, %fd544;
	add.f64 	%fd552, %fd923, %fd546;
	add.f64 	%fd553, %fd552, %fd548;
	div.rn.f64 	%fd554, %fd551, %fd553;
	setp.gt.f64 	%p306, %fd550, %fd554;
	selp.f64 	%fd925, %fd543, 0d7FF0000000000000, %p306;
	selp.f64 	%fd926, %fd542, 0dBFF0000000000000, %p306;
	bra.uni 	$L__BB1_349;
$L__BB1_345:
	setp.ne.s32 	%p294, %r91, 1;
	setp.ne.s32 	%p295, %r92, 1;
	or.pred  	%p296, %p294, %p295;
	@%p296 bra 	$L__BB1_348;
	cvt.s64.s32 	%rd520, %r89;
	add.s64 	%rd521, %rd6, %rd520;
	cvt.s64.s32 	%rd522, %r878;
	add.s64 	%rd523, %rd6, %rd522;
	ld.global.s8 	%r406, [%rd523+28];
	ld.global.u8 	%r407, [%rd521+1];
	ld.global.u8 	%r408, [%rd521];
	prmt.b32 	%r409, %r408, %r407, 0x3340U;
	ld.global.u8 	%r410, [%rd523+27];
	prmt.b32 	%r411, %r410, 0, 0x3340U;
	prmt.b32 	%r412, %r409, %r411, 0x5410U;
	mov.b32 	%r413, 334205;
	dp4a.s32.u32 	%r414, %r412, %r413, %r406;
	mul.wide.s32 	%rd524, %r414, 8;
	mov.u64 	%rd525, parameter;
	add.s64 	%rd526, %rd525, %rd524;
	ld.const.f64 	%fd508, [%rd526+10000];
	ld.global.s8 	%r415, [%rd124+-1];
	ld.global.u8 	%r416, [%rd126];
	ld.global.u8 	%r417, [%rd126+-1];
	prmt.b32 	%r418, %r417, %r416, 0x3340U;
	ld.global.u8 	%r419, [%rd124];
	prmt.b32 	%r420, %r419, 0, 0x3340U;
	prmt.b32 	%r421, %r418, %r420, 0x5410U;
	mov.b32 	%r422, 359705;
	dp4a.s32.u32 	%r423, %r421, %r422, %r415;
	mul.wide.s32 	%rd527, %r423, 8;
	add.s64 	%rd528, %rd525, %rd527;
	ld.const.f64 	%fd509, [%rd528+10000];
	add.f64 	%fd510, %fd508, %fd509;
	ld.global.f64 	%fd511, [%rd135+5000];
	add.f64 	%fd512, %fd510, %fd511;
	ld.const.f64 	%fd513, [%rd526+15000];
	ld.const.f64 	%fd514, [%rd528+15000];
	add.f64 	%fd515, %fd513, %fd514;
	add.f64 	%fd516, %fd515, %fd100;
	abs.f64 	%fd517, %fd516;
	setp.gt.f64 	%p299, %fd517, 0d41CDCD64FF800000;
	selp.f64 	%fd109, 0dBFF0000000000000, %fd512, %p299;
	selp.f64 	%fd110, 0d7FF0000000000000, %fd516, %p299;
	ld.global.f64 	%fd518, [%rd5+10416];
	add.f64 	%fd519, %fd518, %fd110;
	ld.global.f64 	%fd520, [%rd5+10424];
	add.f64 	%fd521, %fd520, %fd109;
	ld.global.f64 	%fd522, [%rd5+10432];
	add.f64 	%fd523, %fd522, %fd521;
	div.rn.f64 	%fd111, %fd519, %fd523;
	add.f64 	%fd524, %fd924, %fd518;
	add.f64 	%fd525, %fd923, %fd520;
	add.f64 	%fd526, %fd525, %fd522;
	div.rn.f64 	%fd112, %fd524, %fd526;
	sub.f64 	%fd527, %fd111, %fd112;
	setp.ltu.f64 	%p300, %fd527, 0d3EB0C6F7A0B5ED8D;
	mov.f64 	%fd926, 0dBFF0000000000000;
	mov.f64 	%fd925, 0d7FF0000000000000;
	@%p300 bra 	$L__BB1_349;
	setp.gt.f64 	%p301, %fd111, %fd112;
	selp.f64 	%fd925, %fd110, 0d7FF0000000000000, %p301;
	selp.f64 	%fd926, %fd109, 0dBFF0000000000000, %p301;
	bra.uni 	$L__BB1_349;
$L__BB1_348:
	mul.wide.s32 	%rd509, %r93, 8;
	mov.u64 	%rd510, parameter;
	add.s64 	%rd511, %rd510, %rd509;
	ld.const.f64 	%fd477, [%rd511+24952];
	cvt.s64.s32 	%rd512, %r89;
	add.s64 	%rd513, %rd6, %rd512;
	cvt.s64.s32 	%rd514, %r878;
	add.s64 	%rd515, %rd6, %rd514;
	ld.global.s8 	%r386, [%rd515+28];
	ld.global.u8 	%r387, [%rd513+1];
	ld.global.u8 	%r388, [%rd513];
	prmt.b32 	%r389, %r388, %r387, 0x3340U;
	ld.global.u8 	%r390, [%rd515+27];
	prmt.b32 	%r391, %r390, 0, 0x3340U;
	prmt.b32 	%r392, %r389, %r391, 0x5410U;
	mov.b32 	%r393, 334205;
	dp4a.s32.u32 	%r394, %r392, %r393, %r386;
	mul.wide.s32 	%rd516, %r394, 8;
	add.s64 	%rd517, %rd510, %rd516;
	ld.const.f64 	%fd478, [%rd517+30440];
	add.f64 	%fd479, %fd477, %fd478;
	ld.global.s8 	%r395, [%rd124+-1];
	ld.global.u8 	%r396, [%rd126];
	ld.global.u8 	%r397, [%rd126+-1];
	prmt.b32 	%r398, %r397, %r396, 0x3340U;
	ld.global.u8 	%r399, [%rd124];
	prmt.b32 	%r400, %r399, 0, 0x3340U;
	prmt.b32 	%r401, %r398, %r400, 0x5410U;
	mov.b32 	%r402, 359705;
	dp4a.s32.u32 	%r403, %r401, %r402, %r395;
	mul.wide.s32 	%rd518, %r403, 8;
	add.s64 	%rd519, %rd510, %rd518;
	ld.const.f64 	%fd480, [%rd519+30440];
	add.f64 	%fd481, %fd479, %fd480;
	add.f64 	%fd482, %fd481, %fd100;
	ld.const.f64 	%fd483, [%rd511+24232];
	ld.const.f64 	%fd484, [%rd517+25440];
	add.f64 	%fd485, %fd483, %fd484;
	ld.const.f64 	%fd486, [%rd519+25440];
	add.f64 	%fd487, %fd485, %fd486;
	sub.s32 	%r404, %r91, %r92;
	abs.s32 	%r405, %r404;
	cvt.rn.f64.s32 	%fd488, %r405;
	fma.rn.f64 	%fd489, %fd488, 0dBFEEF3E864B31D04, %fd487;
	ld.global.f64 	%fd490, [%rd135+5000];
	add.f64 	%fd491, %fd490, %fd489;
	abs.f64 	%fd492, %fd482;
	setp.gt.f64 	%p297, %fd492, 0d41CDCD64FF800000;
	selp.f64 	%fd493, 0dBFF0000000000000, %fd491, %p297;
	selp.f64 	%fd494, 0d7FF0000000000000, %fd482, %p297;
	ld.global.f64 	%fd495, [%rd5+10416];
	add.f64 	%fd496, %fd494, %fd495;
	ld.global.f64 	%fd497, [%rd5+10424];
	add.f64 	%fd498, %fd497, %fd493;
	ld.global.f64 	%fd499, [%rd5+10432];
	add.f64 	%fd500, %fd499, %fd498;
	div.rn.f64 	%fd501, %fd496, %fd500;
	add.f64 	%fd502, %fd924, %fd495;
	add.f64 	%fd503, %fd923, %fd497;
	add.f64 	%fd504, %fd503, %fd499;
	div.rn.f64 	%fd505, %fd502, %fd504;
	setp.gt.f64 	%p298, %fd501, %fd505;
	selp.f64 	%fd925, %fd494, 0d7FF0000000000000, %p298;
	selp.f64 	%fd926, %fd493, 0dBFF0000000000000, %p298;
$L__BB1_349:
	setp.lt.f64 	%p317, %fd926, 0dC0A3880000000000;
	selp.f64 	%fd125, 0d0000000000000000, %fd925, %p317;
	selp.f64 	%fd126, 0dC0A9300000000000, %fd926, %p317;
	abs.f64 	%fd578, %fd125;
	setp.geu.f64 	%p318, %fd578, 0d41CDCD64FF800000;
	@%p318 bra 	$L__BB1_351;
	st.global.f64 	[%rd125], %fd125;
	st.global.f64 	[%rd125+5000], %fd126;
	mov.f64 	%fd923, %fd126;
	mov.f64 	%fd924, %fd125;
$L__BB1_351:
	add.s32 	%r878, %r878, 1;
	setp.gt.u32 	%p319, %r89, 1;
	setp.lt.s32 	%p320, %r878, %r876;
	and.pred  	%p321, %p319, %p320;
	@%p321 bra 	$L__BB1_337;
$L__BB1_352:
	add.s32 	%r877, %r877, 1;
	setp.ne.s32 	%p322, %r877, 33;
	@%p322 bra 	$L__BB1_336;
$L__BB1_353:
	add.s32 	%r876, %r876, 1;
	setp.ne.s32 	%p323, %r876, %r21;
	@%p323 bra 	$L__BB1_310;
	add.s32 	%r875, %r875, 1;
	setp.ne.s32 	%p324, %r875, %r21;
	@%p324 bra 	$L__BB1_309;
	mov.b64 	%rd555, -4503599627370496;
	st.global.u64 	[%rd5+10440], %rd555;
	mov.b32 	%r887, 0;
	mov.b32 	%r880, 1;
	mov.f64 	%fd962, 0dFFF0000000000000;
	mov.u32 	%r886, %r887;
$L__BB1_356:
	cvt.s64.s32 	%rd556, %r880;
	add.s64 	%rd136, %rd6, %rd556;
	add.s32 	%r438, %r880, -1;
	mad.lo.s32 	%r101, %r438, %r19, %r5;
	mov.b32 	%r883, 1;
$L__BB1_357:
	ld.global.u8 	%rs43, [%rd136];
	cvt.u32.u16 	%r439, %rs43;
	cvt.s32.s8 	%r440, %r439;
	cvt.u64.u32 	%rd557, %r883;
	add.s64 	%rd137, %rd6, %rd557;
	ld.global.u8 	%rs44, [%rd137+27];
	cvt.u32.u16 	%r441, %rs44;
	cvt.s32.s8 	%r442, %r441;
	add.s32 	%r443, %r442, %r440;
	setp.eq.s32 	%p325, %r443, 3;
	@%p325 bra 	$L__BB1_359;
	ld.global.f64 	%fd947, [%rd5+10416];
	ld.global.f64 	%fd946, [%rd5+10424];
	ld.global.f64 	%fd945, [%rd5+10432];
	mov.f64 	%fd961, 0dBFF0000000000000;
	mov.f64 	%fd960, 0d7FF0000000000000;
	bra.uni 	$L__BB1_372;
$L__BB1_359:
	cvt.u32.u16 	%r444, %rs43;
	cvt.u32.u16 	%r445, %rs44;
	cvt.u64.u16 	%rd558, %rs44;
	cvt.s64.s8 	%rd559, %rd558;
	cvt.s32.s8 	%r446, %r444;
	mul.wide.s32 	%rd560, %r446, 5;
	add.s64 	%rd561, %rd560, %rd559;
	shl.b64 	%rd562, %rd561, 3;
	mov.u64 	%rd563, parameter;
	add.s64 	%rd564, %rd563, %rd562;
	ld.const.f64 	%fd961, [%rd564+45440];
	ld.global.s8 	%r447, [%rd137+28];
	ld.global.s8 	%rs198, [%rd136+1];
	cvt.u32.u16 	%r448, %rs198;
	prmt.b32 	%r449, %r444, %r448, 0x3340U;
	prmt.b32 	%r450, %r445, 0, 0x3340U;
	prmt.b32 	%r451, %r449, %r450, 0x5410U;
	mov.b32 	%r452, 334205;
	dp4a.s32.u32 	%r453, %r451, %r452, %r447;
	mul.wide.s32 	%rd565, %r453, 8;
	add.s64 	%rd566, %rd563, %rd565;
	ld.const.f64 	%fd582, [%rd566+35440];
	add.f64 	%fd583, %fd961, %fd582;
	ld.const.f64 	%fd960, [%rd564+45640];
	ld.const.f64 	%fd584, [%rd566+40440];
	add.f64 	%fd585, %fd960, %fd584;
	abs.f64 	%fd586, %fd585;
	setp.gt.f64 	%p326, %fd586, 0d41CDCD64FF800000;
	selp.f64 	%fd150, 0dBFF0000000000000, %fd583, %p326;
	selp.f64 	%fd151, 0d7FF0000000000000, %fd585, %p326;
	cvt.s16.s8 	%rs199, %rs43;
	mov.b32 	%r454, {%rs199, %rs198};
	cvt.s32.s8 	%r455, %r445;
	mov.b32 	%r456, 1305;
	dp2a.lo.s32.u32 	%r457, %r454, %r456, %r455;
	mul.wide.s32 	%rd567, %r457, 8;
	add.s64 	%rd138, %rd563, %rd567;
	ld.const.f64 	%fd152, [%rd138+21000];
	abs.f64 	%fd153, %fd152;
	setp.lt.f64 	%p327, %fd153, 0d41CDCD64FF800000;
	cvt.s16.s8 	%rs200, %rs44;
	mov.b32 	%r458, {%rs199, %rs200};
	dp2a.lo.s32.u32 	%r459, %r458, %r456, %r447;
	mul.wide.s32 	%rd568, %r459, 8;
	add.s64 	%rd139, %rd563, %rd568;
	@%p327 bra 	$L__BB1_361;
	ld.global.f64 	%fd947, [%rd5+10416];
	ld.global.f64 	%fd946, [%rd5+10424];
	ld.global.f64 	%fd945, [%rd5+10432];
	mov.f64 	%fd948, %fd150;
	mov.f64 	%fd949, %fd151;
	bra.uni 	$L__BB1_364;
$L__BB1_361:
	ld.const.f64 	%fd157, [%rd139+23000];
	abs.f64 	%fd589, %fd157;
	setp.geu.f64 	%p328, %fd589, 0d41CDCD64FF800000;
	ld.global.f64 	%fd947, [%rd5+10416];
	ld.global.f64 	%fd946, [%rd5+10424];
	ld.global.f64 	%fd945, [%rd5+10432];
	mov.f64 	%fd948, %fd150;
	mov.f64 	%fd949, %fd151;
	@%p328 bra 	$L__BB1_364;
	ld.const.f64 	%fd590, [%rd138+20000];
	add.f64 	%fd591, %fd961, %fd590;
	ld.const.f64 	%fd592, [%rd139+22000];
	add.f64 	%fd593, %fd591, %fd592;
	add.f64 	%fd594, %fd960, %fd152;
	add.f64 	%fd595, %fd594, %fd157;
	abs.f64 	%fd596, %fd595;
	setp.gt.f64 	%p329, %fd596, 0d41CDCD64FF800000;
	selp.f64 	%fd948, 0dBFF0000000000000, %fd593, %p329;
	selp.f64 	%fd949, 0d7FF0000000000000, %fd595, %p329;
	add.f64 	%fd597, %fd947, %fd949;
	add.f64 	%fd598, %fd946, %fd948;
	add.f64 	%fd599, %fd945, %fd598;
	div.rn.f64 	%fd950, %fd597, %fd599;
	abs.f64 	%fd600, %fd151;
	setp.geu.f64 	%p330, %fd600, 0d41CDCD64FF800000;
	@%p330 bra 	$L__BB1_364;
	add.f64 	%fd601, %fd151, %fd947;
	add.f64 	%fd602, %fd150, %fd946;
	add.f64 	%fd603, %fd602, %fd945;
	div.rn.f64 	%fd604, %fd601, %fd603;
	setp.lt.f64 	%p331, %fd604, %fd950;
	selp.f64 	%fd948, %fd948, %fd150, %p331;
	selp.f64 	%fd949, %fd949, %fd151, %p331;
	selp.f64 	%fd950, %fd950, %fd604, %p331;
$L__BB1_364:
	setp.geu.f64 	%p332, %fd153, 0d41CDCD64FF800000;
	mov.f64 	%fd951, %fd948;
	mov.f64 	%fd952, %fd949;
	@%p332 bra 	$L__BB1_367;
	ld.const.f64 	%fd605, [%rd138+20000];
	add.f64 	%fd606, %fd961, %fd605;
	add.f64 	%fd607, %fd960, %fd152;
	abs.f64 	%fd608, %fd607;
	setp.gt.f64 	%p333, %fd608, 0d41CDCD64FF800000;
	selp.f64 	%fd951, 0dBFF0000000000000, %fd606, %p333;
	selp.f64 	%fd952, 0d7FF0000000000000, %fd607, %p333;
	add.f64 	%fd609, %fd947, %fd952;
	add.f64 	%fd610, %fd946, %fd951;
	add.f64 	%fd611, %fd945, %fd610;
	div.rn.f64 	%fd950, %fd609, %fd611;
	abs.f64 	%fd612, %fd949;
	setp.geu.f64 	%p334, %fd612, 0d41CDCD64FF800000;
	@%p334 bra 	$L__BB1_367;
	add.f64 	%fd613, %fd949, %fd947;
	add.f64 	%fd614, %fd948, %fd946;
	add.f64 	%fd615, %fd614, %fd945;
	div.rn.f64 	%fd616, %fd613, %fd615;
	setp.lt.f64 	%p335, %fd616, %fd950;
	selp.f64 	%fd951, %fd951, %fd948, %p335;
	selp.f64 	%fd952, %fd952, %fd949, %p335;
	selp.f64 	%fd950, %fd950, %fd616, %p335;
$L__BB1_367:
	ld.const.f64 	%fd182, [%rd139+23000];
	abs.f64 	%fd617, %fd182;
	setp.geu.f64 	%p336, %fd617, 0d41CDCD64FF800000;
	mov.f64 	%fd954, %fd951;
	mov.f64 	%fd955, %fd952;
	@%p336 bra 	$L__BB1_370;
	ld.const.f64 	%fd618, [%rd139+22000];
	add.f64 	%fd619, %fd961, %fd618;
	add.f64 	%fd620, %fd960, %fd182;
	abs.f64 	%fd621, %fd620;
	setp.gt.f64 	%p337, %fd621, 0d41CDCD64FF800000;
	selp.f64 	%fd954, 0dBFF0000000000000, %fd619, %p337;
	selp.f64 	%fd955, 0d7FF0000000000000, %fd620, %p337;
	add.f64 	%fd622, %fd947, %fd955;
	add.f64 	%fd623, %fd946, %fd954;
	add.f64 	%fd624, %fd945, %fd623;
	div.rn.f64 	%fd950, %fd622, %fd624;
	abs.f64 	%fd625, %fd952;
	setp.geu.f64 	%p338, %fd625, 0d41CDCD64FF800000;
	@%p338 bra 	$L__BB1_370;
	add.f64 	%fd626, %fd952, %fd947;
	add.f64 	%fd627, %fd951, %fd946;
	add.f64 	%fd628, %fd627, %fd945;
	div.rn.f64 	%fd629, %fd626, %fd628;
	setp.lt.f64 	%p339, %fd629, %fd950;
	selp.f64 	%fd954, %fd954, %fd951, %p339;
	selp.f64 	%fd955, %fd955, %fd952, %p339;
	selp.f64 	%fd950, %fd950, %fd629, %p339;
$L__BB1_370:
	abs.f64 	%fd630, %fd955;
	setp.geu.f64 	%p340, %fd630, 0d41CDCD64FF800000;
	@%p340 bra 	$L__BB1_372;
	add.f64 	%fd631, %fd961, %fd946;
	add.f64 	%fd632, %fd631, %fd945;
	add.f64 	%fd633, %fd960, %fd947;
	div.rn.f64 	%fd634, %fd633, %fd632;
	setp.lt.f64 	%p341, %fd950, %fd634;
	selp.f64 	%fd960, %fd960, %fd955, %p341;
	selp.f64 	%fd961, %fd961, %fd954, %p341;
$L__BB1_372:
	add.f64 	%fd199, %fd961, 0d3EB0C6F7A0B5ED8D;
	st.global.f64 	[%rd5+10448], %fd199;
	add.f64 	%fd200, %fd960, 0d3EB0C6F7A0B5ED8D;
	st.global.f64 	[%rd5+10456], %fd200;
	add.s32 	%r460, %r101, %r883;
	mul.wide.s32 	%rd569, %r460, 8;
	add.s64 	%rd140, %rd4, %rd569;
	ld.global.f64 	%fd635, [%rd140];
	add.f64 	%fd636, %fd635, %fd200;
	add.f64 	%fd637, %fd636, %fd947;
	ld.global.f64 	%fd638, [%rd140+5000];
	add.f64 	%fd639, %fd638, %fd199;
	add.f64 	%fd640, %fd639, %fd946;
	add.f64 	%fd641, %fd640, %fd945;
	div.rn.f64 	%fd642, %fd637, %fd641;
	add.f64 	%fd201, %fd642, 0dC071126666666666;
	st.global.f64 	[%rd5+10464], %fd201;
	setp.leu.f64 	%p342, %fd201, %fd962;
	@%p342 bra 	$L__BB1_376;
	ld.global.f64 	%fd643, [%rd140+5000];
	add.f64 	%fd644, %fd643, %fd199;
	setp.geu.f64 	%p343, %fd644, 0d0000000000000000;
	@%p343 bra 	$L__BB1_376;
	ld.global.f64 	%fd645, [%rd140];
	add.f64 	%fd646, %fd200, %fd645;
	setp.geu.f64 	%p344, %fd646, 0d0000000000000000;
	@%p344 bra 	$L__BB1_376;
	st.global.f64 	[%rd5+10440], %fd201;
	mov.f64 	%fd962, %fd201;
	mov.u32 	%r886, %r883;
	mov.u32 	%r887, %r880;
$L__BB1_376:
	add.s32 	%r883, %r883, 1;
	setp.ne.s32 	%p345, %r883, %r21;
	@%p345 bra 	$L__BB1_357;
	add.s32 	%r880, %r880, 1;
	setp.ne.s32 	%p346, %r880, %r21;
	@%p346 bra 	$L__BB1_356;
	abs.f64 	%fd647, %fd962;
	setp.gt.f64 	%p347, %fd647, 0d41CDCD64FF800000;
	selp.b32 	%r896, 1, %r886, %p347;
	selp.b32 	%r897, 1, %r887, %p347;
	cvt.s64.s32 	%rd570, %r897;
	add.s64 	%rd141, %rd6, %rd570;
	ld.global.u8 	%rs45, [%rd141];
	cvt.u32.u16 	%r461, %rs45;
	cvt.s32.s8 	%r462, %r461;
	cvt.s64.s32 	%rd571, %r896;
	add.s64 	%rd142, %rd6, %rd571;
	ld.global.u8 	%rs46, [%rd142+27];
	cvt.u32.u16 	%r463, %rs46;
	cvt.s32.s8 	%r464, %r463;
	add.s32 	%r465, %r464, %r462;
	setp.eq.s32 	%p348, %r465, 3;
	@%p348 bra 	$L__BB1_380;
	mov.b64 	%rd572, -4616189618054758400;
	st.global.u64 	[%rd5+10448], %rd572;
	mov.b64 	%rd573, 9218868437227405312;
	st.global.u64 	[%rd5+10456], %rd573;
	bra.uni 	$L__BB1_395;
$L__BB1_380:
	cvt.u32.u16 	%r466, %rs45;
	cvt.u32.u16 	%r467, %rs46;
	cvt.u64.u16 	%rd574, %rs46;
	cvt.s64.s8 	%rd575, %rd574;
	cvt.s32.s8 	%r468, %r466;
	mul.wide.s32 	%rd576, %r468, 5;
	add.s64 	%rd577, %rd576, %rd575;
	shl.b64 	%rd578, %rd577, 3;
	mov.u64 	%rd579, parameter;
	add.s64 	%rd580, %rd579, %rd578;
	ld.const.f64 	%fd203, [%rd580+45440];
	ld.global.s8 	%r469, [%rd142+28];
	ld.global.s8 	%rs201, [%rd141+1];
	cvt.u32.u16 	%r470, %rs201;
	prmt.b32 	%r471, %r466, %r470, 0x3340U;
	prmt.b32 	%r472, %r467, 0, 0x3340U;
	prmt.b32 	%r473, %r471, %r472, 0x5410U;
	mov.b32 	%r474, 334205;
	dp4a.s32.u32 	%r475, %r473, %r474, %r469;
	mul.wide.s32 	%rd581, %r475, 8;
	add.s64 	%rd582, %rd579, %rd581;
	ld.const.f64 	%fd649, [%rd582+35440];
	add.f64 	%fd650, %fd203, %fd649;
	ld.const.f64 	%fd204, [%rd580+45640];
	ld.const.f64 	%fd651, [%rd582+40440];
	add.f64 	%fd652, %fd204, %fd651;
	abs.f64 	%fd653, %fd652;
	setp.gt.f64 	%p349, %fd653, 0d41CDCD64FF800000;
	selp.f64 	%fd205, 0dBFF0000000000000, %fd650, %p349;
	selp.f64 	%fd206, 0d7FF0000000000000, %fd652, %p349;
	cvt.s16.s8 	%rs202, %rs45;
	mov.b32 	%r476, {%rs202, %rs201};
	cvt.s32.s8 	%r477, %r467;
	mov.b32 	%r478, 1305;
	dp2a.lo.s32.u32 	%r479, %r476, %r478, %r477;
	mul.wide.s32 	%rd583, %r479, 8;
	add.s64 	%rd143, %rd579, %rd583;
	ld.const.f64 	%fd207, [%rd143+21000];
	abs.f64 	%fd208, %fd207;
	setp.geu.f64 	%p350, %fd208, 0d41CDCD64FF800000;
	cvt.s16.s8 	%rs203, %rs46;
	mov.b32 	%r480, {%rs202, %rs203};
	dp2a.lo.s32.u32 	%r481, %r480, %r478, %r469;
	mul.wide.s32 	%rd584, %r481, 8;
	add.s64 	%rd144, %rd579, %rd584;
	mov.f64 	%fd963, %fd205;
	mov.f64 	%fd964, %fd206;
	@%p350 bra 	$L__BB1_384;
	ld.const.f64 	%fd209, [%rd144+23000];
	abs.f64 	%fd655, %fd209;
	setp.geu.f64 	%p351, %fd655, 0d41CDCD64FF800000;
	mov.f64 	%fd963, %fd205;
	mov.f64 	%fd964, %fd206;
	@%p351 bra 	$L__BB1_384;
	ld.const.f64 	%fd656, [%rd143+20000];
	add.f64 	%fd657, %fd203, %fd656;
	ld.const.f64 	%fd658, [%rd144+22000];
	add.f64 	%fd659, %fd657, %fd658;
	add.f64 	%fd660, %fd204, %fd207;
	add.f64 	%fd661, %fd660, %fd209;
	abs.f64 	%fd662, %fd661;
	setp.gt.f64 	%p352, %fd662, 0d41CDCD64FF800000;
	selp.f64 	%fd963, 0dBFF0000000000000, %fd659, %p352;
	selp.f64 	%fd964, 0d7FF0000000000000, %fd661, %p352;
	add.f64 	%fd663, %fd947, %fd964;
	add.f64 	%fd664, %fd946, %fd963;
	add.f64 	%fd665, %fd945, %fd664;
	div.rn.f64 	%fd965, %fd663, %fd665;
	abs.f64 	%fd666, %fd206;
	setp.geu.f64 	%p353, %fd666, 0d41CDCD64FF800000;
	@%p353 bra 	$L__BB1_384;
	add.f64 	%fd667, %fd206, %fd947;
	add.f64 	%fd668, %fd205, %fd946;
	add.f64 	%fd669, %fd668, %fd945;
	div.rn.f64 	%fd670, %fd667, %fd669;
	setp.lt.f64 	%p354, %fd670, %fd965;
	selp.f64 	%fd963, %fd963, %fd205, %p354;
	selp.f64 	%fd964, %fd964, %fd206, %p354;
	selp.f64 	%fd965, %fd965, %fd670, %p354;
$L__BB1_384:
	mov.f64 	%fd966, %fd963;
	mov.f64 	%fd967, %fd964;
	@%p350 bra 	$L__BB1_387;
	ld.const.f64 	%fd671, [%rd143+20000];
	add.f64 	%fd672, %fd203, %fd671;
	add.f64 	%fd673, %fd204, %fd207;
	abs.f64 	%fd674, %fd673;
	setp.gt.f64 	%p356, %fd674, 0d41CDCD64FF800000;
	selp.f64 	%fd966, 0dBFF0000000000000, %fd672, %p356;
	selp.f64 	%fd967, 0d7FF0000000000000, %fd673, %p356;
	add.f64 	%fd675, %fd947, %fd967;
	add.f64 	%fd676, %fd946, %fd966;
	add.f64 	%fd677, %fd945, %fd676;
	div.rn.f64 	%fd965, %fd675, %fd677;
	abs.f64 	%fd678, %fd964;
	setp.geu.f64 	%p357, %fd678, 0d41CDCD64FF800000;
	@%p357 bra 	$L__BB1_387;
	add.f64 	%fd679, %fd964, %fd947;
	add.f64 	%fd680, %fd963, %fd946;
	add.f64 	%fd681, %fd680, %fd945;
	div.rn.f64 	%fd682, %fd679, %fd681;
	setp.lt.f64 	%p358, %fd682, %fd965;
	selp.f64 	%fd966, %fd966, %fd963, %p358;
	selp.f64 	%fd967, %fd967, %fd964, %p358;
	selp.f64 	%fd965, %fd965, %fd682, %p358;
$L__BB1_387:
	ld.const.f64 	%fd228, [%rd144+23000];
	abs.f64 	%fd683, %fd228;
	setp.geu.f64 	%p359, %fd683, 0d41CDCD64FF800000;
	mov.f64 	%fd969, %fd966;
	mov.f64 	%fd970, %fd967;
	@%p359 bra 	$L__BB1_390;
	ld.const.f64 	%fd684, [%rd144+22000];
	add.f64 	%fd685, %fd203, %fd684;
	add.f64 	%fd686, %fd204, %fd228;
	abs.f64 	%fd687, %fd686;
	setp.gt.f64 	%p360, %fd687, 0d41CDCD64FF800000;
	selp.f64 	%fd969, 0dBFF0000000000000, %fd685, %p360;
	selp.f64 	%fd970, 0d7FF0000000000000, %fd686, %p360;
	add.f64 	%fd688, %fd947, %fd970;
	add.f64 	%fd689, %fd946, %fd969;
	add.f64 	%fd690, %fd945, %fd689;
	div.rn.f64 	%fd965, %fd688, %fd690;
	abs.f64 	%fd691, %fd967;
	setp.geu.f64 	%p361, %fd691, 0d41CDCD64FF800000;
	@%p361 bra 	$L__BB1_390;
	add.f64 	%fd692, %fd967, %fd947;
	add.f64 	%fd693, %fd966, %fd946;
	add.f64 	%fd694, %fd693, %fd945;
	div.rn.f64 	%fd695, %fd692, %fd694;
	setp.lt.f64 	%p362, %fd695, %fd965;
	selp.f64 	%fd969, %fd969, %fd966, %p362;
	selp.f64 	%fd970, %fd970, %fd967, %p362;
	selp.f64 	%fd965, %fd965, %fd695, %p362;
$L__BB1_390:
	add.f64 	%fd696, %fd204, %fd947;
	add.f64 	%fd697, %fd203, %fd946;
	add.f64 	%fd698, %fd697, %fd945;
	div.rn.f64 	%fd238, %fd696, %fd698;
	abs.f64 	%fd699, %fd970;
	setp.geu.f64 	%p363, %fd699, 0d41CDCD64FF800000;
	@%p363 bra 	$L__BB1_394;
	setp.geu.f64 	%p364, %fd965, %fd238;
	@%p364 bra 	$L__BB1_393;
	st.global.f64 	[%rd5+10448], %fd203;
	st.global.f64 	[%rd5+10456], %fd204;
	bra.uni 	$L__BB1_395;
$L__BB1_393:
	st.global.f64 	[%rd5+10448], %fd969;
	st.global.f64 	[%rd5+10456], %fd970;
	bra.uni 	$L__BB1_395;
$L__BB1_394:
	st.global.f64 	[%rd5+10448], %fd203;
	st.global.f64 	[%rd5+10456], %fd204;
$L__BB1_395:
	setp.lt.u32 	%p365, %r20, 7;
	mov.b32 	%r890, 0;
	@%p365 bra 	$L__BB1_398;
	and.b32  	%r890, %r19, 2147483640;
	mov.b32 	%r888, 0;
$L__BB1_397:
	.pragma "nounroll";
	mul.wide.u32 	%rd585, %r888, 4;
	add.s64 	%rd586, %rd7, %rd585;
	mov.b32 	%r484, 0;
	st.global.u32 	[%rd586], %r484;
	st.global.u32 	[%rd586+4], %r484;
	st.global.u32 	[%rd586+8], %r484;
	st.global.u32 	[%rd586+12], %r484;
	st.global.u32 	[%rd586+16], %r484;
	st.global.u32 	[%rd586+20], %r484;
	st.global.u32 	[%rd586+24], %r484;
	st.global.u32 	[%rd586+28], %r484;
	add.s32 	%r888, %r888, 8;
	setp.ne.s32 	%p366, %r888, %r890;
	@%p366 bra 	$L__BB1_397;
$L__BB1_398:
	setp.eq.s32 	%p367, %r27, 0;
	@%p367 bra 	$L__BB1_406;
	setp.lt.u32 	%p368, %r23, 3;
	@%p368 bra 	$L__BB1_401;
	mul.wide.u32 	%rd587, %r890, 4;
	add.s64 	%rd588, %rd7, %rd587;
	mov.b32 	%r485, 0;
	st.global.u32 	[%rd588], %r485;
	st.global.u32 	[%rd588+4], %r485;
	st.global.u32 	[%rd588+8], %r485;
	st.global.u32 	[%rd588+12], %r485;
	add.s32 	%r890, %r890, 4;
$L__BB1_401:
	and.b32  	%r486, %r22, 3;
	setp.eq.s32 	%p369, %r486, 0;
	@%p369 bra 	$L__BB1_406;
	and.b16  	%rs204, %rs233, 3;
	setp.eq.s16 	%p370, %rs204, 3;
	@%p370 bra 	$L__BB1_404;
	mul.wide.u32 	%rd589, %r890, 4;
	add.s64 	%rd590, %rd7, %rd589;
	mov.b32 	%r487, 0;
	st.global.u32 	[%rd590], %r487;
	st.global.u32 	[%rd590+4], %r487;
	add.s32 	%r890, %r890, 2;
$L__BB1_404:
	setp.eq.s16 	%p371, %rs40, 0;
	@%p371 bra 	$L__BB1_406;
	mul.wide.u32 	%rd591, %r890, 4;
	add.s64 	%rd592, %rd7, %rd591;
	mov.b32 	%r488, 0;
	st.global.u32 	[%rd592], %r488;
$L__BB1_406:
	mov.b32 	%r894, 0;
	@%p365 bra 	$L__BB1_409;
	and.b32  	%r894, %r19, 2147483640;
	mov.b32 	%r892, 0;
$L__BB1_408:
	.pragma "nounroll";
	mul.wide.u32 	%rd593, %r892, 4;
	add.s64 	%rd594, %rd7, %rd593;
	mov.b32 	%r491, 0;
	st.global.u32 	[%rd594+100], %r491;
	add.s32 	%r492, %r892, %r15;
	mul.wide.s32 	%rd595, %r492, 4;
	add.s64 	%rd596, %rd1, %rd595;
	st.global.u32 	[%rd596], %r491;
	st.global.u32 	[%rd596+4], %r491;
	st.global.u32 	[%rd596+8], %r491;
	st.global.u32 	[%rd596+12], %r491;
	st.global.u32 	[%rd596+16], %r491;
	st.global.u32 	[%rd596+20], %r491;
	st.global.u32 	[%rd596+24], %r491;
	add.s32 	%r892, %r892, 8;
	setp.ne.s32 	%p373, %r892, %r894;
	@%p373 bra 	$L__BB1_408;
$L__BB1_409:
	@%p367 bra 	$L__BB1_417;
	setp.lt.u32 	%p375, %r23, 3;
	@%p375 bra 	$L__BB1_412;
	mul.wide.u32 	%rd597, %r894, 4;
	add.s64 	%rd598, %rd7, %rd597;
	mov.b32 	%r493, 0;
	st.global.u32 	[%rd598+100], %r493;
	add.s32 	%r494, %r894, %r15;
	mul.wide.s32 	%rd599, %r494, 4;
	add.s64 	%rd600, %rd1, %rd599;
	st.global.u32 	[%rd600], %r493;
	st.global.u32 	[%rd600+4], %r493;
	st.global.u32 	[%rd600+8], %r493;
	add.s32 	%r894, %r894, 4;
$L__BB1_412:
	and.b32  	%r495, %r22, 3;
	setp.eq.s32 	%p376, %r495, 0;
	@%p376 bra 	$L__BB1_417;
	and.b16  	%rs205, %rs233, 3;
	setp.eq.s16 	%p377, %rs205, 3;
	@%p377 bra 	$L__BB1_415;
	mul.wide.u32 	%rd601, %r894, 4;
	add.s64 	%rd602, %rd7, %rd601;
	mov.b32 	%r496, 0;
	st.global.u32 	[%rd602+100], %r496;
	add.s32 	%r497, %r894, %r15;
	mul.wide.s32 	%rd603, %r497, 4;
	add.s64 	%rd604, %rd1, %rd603;
	st.global.u32 	[%rd604], %r496;
	add.s32 	%r894, %r894, 2;
$L__BB1_415:
	setp.eq.s16 	%p378, %rs40, 0;
	@%p378 bra 	$L__BB1_417;
	mul.wide.u32 	%rd605, %r894, 4;
	add.s64 	%rd606, %rd7, %rd605;
	mov.b32 	%r498, 0;
	st.global.u32 	[%rd606+100], %r498;
$L__BB1_417:
	add.s32 	%r127, %r897, -1;
	add.s32 	%r499, %r5, %r896;
	mad.lo.s32 	%r500, %r127, %r19, %r499;
	mul.wide.s32 	%rd607, %r500, 8;
	add.s64 	%rd145, %rd4, %rd607;
	ld.global.f64 	%fd700, [%rd145];
	abs.f64 	%fd701, %fd700;
	setp.lt.f64 	%p379, %fd701, 0d41CDCD64FF800000;
	@%p379 bra 	$L__BB1_419;
	ld.global.f64 	%fd985, [%rd5+10472];
	bra.uni 	$L__BB1_484;
$L__BB1_419:
	mul.wide.s32 	%rd608, %r127, 4;
	add.s64 	%rd609, %rd7, %rd608;
	st.global.u32 	[%rd609], %r896;
	add.s32 	%r501, %r8, %r896;
	mul.wide.s32 	%rd610, %r501, 4;
	add.s64 	%rd611, %rd1, %rd610;
	st.global.u32 	[%rd611], %r897;
$L__BB1_420:
	cvt.s64.s32 	%rd612, %r897;
	add.s64 	%rd146, %rd6, %rd612;
	ld.global.u8 	%rs47, [%rd146];
	cvt.u32.u16 	%r502, %rs47;
	cvt.s32.s8 	%r503, %r502;
	add.s32 	%r504, %r896, %r4;
	cvt.s64.s32 	%rd613, %r504;
	add.s64 	%rd147, %rd2, %rd613;
	ld.global.u8 	%rs48, [%rd147];
	cvt.u64.u16 	%rd614, %rs48;
	cvt.s64.s8 	%rd148, %rd614;
	cvt.u32.u16 	%r505, %rs48;
	cvt.s32.s8 	%r506, %r505;
	add.s32 	%r507, %r506, %r503;
	setp.eq.s32 	%p380, %r507, 3;
	@%p380 bra 	$L__BB1_422;
	add.s32 	%r508, %r897, -1;
	add.s32 	%r509, %r6, %r896;
	mad.lo.s32 	%r510, %r508, %r19, %r509;
	mul.wide.s32 	%rd615, %r510, 8;
	add.s64 	%rd616, %rd4, %rd615;
	mov.b64 	%rd617, -4616189618054758400;
	st.global.u64 	[%rd616], %rd617;
	mov.b64 	%rd618, 9218868437227405312;
	st.global.u64 	[%rd616+-5000], %rd618;
	mov.f64 	%fd979, 0dBFF0000000000000;
	mov.f64 	%fd978, 0d7FF0000000000000;
	bra.uni 	$L__BB1_433;
$L__BB1_422:
	cvt.s32.s8 	%r512, %r502;
	mul.wide.s32 	%rd619, %r512, 5;
	add.s64 	%rd149, %rd619, %rd148;
	shl.b64 	%rd620, %rd149, 3;
	mov.u64 	%rd621, parameter;
	add.s64 	%rd622, %rd621, %rd620;
	ld.const.f64 	%fd979, [%rd622+45440];
	ld.global.u8 	%rs206, [%rd146+-1];
	cvt.u64.u16 	%rd623, %rs206;
	cvt.s64.s8 	%rd150, %rd623;
	cvt.u32.u16 	%r513, %rs48;
	ld.global.s8 	%rs207, [%rd147+-1];
	cvt.u32.u16 	%r514, %rs207;
	prmt.b32 	%r515, %r514, %r513, 0x3340U;
	prmt.b32 	%r516, %r502, 0, 0x3340U;
	prmt.b32 	%r517, %r515, %r516, 0x5410U;
	cvt.u32.u16 	%r518, %rs206;
	cvt.s32.s8 	%r519, %r518;
	mov.b32 	%r520, 359705;
	dp4a.s32.u32 	%r521, %r517, %r520, %r519;
	mul.wide.s32 	%rd624, %r521, 8;
	add.s64 	%rd625, %rd621, %rd624;
	ld.const.f64 	%fd704, [%rd625+35440];
	add.f64 	%fd705, %fd979, %fd704;
	ld.const.f64 	%fd978, [%rd622+45640];
	ld.const.f64 	%fd706, [%rd625+40440];
	add.f64 	%fd707, %fd978, %fd706;
	abs.f64 	%fd708, %fd707;
	setp.gt.f64 	%p381, %fd708, 0d41CDCD64FF800000;
	selp.f64 	%fd242, 0dBFF0000000000000, %fd705, %p381;
	selp.f64 	%fd243, 0d7FF0000000000000, %fd707, %p381;
	cvt.u16.u64 	%rs208, %rd148;
	mov.b32 	%r522, {%rs207, %rs208};
	mov.b32 	%r523, 6405;
	dp2a.lo.s32.u32 	%r524, %r522, %r523, %r512;
	mul.wide.s32 	%rd626, %r524, 8;
	add.s64 	%rd151, %rd621, %rd626;
	ld.const.f64 	%fd244, [%rd151+21000];
	abs.f64 	%fd709, %fd244;
	setp.geu.f64 	%p382, %fd709, 0d41CDCD64FF800000;
	@%p382 bra 	$L__BB1_428;
	mad.lo.s64 	%rd631, %rd148, 24, %rd149;
	add.s64 	%rd632, %rd631, %rd150;
	shl.b64 	%rd633, %rd632, 3;
	mov.u64 	%rd634, parameter;
	add.s64 	%rd152, %rd634, %rd633;
	ld.const.f64 	%fd245, [%rd152+23000];
	abs.f64 	%fd724, %fd245;
	setp.geu.f64 	%p387, %fd724, 0d41CDCD64FF800000;
	@%p387 bra 	$L__BB1_426;
	ld.const.f64 	%fd737, [%rd151+20000];
	add.f64 	%fd738, %fd979, %fd737;
	ld.const.f64 	%fd739, [%rd152+22000];
	add.f64 	%fd740, %fd738, %fd739;
	add.f64 	%fd741, %fd978, %fd244;
	add.f64 	%fd742, %fd741, %fd245;
	abs.f64 	%fd743, %fd742;
	setp.gt.f64 	%p391, %fd743, 0d41CDCD64FF800000;
	selp.f64 	%fd975, 0dBFF0000000000000, %fd740, %p391;
	selp.f64 	%fd976, 0d7FF0000000000000, %fd742, %p391;
	ld.global.f64 	%fd974, [%rd5+10416];
	add.f64 	%fd744, %fd974, %fd976;
	ld.global.f64 	%fd973, [%rd5+10424];
	add.f64 	%fd745, %fd973, %fd975;
	ld.global.f64 	%fd972, [%rd5+10432];
	add.f64 	%fd746, %fd972, %fd745;
	div.rn.f64 	%fd977, %fd744, %fd746;
	abs.f64 	%fd747, %fd243;
	setp.geu.f64 	%p392, %fd747, 0d41CDCD64FF800000;
	@%p392 bra 	$L__BB1_431;
	add.f64 	%fd748, %fd243, %fd974;
	add.f64 	%fd749, %fd242, %fd973;
	add.f64 	%fd750, %fd749, %fd972;
	div.rn.f64 	%fd751, %fd748, %fd750;
	setp.lt.f64 	%p393, %fd751, %fd977;
	selp.f64 	%fd975, %fd975, %fd242, %p393;
	selp.f64 	%fd976, %fd976, %fd243, %p393;
	selp.f64 	%fd977, %fd977, %fd751, %p393;
	bra.uni 	$L__BB1_431;
$L__BB1_426:
	ld.const.f64 	%fd725, [%rd151+20000];
	add.f64 	%fd726, %fd979, %fd725;
	add.f64 	%fd727, %fd978, %fd244;
	abs.f64 	%fd728, %fd727;
	setp.gt.f64 	%p388, %fd728, 0d41CDCD64FF800000;
	selp.f64 	%fd975, 0dBFF0000000000000, %fd726, %p388;
	selp.f64 	%fd976, 0d7FF0000000000000, %fd727, %p388;
	ld.global.f64 	%fd974, [%rd5+10416];
	add.f64 	%fd729, %fd974, %fd976;
	ld.global.f64 	%fd973, [%rd5+10424];
	add.f64 	%fd730, %fd973, %fd975;
	ld.global.f64 	%fd972, [%rd5+10432];
	add.f64 	%fd731, %fd972, %fd730;
	div.rn.f64 	%fd977, %fd729, %fd731;
	abs.f64 	%fd732, %fd243;
	setp.geu.f64 	%p389, %fd732, 0d41CDCD64FF800000;
	@%p389 bra 	$L__BB1_431;
	add.f64 	%fd733, %fd243, %fd974;
	add.f64 	%fd734, %fd242, %fd973;
	add.f64 	%fd735, %fd734, %fd972;
	div.rn.f64 	%fd736, %fd733, %fd735;
	setp.lt.f64 	%p390, %fd736, %fd977;
	selp.f64 	%fd975, %fd975, %fd242, %p390;
	selp.f64 	%fd976, %fd976, %fd243, %p390;
	selp.f64 	%fd977, %fd977, %fd736, %p390;
	bra.uni 	$L__BB1_431;
$L__BB1_428:
	mad.lo.s64 	%rd627, %rd148, 24, %rd149;
	add.s64 	%rd628, %rd627, %rd150;
	shl.b64 	%rd629, %rd628, 3;
	mov.u64 	%rd630, parameter;
	add.s64 	%rd153, %rd630, %rd629;
	ld.const.f64 	%fd264, [%rd153+23000];
	abs.f64 	%fd711, %fd264;
	setp.geu.f64 	%p383, %fd711, 0d41CDCD64FF800000;
	ld.global.f64 	%fd974, [%rd5+10416];
	ld.global.f64 	%fd973, [%rd5+10424];
	ld.global.f64 	%fd972, [%rd5+10432];
	mov.f64 	%fd975, %fd242;
	mov.f64 	%fd976, %fd243;
	@%p383 bra 	$L__BB1_431;
	ld.const.f64 	%fd712, [%rd153+22000];
	add.f64 	%fd713, %fd979, %fd712;
	add.f64 	%fd714, %fd978, %fd264;
	abs.f64 	%fd715, %fd714;
	setp.gt.f64 	%p384, %fd715, 0d41CDCD64FF800000;
	selp.f64 	%fd975, 0dBFF0000000000000, %fd713, %p384;
	selp.f64 	%fd976, 0d7FF0000000000000, %fd714, %p384;
	add.f64 	%fd716, %fd974, %fd976;
	add.f64 	%fd717, %fd973, %fd975;
	add.f64 	%fd718, %fd972, %fd717;
	div.rn.f64 	%fd977, %fd716, %fd718;
	abs.f64 	%fd719, %fd243;
	setp.geu.f64 	%p385, %fd719, 0d41CDCD64FF800000;
	@%p385 bra 	$L__BB1_431;
	add.f64 	%fd720, %fd243, %fd974;
	add.f64 	%fd721, %fd242, %fd973;
	add.f64 	%fd722, %fd721, %fd972;
	div.rn.f64 	%fd723, %fd720, %fd722;
	setp.lt.f64 	%p386, %fd723, %fd977;
	selp.f64 	%fd975, %fd975, %fd242, %p386;
	selp.f64 	%fd976, %fd976, %fd243, %p386;
	selp.f64 	%fd977, %fd977, %fd723, %p386;
$L__BB1_431:
	add.f64 	%fd752, %fd978, %fd974;
	add.f64 	%fd753, %fd979, %fd973;
	add.f64 	%fd754, %fd753, %fd972;
	div.rn.f64 	%fd280, %fd752, %fd754;
	abs.f64 	%fd755, %fd976;
	setp.geu.f64 	%p394, %fd755, 0d41CDCD64FF800000;
	@%p394 bra 	$L__BB1_433;
	setp.lt.f64 	%p395, %fd977, %fd280;
	selp.f64 	%fd978, %fd978, %fd976, %p395;
	selp.f64 	%fd979, %fd979, %fd975, %p395;
$L__BB1_433:
	add.s32 	%r130, %r897, -1;
	mul.lo.s32 	%r131, %r130, %r19;
	add.s32 	%r132, %r6, %r896;
	add.s32 	%r525, %r132, %r131;
	mul.wide.s32 	%rd635, %r525, 8;
	add.s64 	%rd154, %rd4, %rd635;
	ld.global.f64 	%fd285, [%rd154];
	abs.f64 	%fd286, %fd285;
	abs.f64 	%fd756, %fd979;
	max.f64 	%fd758, %fd286, %fd756;
	setp.gt.f64 	%p396, %fd758, 0d41CDCD64FF800000;
	sub.f64 	%fd759, %fd285, %fd979;
	abs.f64 	%fd760, %fd759;
	setp.geu.f64 	%p397, %fd760, 0d3EE4F8B588E368F1;
	or.pred  	%p398, %p396, %p397;
	@%p398 bra 	$L__BB1_435;
	ld.global.f64 	%fd762, [%rd154+-5000];
	abs.f64 	%fd763, %fd762;
	abs.f64 	%fd764, %fd978;
	max.f64 	%fd766, %fd763, %fd764;
	setp.leu.f64 	%p399, %fd766, 0d41CDCD64FF800000;
	sub.f64 	%fd767, %fd762, %fd978;
	abs.f64 	%fd768, %fd767;
	setp.lt.f64 	%p400, %fd768, 0d3EE4F8B588E368F1;
	and.pred  	%p401, %p399, %p400;
	@%p401 bra 	$L__BB1_457;
$L__BB1_435:
	mov.pred 	%p636, -1;
	min.s32 	%r725, %r896, %r897;
	setp.lt.s32 	%p581, %r725, 2;
	@%p581 bra 	$L__BB1_438;
	cvt.u64.u32 	%rd718, %r897;
	add.s64 	%rd719, %rd6, %rd718;
	ld.global.s8 	%r726, [%rd147];
	ld.global.u8 	%r727, [%rd719+-1];
	ld.global.u8 	%r728, [%rd146];
	prmt.b32 	%r729, %r728, %r727, 0x3340U;
	ld.global.u8 	%r730, [%rd147+-1];
	prmt.b32 	%r731, %r730, 0, 0x3340U;
	prmt.b32 	%r732, %r729, %r731, 0x5410U;
	mov.b32 	%r733, 359705;
	dp4a.s32.u32 	%r734, %r732, %r733, %r726;
	mul.wide.s32 	%rd720, %r734, 8;
	mov.u64 	%rd721, parameter;
	add.s64 	%rd722, %rd721, %rd720;
	ld.const.f64 	%fd791, [%rd722];
	sub.s32 	%r735, %r131, %r19;
	add.s32 	%r736, %r132, %r735;
	add.s32 	%r737, %r736, -1;
	mul.wide.s32 	%rd723, %r737, 8;
	add.s64 	%rd724, %rd4, %rd723;
	ld.global.f64 	%fd792, [%rd724];
	add.f64 	%fd793, %fd791, %fd792;
	abs.f64 	%fd794, %fd793;
	max.f64 	%fd796, %fd286, %fd794;
	setp.gt.f64 	%p583, %fd796, 0d41CDCD64FF800000;
	sub.f64 	%fd797, %fd285, %fd793;
	abs.f64 	%fd798, %fd797;
	setp.geu.f64 	%p584, %fd798, 0d3EE4F8B588E368F1;
	or.pred  	%p585, %p583, %p584;
	@%p585 bra 	$L__BB1_438;
	add.s32 	%r896, %r896, -1;
	mul.wide.s32 	%rd725, %r897, 4;
	add.s64 	%rd726, %rd725, %rd7;
	st.global.u32 	[%rd726+-8], %r896;
	add.s32 	%r738, %r8, %r896;
	mul.wide.s32 	%rd727, %r738, 4;
	add.s64 	%rd728, %rd1, %rd727;
	st.global.u32 	[%rd728], %r130;
	mov.pred 	%p636, 0;
	mov.u32 	%r897, %r130;
$L__BB1_438:
	not.pred 	%p587, %p636;
	@%p587 bra 	$L__BB1_420;
	mov.b32 	%r902, 3;
$L__BB1_440:
	mov.u32 	%r138, %r902;
	add.s32 	%r139, %r897, -1;
	sub.s32 	%r740, %r896, %r138;
	add.s32 	%r741, %r740, 1;
	setp.gt.u32 	%p589, %r740, 2147483646;
	abs.s32 	%r742, %r740;
	selp.b32 	%r140, %r742, 0, %p589;
	sub.s32 	%r904, %r139, %r140;
	selp.b32 	%r903, 1, %r741, %p589;
	setp.lt.s32 	%p590, %r904, 1;
	setp.ge.s32 	%p591, %r903, %r896;
	mov.pred 	%p637, -1;
	or.pred  	%p592, %p590, %p591;
	@%p592 bra 	$L__BB1_456;
	cvt.s64.s32 	%rd729, %r896;
	add.s64 	%rd155, %rd6, %rd729;
	cvt.s64.s32 	%rd730, %r897;
	add.s64 	%rd156, %rd6, %rd730;
	add.s32 	%r744, %r5, %r896;
	mad.lo.s32 	%r745, %r139, %r19, %r744;
	mul.wide.s32 	%rd731, %r745, 8;
	add.s64 	%rd157, %rd4, %rd731;
	ld.global.f64 	%fd287, [%rd157+5000];
	abs.f64 	%fd288, %fd287;
	add.s32 	%r746, %r140, %r896;
	not.b32 	%r747, %r903;
	add.s32 	%r748, %r747, %r746;
	mul.wide.s32 	%rd732, %r748, 8;
	mov.u64 	%rd733, parameter;
	add.s64 	%rd158, %rd733, %rd732;
	mul.wide.u32 	%rd734, %r748, 8;
	add.s64 	%rd159, %rd733, %rd734;
$L__BB1_442:
	not.b32 	%r749, %r904;
	add.s32 	%r145, %r897, %r749;
	not.b32 	%r750, %r903;
	add.s32 	%r146, %r896, %r750;
	setp.eq.s32 	%p593, %r145, 0;
	setp.gt.s32 	%p594, %r146, 0;
	and.pred  	%p595, %p593, %p594;
	@%p595 bra 	$L__BB1_444;
	setp.ne.s32 	%p596, %r146, 0;
	setp.lt.s32 	%p597, %r145, 1;
	or.pred  	%p598, %p597, %p596;
	@%p598 bra 	$L__BB1_449;
$L__BB1_444:
	setp.ne.s32 	%p605, %r146, 1;
	setp.ne.s32 	%p606, %r145, 1;
	and.pred  	%p607, %p606, %p605;
	@%p607 bra 	$L__BB1_448;
	setp.eq.s32 	%p609, %r145, 1;
	setp.eq.s32 	%p610, %r146, 1;
	setp.eq.s32 	%p611, %r145, 0;
	and.pred  	%p612, %p611, %p610;
	setp.eq.s32 	%p613, %r146, 0;
	and.pred  	%p614, %p609, %p613;
	or.pred  	%p615, %p612, %p614;
	mov.f64 	%fd981, 0d0000000000000000;
	mov.f64 	%fd980, 0dC0A9300000000000;
	not.pred 	%p616, %p615;
	@%p616 bra 	$L__BB1_447;
	ld.const.f64 	%fd859, [%rd159+25192];
	cvt.s64.s32 	%rd774, %r904;
	add.s64 	%rd775, %rd6, %rd774;
	cvt.s64.s32 	%rd776, %r903;
	add.s64 	%rd777, %rd6, %rd776;
	ld.global.s8 	%r800, [%rd155+27];
	ld.global.u8 	%r801, [%rd775];
	ld.global.u8 	%r802, [%rd156];
	prmt.b32 	%r803, %r801, %r802, 0x3340U;
	ld.global.u8 	%r804, [%rd777+27];
	prmt.b32 	%r805, %r804, 0, 0x3340U;
	prmt.b32 	%r806, %r803, %r805, 0x5410U;
	mov.b32 	%r807, 334205;
	dp4a.s32.u32 	%r808, %r806, %r807, %r800;
	mul.wide.s32 	%rd778, %r808, 8;
	mov.u64 	%rd779, parameter;
	add.s64 	%rd780, %rd779, %rd778;
	ld.const.f64 	%fd860, [%rd780+5000];
	add.f64 	%fd981, %fd859, %fd860;
	ld.const.f64 	%fd861, [%rd159+24472];
	ld.const.f64 	%fd862, [%rd780];
	add.f64 	%fd980, %fd861, %fd862;
$L__BB1_447:
	add.s32 	%r809, %r904, -1;
	add.s32 	%r810, %r5, %r903;
	mad.lo.s32 	%r811, %r809, %r19, %r810;
	mul.wide.s32 	%rd781, %r811, 8;
	add.s64 	%rd782, %rd4, %rd781;
	ld.global.f64 	%fd863, [%rd782];
	add.f64 	%fd864, %fd981, %fd863;
	ld.global.f64 	%fd865, [%rd782+5000];
	add.f64 	%fd866, %fd980, %fd865;
	abs.f64 	%fd867, %fd864;
	setp.gt.f64 	%p617, %fd867, 0d41CDCD64FF800000;
	selp.f64 	%fd983, 0dBFF0000000000000, %fd866, %p617;
	selp.f64 	%fd982, 0d7FF0000000000000, %fd864, %p617;
	bra.uni 	$L__BB1_452;
$L__BB1_448:
	ld.const.f64 	%fd842, [%rd158+25192];
	cvt.s64.s32 	%rd757, %r904;
	add.s64 	%rd758, %rd6, %rd757;
	ld.global.s8 	%r795, [%rd758];
	mul.wide.s32 	%rd759, %r795, 5;
	cvt.s64.s32 	%rd760, %r903;
	add.s64 	%rd761, %rd6, %rd760;
	ld.global.s8 	%rd762, [%rd761+27];
	add.s64 	%rd763, %rd759, %rd762;
	shl.b64 	%rd764, %rd763, 3;
	mov.u64 	%rd765, parameter;
	add.s64 	%rd766, %rd765, %rd764;
	ld.const.f64 	%fd843, [%rd766+45640];
	add.f64 	%fd844, %fd842, %fd843;
	ld.global.s8 	%r796, [%rd156];
	mul.wide.s32 	%rd767, %r796, 5;
	ld.global.s8 	%rd768, [%rd155+27];
	add.s64 	%rd769, %rd767, %rd768;
	shl.b64 	%rd770, %rd769, 3;
	add.s64 	%rd771, %rd765, %rd770;
	ld.const.f64 	%fd845, [%rd771+45640];
	add.f64 	%fd846, %fd844, %fd845;
	add.s32 	%r797, %r904, -1;
	add.s32 	%r798, %r5, %r903;
	mad.lo.s32 	%r799, %r797, %r19, %r798;
	mul.wide.s32 	%rd772, %r799, 8;
	add.s64 	%rd773, %rd4, %rd772;
	ld.global.f64 	%fd847, [%rd773];
	add.f64 	%fd848, %fd846, %fd847;
	ld.const.f64 	%fd849, [%rd158+24472];
	ld.const.f64 	%fd850, [%rd766+45440];
	add.f64 	%fd851, %fd849, %fd850;
	ld.const.f64 	%fd852, [%rd771+45440];
	add.f64 	%fd853, %fd851, %fd852;
	ld.global.f64 	%fd854, [%rd773+5000];
	add.f64 	%fd855, %fd853, %fd854;
	abs.f64 	%fd856, %fd848;
	setp.gt.f64 	%p608, %fd856, 0d41CDCD64FF800000;
	selp.f64 	%fd983, 0dBFF0000000000000, %fd855, %p608;
	selp.f64 	%fd982, 0d7FF0000000000000, %fd848, %p608;
	bra.uni 	$L__BB1_452;
$L__BB1_449:
	setp.ne.s32 	%p599, %r145, 1;
	setp.ne.s32 	%p600, %r146, 1;
	or.pred  	%p601, %p599, %p600;
	@%p601 bra 	$L__BB1_451;
	cvt.s64.s32 	%rd746, %r904;
	add.s64 	%rd747, %rd6, %rd746;
	cvt.s64.s32 	%rd748, %r903;
	add.s64 	%rd749, %rd6, %rd748;
	ld.global.s8 	%r774, [%rd749+28];
	ld.global.u8 	%r775, [%rd747+1];
	ld.global.u8 	%r776, [%rd747];
	prmt.b32 	%r777, %r776, %r775, 0x3340U;
	ld.global.u8 	%r778, [%rd749+27];
	prmt.b32 	%r779, %r778, 0, 0x3340U;
	prmt.b32 	%r780, %r777, %r779, 0x5410U;
	mov.b32 	%r781, 334205;
	dp4a.s32.u32 	%r782, %r780, %r781, %r774;
	mul.wide.s32 	%rd750, %r782, 8;
	mov.u64 	%rd751, parameter;
	add.s64 	%rd752, %rd751, %rd750;
	ld.const.f64 	%fd817, [%rd752+10000];
	ld.global.s8 	%r783, [%rd156+-1];
	ld.global.u8 	%r784, [%rd155+27];
	ld.global.u8 	%r785, [%rd155+26];
	prmt.b32 	%r786, %r785, %r784, 0x3340U;
	ld.global.u8 	%r787, [%rd156];
	prmt.b32 	%r788, %r787, 0, 0x3340U;
	prmt.b32 	%r789, %r786, %r788, 0x5410U;
	mov.b32 	%r790, 359705;
	dp4a.s32.u32 	%r791, %r789, %r790, %r783;
	mul.wide.s32 	%rd753, %r791, 8;
	add.s64 	%rd754, %rd751, %rd753;
	ld.const.f64 	%fd818, [%rd754+10000];
	add.f64 	%fd819, %fd817, %fd818;
	add.s32 	%r792, %r904, -1;
	add.s32 	%r793, %r6, %r903;
	mad.lo.s32 	%r794, %r792, %r19, %r793;
	mul.wide.s32 	%rd755, %r794, 8;
	add.s64 	%rd756, %rd4, %rd755;
	ld.global.f64 	%fd820, [%rd756];
	add.f64 	%fd821, %fd819, %fd820;
	ld.const.f64 	%fd822, [%rd752+15000];
	ld.const.f64 	%fd823, [%rd754+15000];
	add.f64 	%fd824, %fd822, %fd823;
	ld.global.f64 	%fd825, [%rd756+-5000];
	add.f64 	%fd826, %fd824, %fd825;
	abs.f64 	%fd827, %fd826;
	setp.gt.f64 	%p603, %fd827, 0d41CDCD64FF800000;
	selp.f64 	%fd828, 0dBFF0000000000000, %fd821, %p603;
	selp.f64 	%fd829, 0d7FF0000000000000, %fd826, %p603;
	ld.global.f64 	%fd830, [%rd5+10416];
	add.f64 	%fd831, %fd830, %fd829;
	ld.global.f64 	%fd832, [%rd5+10424];
	add.f64 	%fd833, %fd832, %fd828;
	ld.global.f64 	%fd834, [%rd5+10432];
	add.f64 	%fd835, %fd834, %fd833;
	div.rn.f64 	%fd836, %fd831, %fd835;
	ld.global.f64 	%fd837, [%rd157];
	add.f64 	%fd838, %fd837, %fd830;
	add.f64 	%fd839, %fd287, %fd832;
	add.f64 	%fd840, %fd839, %fd834;
	div.rn.f64 	%fd841, %fd838, %fd840;
	setp.ltu.f64 	%p604, %fd836, %fd841;
	selp.f64 	%fd982, 0d7FF0000000000000, %fd829, %p604;
	selp.f64 	%fd983, 0dBFF0000000000000, %fd828, %p604;
	bra.uni 	$L__BB1_452;
$L__BB1_451:
	ld.const.f64 	%fd800, [%rd158+24952];
	cvt.s64.s32 	%rd735, %r904;
	add.s64 	%rd736, %rd6, %rd735;
	cvt.s64.s32 	%rd737, %r903;
	add.s64 	%rd738, %rd6, %rd737;
	ld.global.s8 	%r751, [%rd738+28];
	ld.global.u8 	%r752, [%rd736+1];
	ld.global.u8 	%r753, [%rd736];
	prmt.b32 	%r754, %r753, %r752, 0x3340U;
	ld.global.u8 	%r755, [%rd738+27];
	prmt.b32 	%r756, %r755, 0, 0x3340U;
	prmt.b32 	%r757, %r754, %r756, 0x5410U;
	mov.b32 	%r758, 334205;
	dp4a.s32.u32 	%r759, %r757, %r758, %r751;
	mul.wide.s32 	%rd739, %r759, 8;
	mov.u64 	%rd740, parameter;
	add.s64 	%rd741, %rd740, %rd739;
	ld.const.f64 	%fd801, [%rd741+30440];
	add.f64 	%fd802, %fd800, %fd801;
	ld.global.s8 	%r760, [%rd156+-1];
	ld.global.u8 	%r761, [%rd155+27];
	ld.global.u8 	%r762, [%rd155+26];
	prmt.b32 	%r763, %r762, %r761, 0x3340U;
	ld.global.u8 	%r764, [%rd156];
	prmt.b32 	%r765, %r764, 0, 0x3340U;
	prmt.b32 	%r766, %r763, %r765, 0x5410U;
	mov.b32 	%r767, 359705;
	dp4a.s32.u32 	%r768, %r766, %r767, %r760;
	mul.wide.s32 	%rd742, %r768, 8;
	add.s64 	%rd743, %rd740, %rd742;
	ld.const.f64 	%fd803, [%rd743+30440];
	add.f64 	%fd804, %fd802, %fd803;
	add.s32 	%r769, %r904, -1;
	add.s32 	%r770, %r5, %r903;
	mad.lo.s32 	%r771, %r769, %r19, %r770;
	mul.wide.s32 	%rd744, %r771, 8;
	add.s64 	%rd745, %rd4, %rd744;
	ld.global.f64 	%fd805, [%rd745];
	add.f64 	%fd806, %fd804, %fd805;
	ld.const.f64 	%fd807, [%rd158+24232];
	ld.const.f64 	%fd808, [%rd741+25440];
	add.f64 	%fd809, %fd807, %fd808;
	ld.const.f64 	%fd810, [%rd743+25440];
	add.f64 	%fd811, %fd809, %fd810;
	sub.s32 	%r772, %r145, %r146;
	abs.s32 	%r773, %r772;
	cvt.rn.f64.s32 	%fd812, %r773;
	fma.rn.f64 	%fd813, %fd812, 0dBFEEF3E864B31D04, %fd811;
	ld.global.f64 	%fd814, [%rd745+5000];
	add.f64 	%fd815, %fd814, %fd813;
	abs.f64 	%fd816, %fd806;
	setp.gt.f64 	%p602, %fd816, 0d41CDCD64FF800000;
	selp.f64 	%fd983, 0dBFF0000000000000, %fd815, %p602;
	selp.f64 	%fd982, 0d7FF0000000000000, %fd806, %p602;
$L__BB1_452:
	abs.f64 	%fd868, %fd983;
	max.f64 	%fd870, %fd288, %fd868;
	setp.gt.f64 	%p618, %fd870, 0d41CDCD64FF800000;
	sub.f64 	%fd871, %fd287, %fd983;
	abs.f64 	%fd872, %fd871;
	setp.geu.f64 	%p619, %fd872, 0d3EE4F8B588E368F1;
	or.pred  	%p620, %p618, %p619;
	@%p620 bra 	$L__BB1_455;
	ld.global.f64 	%fd874, [%rd157];
	abs.f64 	%fd875, %fd874;
	abs.f64 	%fd876, %fd982;
	max.f64 	%fd878, %fd875, %fd876;
	setp.gt.f64 	%p621, %fd878, 0d41CDCD64FF800000;
	sub.f64 	%fd879, %fd874, %fd982;
	abs.f64 	%fd880, %fd879;
	setp.geu.f64 	%p622, %fd880, 0d3EE4F8B588E368F1;
	or.pred  	%p623, %p621, %p622;
	@%p623 bra 	$L__BB1_455;
	add.s32 	%r812, %r7, %r904;
	mul.wide.s32 	%rd783, %r812, 4;
	add.s64 	%rd784, %rd1, %rd783;
	st.global.u32 	[%rd784], %r903;
	add.s32 	%r813, %r8, %r903;
	mul.wide.s32 	%rd785, %r813, 4;
	add.s64 	%rd786, %rd1, %rd785;
	st.global.u32 	[%rd786], %r904;
	mov.pred 	%p637, 0;
	mov.u32 	%r896, %r903;
	mov.u32 	%r897, %r904;
	bra.uni 	$L__BB1_456;
$L__BB1_455:
	add.s32 	%r147, %r904, -1;
	add.s32 	%r903, %r903, 1;
	setp.gt.s32 	%p626, %r904, 1;
	setp.lt.s32 	%p627, %r903, %r896;
	and.pred  	%p628, %p626, %p627;
	mov.u32 	%r904, %r147;
	@%p628 bra 	$L__BB1_442;
$L__BB1_456:
	add.s32 	%r902, %r138, 1;
	setp.lt.u32 	%p629, %r138, 32;
	and.pred  	%p630, %p637, %p629;
	@%p630 bra 	$L__BB1_440;
	bra.uni 	$L__BB1_420;
$L__BB1_457:
	ld.global.f64 	%fd771, [%rd145];
	ld.global.f64 	%fd772, [%rd5+10456];
	add.f64 	%fd303, %fd771, %fd772;
	ld.global.f64 	%fd773, [%rd145+5000];
	ld.global.f64 	%fd774, [%rd5+10448];
	add.f64 	%fd304, %fd773, %fd774;
	ld.global.f64 	%fd775, [%rd5+10440];
	abs.f64 	%fd776, %fd775;
	setp.gt.f64 	%p402, %fd776, 0d41CDCD64FF800000;
	mov.f64 	%fd984, 0d3FE0000000000000;
	@%p402 bra 	$L__BB1_483;
	ld.global.f64 	%fd305, [%rd5+10416];
	ld.global.f64 	%fd306, [%rd5+10424];
	and.b32  	%r152, %r19, 15;
	setp.lt.u32 	%p403, %r20, 15;
	mov.b32 	%r916, 0;
	mov.u32 	%r912, %r916;
	@%p403 bra 	$L__BB1_460;
	ld.global.u32 	%r529, [%rd7];
	setp.gt.s32 	%p404, %r529, 0;
	selp.u32 	%r530, 1, 0, %p404;
	ld.global.u32 	%r531, [%rd7+4];
	setp.gt.s32 	%p405, %r531, 0;
	selp.u32 	%r532, 1, 0, %p405;
	add.s32 	%r533, %r530, %r532;
	ld.global.u32 	%r534, [%rd7+8];
	setp.gt.s32 	%p406, %r534, 0;
	selp.u32 	%r535, 1, 0, %p406;
	add.s32 	%r536, %r533, %r535;
	ld.global.u32 	%r537, [%rd7+12];
	setp.gt.s32 	%p407, %r537, 0;
	selp.u32 	%r538, 1, 0, %p407;
	add.s32 	%r539, %r536, %r538;
	ld.global.u32 	%r540, [%rd7+16];
	setp.gt.s32 	%p408, %r540, 0;
	selp.u32 	%r541, 1, 0, %p408;
	add.s32 	%r542, %r539, %r541;
	ld.global.u32 	%r543, [%rd7+20];
	setp.gt.s32 	%p409, %r543, 0;
	selp.u32 	%r544, 1, 0, %p409;
	add.s32 	%r545, %r542, %r544;
	ld.global.u32 	%r546, [%rd7+24];
	setp.gt.s32 	%p410, %r546, 0;
	selp.u32 	%r547, 1, 0, %p410;
	add.s32 	%r548, %r545, %r547;
	ld.global.u32 	%r549, [%rd7+28];
	setp.gt.s32 	%p411, %r549, 0;
	selp.u32 	%r550, 1, 0, %p411;
	add.s32 	%r551, %r548, %r550;
	ld.global.u32 	%r552, [%rd7+32];
	setp.gt.s32 	%p412, %r552, 0;
	selp.u32 	%r553, 1, 0, %p412;
	add.s32 	%r554, %r551, %r553;
	ld.global.u32 	%r555, [%rd7+36];
	setp.gt.s32 	%p413, %r555, 0;
	selp.u32 	%r556, 1, 0, %p413;
	add.s32 	%r557, %r554, %r556;
	ld.global.u32 	%r558, [%rd7+40];
	setp.gt.s32 	%p414, %r558, 0;
	selp.u32 	%r559, 1, 0, %p414;
	add.s32 	%r560, %r557, %r559;
	ld.global.u32 	%r561, [%rd7+44];
	setp.gt.s32 	%p415, %r561, 0;
	selp.u32 	%r562, 1, 0, %p415;
	add.s32 	%r563, %r560, %r562;
	ld.global.u32 	%r564, [%rd7+48];
	setp.gt.s32 	%p416, %r564, 0;
	selp.u32 	%r565, 1, 0, %p416;
	add.s32 	%r566, %r563, %r565;
	ld.global.u32 	%r567, [%rd7+52];
	setp.gt.s32 	%p417, %r567, 0;
	selp.u32 	%r568, 1, 0, %p417;
	add.s32 	%r569, %r566, %r568;
	ld.global.u32 	%r570, [%rd7+56];
	setp.gt.s32 	%p418, %r570, 0;
	selp.u32 	%r571, 1, 0, %p418;
	add.s32 	%r572, %r569, %r571;
	ld.global.u32 	%r573, [%rd7+60];
	setp.gt.s32 	%p419, %r573, 0;
	selp.u32 	%r574, 1, 0, %p419;
	add.s32 	%r916, %r572, %r574;
	mov.b32 	%r912, 16;
$L__BB1_460:
	setp.eq.s32 	%p420, %r152, 0;
	@%p420 bra 	$L__BB1_470;
	setp.lt.u32 	%p421, %r849, 7;
	@%p421 bra 	$L__BB1_463;
	shl.b32 	%r576, %r912, 2;
	cvt.u64.u32 	%rd636, %r576;
	add.s64 	%rd637, %rd7, %rd636;
	ld.global.u32 	%r577, [%rd637];
	setp.gt.s32 	%p422, %r577, 0;
	selp.u32 	%r578, 1, 0, %p422;
	add.s32 	%r579, %r916, %r578;
	ld.global.u32 	%r580, [%rd637+4];
	setp.gt.s32 	%p423, %r580, 0;
	selp.u32 	%r581, 1, 0, %p423;
	add.s32 	%r582, %r579, %r581;
	ld.global.u32 	%r583, [%rd637+8];
	setp.gt.s32 	%p424, %r583, 0;
	selp.u32 	%r584, 1, 0, %p424;
	add.s32 	%r585, %r582, %r584;
	ld.global.u32 	%r586, [%rd637+12];
	setp.gt.s32 	%p425, %r586, 0;
	selp.u32 	%r587, 1, 0, %p425;
	add.s32 	%r588, %r585, %r587;
	ld.global.u32 	%r589, [%rd637+16];
	setp.gt.s32 	%p426, %r589, 0;
	selp.u32 	%r590, 1, 0, %p426;
	add.s32 	%r591, %r588, %r590;
	ld.global.u32 	%r592, [%rd637+20];
	setp.gt.s32 	%p427, %r592, 0;
	selp.u32 	%r593, 1, 0, %p427;
	add.s32 	%r594, %r591, %r593;
	ld.global.u32 	%r595, [%rd637+24];
	setp.gt.s32 	%p428, %r595, 0;
	selp.u32 	%r596, 1, 0, %p428;
	add.s32 	%r597, %r594, %r596;
	ld.global.u32 	%r598, [%rd637+28];
	setp.gt.s32 	%p429, %r598, 0;
	selp.u32 	%r599, 1, 0, %p429;
	add.s32 	%r916, %r597, %r599;
	add.s32 	%r912, %r912, 8;
$L__BB1_463:
	and.b32  	%r600, %r18, 7;
	setp.eq.s32 	%p430, %r600, 6;
	@%p430 bra 	$L__BB1_470;
	and.b32  	%r162, %r22, 3;
	setp.lt.u32 	%p431, %r23, 3;
	@%p431 bra 	$L__BB1_466;
	mul.wide.u32 	%rd638, %r912, 4;
	add.s64 	%rd639, %rd7, %rd638;
	ld.global.u32 	%r602, [%rd639];
	setp.gt.s32 	%p432, %r602, 0;
	selp.u32 	%r603, 1, 0, %p432;
	add.s32 	%r604, %r916, %r603;
	ld.global.u32 	%r605, [%rd639+4];
	setp.gt.s32 	%p433, %r605, 0;
	selp.u32 	%r606, 1, 0, %p433;
	add.s32 	%r607, %r604, %r606;
	ld.global.u32 	%r608, [%rd639+8];
	setp.gt.s32 	%p434, %r608, 0;
	selp.u32 	%r609, 1, 0, %p434;
	add.s32 	%r610, %r607, %r609;
	ld.global.u32 	%r611, [%rd639+12];
	setp.gt.s32 	%p435, %r611, 0;
	selp.u32 	%r612, 1, 0, %p435;
	add.s32 	%r916, %r610, %r612;
	add.s32 	%r912, %r912, 4;
$L__BB1_466:
	setp.eq.s32 	%p436, %r162, 0;
	@%p436 bra 	$L__BB1_470;
	mul.wide.u32 	%rd640, %r912, 4;
	add.s64 	%rd160, %rd7, %rd640;
	ld.global.u32 	%r613, [%rd160];
	setp.gt.s32 	%p437, %r613, 0;
	selp.u32 	%r614, 1, 0, %p437;
	add.s32 	%r916, %r916, %r614;
	setp.eq.s32 	%p438, %r162, 1;
	@%p438 bra 	$L__BB1_470;
	ld.global.u32 	%r615, [%rd160+4];
	setp.gt.s32 	%p439, %r615, 0;
	selp.u32 	%r616, 1, 0, %p439;
	add.s32 	%r916, %r916, %r616;
	setp.eq.s32 	%p440, %r162, 2;
	@%p440 bra 	$L__BB1_470;
	ld.global.u32 	%r617, [%rd160+8];
	setp.gt.s32 	%p441, %r617, 0;
	selp.u32 	%r618, 1, 0, %p441;
	add.s32 	%r916, %r916, %r618;
$L__BB1_470:
	mov.b32 	%r922, 0;
	@%p403 bra 	$L__BB1_472;
	ld.global.u32 	%r622, [%rd7+100];
	setp.gt.s32 	%p443, %r622, 0;
	selp.u32 	%r623, 1, 0, %p443;
	add.s32 	%r624, %r916, %r623;
	ld.global.u32 	%r625, [%rd7+104];
	setp.gt.s32 	%p444, %r625, 0;
	selp.u32 	%r626, 1, 0, %p444;
	add.s32 	%r627, %r624, %r626;
	ld.global.u32 	%r628, [%rd7+108];
	setp.gt.s32 	%p445, %r628, 0;
	selp.u32 	%r629, 1, 0, %p445;
	add.s32 	%r630, %r627, %r629;
	ld.global.u32 	%r631, [%rd7+112];
	setp.gt.s32 	%p446, %r631, 0;
	selp.u32 	%r632, 1, 0, %p446;
	add.s32 	%r633, %r630, %r632;
	ld.global.u32 	%r634, [%rd7+116];
	setp.gt.s32 	%p447, %r634, 0;
	selp.u32 	%r635, 1, 0, %p447;
	add.s32 	%r636, %r633, %r635;
	ld.global.u32 	%r637, [%rd7+120];
	setp.gt.s32 	%p448, %r637, 0;
	selp.u32 	%r638, 1, 0, %p448;
	add.s32 	%r639, %r636, %r638;
	ld.global.u32 	%r640, [%rd7+124];
	setp.gt.s32 	%p449, %r640, 0;
	selp.u32 	%r641, 1, 0, %p449;
	add.s32 	%r642, %r639, %r641;
	ld.global.u32 	%r643, [%rd7+128];
	setp.gt.s32 	%p450, %r643, 0;
	selp.u32 	%r644, 1, 0, %p450;
	add.s32 	%r645, %r642, %r644;
	ld.global.u32 	%r646, [%rd7+132];
	setp.gt.s32 	%p451, %r646, 0;
	selp.u32 	%r647, 1, 0, %p451;
	add.s32 	%r648, %r645, %r647;
	ld.global.u32 	%r649, [%rd7+136];
	setp.gt.s32 	%p452, %r649, 0;
	selp.u32 	%r650, 1, 0, %p452;
	add.s32 	%r651, %r648, %r650;
	ld.global.u32 	%r652, [%rd7+140];
	setp.gt.s32 	%p453, %r652, 0;
	selp.u32 	%r653, 1, 0, %p453;
	add.s32 	%r654, %r651, %r653;
	ld.global.u32 	%r655, [%rd7+144];
	setp.gt.s32 	%p454, %r655, 0;
	selp.u32 	%r656, 1, 0, %p454;
	add.s32 	%r657, %r654, %r656;
	ld.global.u32 	%r658, [%rd7+148];
	setp.gt.s32 	%p455, %r658, 0;
	selp.u32 	%r659, 1, 0, %p455;
	add.s32 	%r660, %r657, %r659;
	ld.global.u32 	%r661, [%rd7+152];
	setp.gt.s32 	%p456, %r661, 0;
	selp.u32 	%r662, 1, 0, %p456;
	add.s32 	%r663, %r660, %r662;
	ld.global.u32 	%r664, [%rd7+156];
	setp.gt.s32 	%p457, %r664, 0;
	selp.u32 	%r665, 1, 0, %p457;
	add.s32 	%r666, %r663, %r665;
	ld.global.u32 	%r667, [%rd7+160];
	setp.gt.s32 	%p458, %r667, 0;
	selp.u32 	%r668, 1, 0, %p458;
	add.s32 	%r916, %r666, %r668;
	mov.b32 	%r922, 16;
$L__BB1_472:
	@%p420 bra 	$L__BB1_482;
	setp.lt.u32 	%p460, %r849, 7;
	@%p460 bra 	$L__BB1_475;
	shl.b32 	%r670, %r922, 2;
	cvt.u64.u32 	%rd641, %r670;
	add.s64 	%rd642, %rd7, %rd641;
	ld.global.u32 	%r671, [%rd642+100];
	setp.gt.s32 	%p461, %r671, 0;
	selp.u32 	%r672, 1, 0, %p461;
	add.s32 	%r673, %r916, %r672;
	add.s32 	%r674, %r922, %r15;
	mul.wide.s32 	%rd643, %r674, 4;
	add.s64 	%rd644, %rd1, %rd643;
	ld.global.u32 	%r675, [%rd644];
	setp.gt.s32 	%p462, %r675, 0;
	selp.u32 	%r676, 1, 0, %p462;
	add.s32 	%r677, %r673, %r676;
	ld.global.u32 	%r678, [%rd644+4];
	setp.gt.s32 	%p463, %r678, 0;
	selp.u32 	%r679, 1, 0, %p463;
	add.s32 	%r680, %r677, %r679;
	ld.global.u32 	%r681, [%rd644+8];
	setp.gt.s32 	%p464, %r681, 0;
	selp.u32 	%r682, 1, 0, %p464;
	add.s32 	%r683, %r680, %r682;
	ld.global.u32 	%r684, [%rd644+12];
	setp.gt.s32 	%p465, %r684, 0;
	selp.u32 	%r685, 1, 0, %p465;
	add.s32 	%r686, %r683, %r685;
	ld.global.u32 	%r687, [%rd644+16];
	setp.gt.s32 	%p466, %r687, 0;
	selp.u32 	%r688, 1, 0, %p466;
	add.s32 	%r689, %r686, %r688;
	ld.global.u32 	%r690, [%rd644+20];
	setp.gt.s32 	%p467, %r690, 0;
	selp.u32 	%r691, 1, 0, %p467;
	add.s32 	%r692, %r689, %r691;
	ld.global.u32 	%r693, [%rd644+24];
	setp.gt.s32 	%p468, %r693, 0;
	selp.u32 	%r694, 1, 0, %p468;
	add.s32 	%r916, %r692, %r694;
	add.s32 	%r922, %r922, 8;
$L__BB1_475:
	and.b32  	%r695, %r18, 7;
	setp.eq.s32 	%p469, %r695, 6;
	@%p469 bra 	$L__BB1_482;
	and.b32  	%r181, %r22, 3;
	setp.lt.u32 	%p470, %r23, 3;
	@%p470 bra 	$L__BB1_478;
	mul.wide.u32 	%rd645, %r922, 4;
	add.s64 	%rd646, %rd7, %rd645;
	ld.global.u32 	%r697, [%rd646+100];
	setp.gt.s32 	%p471, %r697, 0;
	selp.u32 	%r698, 1, 0, %p471;
	add.s32 	%r699, %r916, %r698;
	add.s32 	%r700, %r922, %r15;
	mul.wide.s32 	%rd647, %r700, 4;
	add.s64 	%rd648, %rd1, %rd647;
	ld.global.u32 	%r701, [%rd648];
	setp.gt.s32 	%p472, %r701, 0;
	selp.u32 	%r702, 1, 0, %p472;
	add.s32 	%r703, %r699, %r702;
	ld.global.u32 	%r704, [%rd648+4];
	setp.gt.s32 	%p473, %r704, 0;
	selp.u32 	%r705, 1, 0, %p473;
	add.s32 	%r706, %r703, %r705;
	ld.global.u32 	%r707, [%rd648+8];
	setp.gt.s32 	%p474, %r707, 0;
	selp.u32 	%r708, 1, 0, %p474;
	add.s32 	%r916, %r706, %r708;
	add.s32 	%r922, %r922, 4;
$L__BB1_478:
	setp.eq.s32 	%p475, %r181, 0;
	@%p475 bra 	$L__BB1_482;
	mul.wide.u32 	%rd649, %r922, 4;
	add.s64 	%rd650, %rd7, %rd649;
	ld.global.u32 	%r709, [%rd650+100];
	setp.gt.s32 	%p476, %r709, 0;
	selp.u32 	%r710, 1, 0, %p476;
	add.s32 	%r916, %r916, %r710;
	setp.eq.s32 	%p477, %r181, 1;
	@%p477 bra 	$L__BB1_482;
	add.s32 	%r711, %r922, %r15;
	mul.wide.s32 	%rd651, %r711, 4;
	add.s64 	%rd161, %rd1, %rd651;
	ld.global.u32 	%r712, [%rd161];
	setp.gt.s32 	%p478, %r712, 0;
	selp.u32 	%r713, 1, 0, %p478;
	add.s32 	%r916, %r916, %r713;
	setp.eq.s32 	%p479, %r181, 2;
	@%p479 bra 	$L__BB1_482;
	ld.global.u32 	%r714, [%rd161+4];
	setp.gt.s32 	%p480, %r714, 0;
	selp.u32 	%r715, 1, 0, %p480;
	add.s32 	%r916, %r916, %r715;
$L__BB1_482:
	shr.u32 	%r716, %r916, 1;
	add.s32 	%r717, %r716, -1;
	cvt.rn.f64.s32 	%fd777, %r717;
	add.f64 	%fd778, %fd304, %fd306;
	fma.rn.f64 	%fd779, %fd777, 0dBFE0A2B1704FF434, %fd778;
	ld.global.f64 	%fd780, [%rd5+10432];
	add.f64 	%fd781, %fd779, %fd780;
	add.f64 	%fd782, %fd303, %fd305;
	div.rn.f64 	%fd783, %fd782, %fd781;
	add.f64 	%fd784, %fd783, 0dC071126666666666;
	fma.rn.f64 	%fd984, %fd784, 0d4059000000000000, 0d3FE0000000000000;
$L__BB1_483:
	cvt.rzi.s32.f64 	%r718, %fd984;
	cvt.rn.f64.s32 	%fd785, %r718;
	div.rn.f64 	%fd985, %fd785, 0d4059000000000000;
	st.global.f64 	[%rd5+10472], %fd985;
$L__BB1_484:
	setp.gt.f64 	%p481, %fd985, %fd2;
	selp.b32 	%r928, 0, %r928, %p481;
$L__BB1_485:
	setp.eq.s32 	%p483, %r928, 0;
	or.pred  	%p484, %p177, %p483;
	@%p484 bra 	$L__BB1_487;
	{ // callseq 0, 0
	.param .b64 param0;
	st.param.b64 	[param0], %rd232;
	.param .b32 param1;
	st.param.b32 	[param1], %r848;
	.param .b32 param2;
	st.param.b32 	[param2], %r19;
	.param .b32 param3;
	st.param.b32 	[param3], 0;
	.param .b32 param4;
	st.param.b32 	[param4], 2;
	.param .b64 param5;
	st.param.b64 	[param5], %rd236;
	.param .b32 param6;
	st.param.b32 	[param6], %r2;
	.param .b64 param7;
	st.param.b64 	[param7], %rd237;
	.param .b64 param8;
	st.param.b64 	[param8], %rd238;
	call.uni 
	_Z4thalPciiiiS_iPdPi, 
	(
	param0, 
	param1, 
	param2, 
	param3, 
	param4, 
	param5, 
	param6, 
	param7, 
	param8
	);
	} // callseq 0
	ld.global.f64 	%fd786, [%rd5+10472];
	setp.leu.f64 	%p485, %fd786, %fd2;
	selp.u32 	%r928, 1, 0, %p485;
$L__BB1_487:
	setp.eq.s32 	%p487, %r928, 0;
	or.pred  	%p488, %p177, %p487;
	@%p488 bra 	$L__BB1_489;
	{ // callseq 1, 0
	.param .b64 param0;
	st.param.b64 	[param0], %rd232;
	.param .b32 param1;
	st.param.b32 	[param1], %r848;
	.param .b32 param2;
	st.param.b32 	[param2], %r19;
	.param .b32 param3;
	st.param.b32 	[param3], 0;
	.param .b32 param4;
	st.param.b32 	[param4], 4;
	.param .b64 param5;
	st.param.b64 	[param5], %rd236;
	.param .b32 param6;
	st.param.b32 	[param6], %r2;
	.param .b64 param7;
	st.param.b64 	[param7], %rd237;
	.param .b64 param8;
	st.param.b64 	[param8], %rd238;
	call.uni 
	_Z4thalPciiiiS_iPdPi, 
	(
	param0, 
	param1, 
	param2, 
	param3, 
	param4, 
	param5, 
	param6, 
	param7, 
	param8
	);
	} // callseq 1
	ld.global.f64 	%fd787, [%rd5+10472];
	setp.leu.f64 	%p489, %fd787, %fd2;
	selp.u32 	%r928, 1, 0, %p489;
$L__BB1_489:
	setp.eq.s32 	%p490, %r928, 0;
	@%p490 bra 	$L__BB1_491;
	mul.wide.s32 	%rd652, %r18, 4;
	add.s64 	%rd653, %rd8, %rd652;
	mov.b32 	%r721, 1;
	st.global.u32 	[%rd653], %r721;
$L__BB1_491:
	@%p101 bra 	$L__BB1_517;
	ld.global.u8 	%rs215, [%rd44];
	mov.b64 	%rd831, 0;
	setp.eq.s16 	%p510, %rs215, 84;
	@%p510 bra 	$L__BB1_496;
	setp.ne.s16 	%p511, %rs215, 65;
	@%p511 bra 	$L__BB1_495;
	mov.b64 	%rd831, 4;
	bra.uni 	$L__BB1_496;
$L__BB1_495:
	setp.eq.s16 	%p512, %rs215, 71;
	selp.b64 	%rd831, 8, 12, %p512;
$L__BB1_496:
	ld.global.u8 	%rs216, [%rd44+-1];
	mov.b64 	%rd832, 0;
	setp.eq.s16 	%p513, %rs216, 84;
	@%p513 bra 	$L__BB1_500;
	setp.ne.s16 	%p514, %rs216, 65;
	@%p514 bra 	$L__BB1_499;
	mov.b64 	%rd832, 1;
	bra.uni 	$L__BB1_500;
$L__BB1_499:
	setp.eq.s16 	%p515, %rs216, 71;
	selp.b64 	%rd832, 2, 3, %p515;
$L__BB1_500:
	add.s64 	%rd166, %rd831, %rd832;
	ld.global.u8 	%rs217, [%rd44+-2];
	mov.b64 	%rd833, 0;
	setp.eq.s16 	%p516, %rs217, 84;
	@%p516 bra 	$L__BB1_504;
	setp.ne.s16 	%p517, %rs217, 65;
	@%p517 bra 	$L__BB1_503;
	mov.b64 	%rd833, 4;
	bra.uni 	$L__BB1_504;
$L__BB1_503:
	setp.eq.s16 	%p518, %rs217, 71;
	selp.b64 	%rd833, 8, 12, %p518;
$L__BB1_504:
	shl.b64 	%rd675, %rd166, 4;
	or.b64  	%rd169, %rd675, %rd833;
	ld.global.u8 	%rs218, [%rd44+-3];
	mov.b64 	%rd834, 0;
	setp.eq.s16 	%p519, %rs218, 84;
	@%p519 bra 	$L__BB1_508;
	setp.ne.s16 	%p520, %rs218, 65;
	@%p520 bra 	$L__BB1_507;
	mov.b64 	%rd834, 1;
	bra.uni 	$L__BB1_508;
$L__BB1_507:
	setp.eq.s16 	%p521, %rs218, 71;
	selp.b64 	%rd834, 2, 3, %p521;
$L__BB1_508:
	add.s64 	%rd172, %rd169, %rd834;
	ld.global.u8 	%rs219, [%rd44+-4];
	mov.b64 	%rd835, 0;
	setp.eq.s16 	%p522, %rs219, 84;
	@%p522 bra 	$L__BB1_512;
	setp.ne.s16 	%p523, %rs219, 65;
	@%p523 bra 	$L__BB1_511;
	mov.b64 	%rd835, 4;
	bra.uni 	$L__BB1_512;
$L__BB1_511:
	setp.eq.s16 	%p524, %rs219, 71;
	selp.b64 	%rd835, 8, 12, %p524;
$L__BB1_512:
	shl.b64 	%rd680, %rd172, 4;
	or.b64  	%rd175, %rd680, %rd835;
	ld.global.u8 	%rs220, [%rd44+-5];
	mov.b64 	%rd836, 0;
	setp.eq.s16 	%p525, %rs220, 84;
	@%p525 bra 	$L__BB1_516;
	setp.ne.s16 	%p526, %rs220, 65;
	@%p526 bra 	$L__BB1_515;
	mov.b64 	%rd836, 1;
	bra.uni 	$L__BB1_516;
$L__BB1_515:
	setp.eq.s16 	%p527, %rs220, 71;
	selp.b64 	%rd836, 2, 3, %p527;
$L__BB1_516:
	add.s64 	%rd843, %rd175, %rd836;
	bra.uni 	$L__BB1_542;
$L__BB1_517:
	ld.global.u8 	%rs209, [%rd11+5];
	mov.b64 	%rd837, 0;
	setp.eq.s16 	%p492, %rs209, 65;
	@%p492 bra 	$L__BB1_520;
	setp.eq.s16 	%p493, %rs209, 84;
	@%p493 bra 	$L__BB1_521;
	setp.eq.s16 	%p494, %rs209, 71;
	selp.b64 	%rd837, 8, 12, %p494;
	bra.uni 	$L__BB1_521;
$L__BB1_520:
	mov.b64 	%rd837, 4;
$L__BB1_521:
	ld.global.u8 	%rs210, [%rd11+4];
	mov.b64 	%rd838, 0;
	setp.eq.s16 	%p495, %rs210, 84;
	@%p495 bra 	$L__BB1_525;
	setp.ne.s16 	%p496, %rs210, 65;
	@%p496 bra 	$L__BB1_524;
	mov.b64 	%rd838, 1;
	bra.uni 	$L__BB1_525;
$L__BB1_524:
	setp.eq.s16 	%p497, %rs210, 71;
	selp.b64 	%rd838, 2, 3, %p497;
$L__BB1_525:
	add.s64 	%rd183, %rd837, %rd838;
	ld.global.u8 	%rs211, [%rd11+3];
	mov.b64 	%rd839, 0;
	setp.eq.s16 	%p498, %rs211, 84;
	@%p498 bra 	$L__BB1_529;
	setp.ne.s16 	%p499, %rs211, 65;
	@%p499 bra 	$L__BB1_528;
	mov.b64 	%rd839, 4;
	bra.uni 	$L__BB1_529;
$L__BB1_528:
	setp.eq.s16 	%p500, %rs211, 71;
	selp.b64 	%rd839, 8, 12, %p500;
$L__BB1_529:
	shl.b64 	%rd661, %rd183, 4;
	or.b64  	%rd186, %rd661, %rd839;
	ld.global.u8 	%rs212, [%rd11+2];
	mov.b64 	%rd840, 0;
	setp.eq.s16 	%p501, %rs212, 84;
	@%p501 bra 	$L__BB1_533;
	setp.ne.s16 	%p502, %rs212, 65;
	@%p502 bra 	$L__BB1_532;
	mov.b64 	%rd840, 1;
	bra.uni 	$L__BB1_533;
$L__BB1_532:
	setp.eq.s16 	%p503, %rs212, 71;
	selp.b64 	%rd840, 2, 3, %p503;
$L__BB1_533:
	add.s64 	%rd189, %rd186, %rd840;
	ld.global.u8 	%rs213, [%rd11+1];
	mov.b64 	%rd841, 0;
	setp.eq.s16 	%p504, %rs213, 84;
	@%p504 bra 	$L__BB1_537;
	setp.ne.s16 	%p505, %rs213, 65;
	@%p505 bra 	$L__BB1_536;
	mov.b64 	%rd841, 4;
	bra.uni 	$L__BB1_537;
$L__BB1_536:
	setp.eq.s16 	%p506, %rs213, 71;
	selp.b64 	%rd841, 8, 12, %p506;
$L__BB1_537:
	shl.b64 	%rd666, %rd189, 4;
	or.b64  	%rd192, %rd666, %rd841;
	ld.global.u8 	%rs214, [%rd11];
	mov.b64 	%rd842, 0;
	setp.eq.s16 	%p507, %rs214, 84;
	@%p507 bra 	$L__BB1_541;
	setp.ne.s16 	%p508, %rs214, 65;
	@%p508 bra 	$L__BB1_540;
	mov.b64 	%rd842, 1;
	bra.uni 	$L__BB1_541;
$L__BB1_540:
	setp.eq.s16 	%p509, %rs214, 71;
	selp.b64 	%rd842, 2, 3, %p509;
$L__BB1_541:
	add.s64 	%rd843, %rd192, %rd842;
$L__BB1_542:
	shl.b64 	%rd682, %rd843, 2;
	mov.u64 	%rd683, d_stab;
	add.s64 	%rd684, %rd683, %rd682;
	ld.const.f32 	%f51, [%rd684];
	setp.lt.f32 	%p529, %f51, 0f40800000;
	mov.pred 	%p638, 0;
	@%p529 bra 	$L__BB1_595;
	setp.ne.s32 	%p530, %r205, 1;
	@%p530 bra 	$L__BB1_569;
	ld.global.u8 	%rs227, [%rd44];
	mov.b64 	%rd844, 0;
	setp.eq.s16 	%p549, %rs227, 84;
	@%p549 bra 	$L__BB1_548;
	setp.ne.s16 	%p550, %rs227, 65;
	@%p550 bra 	$L__BB1_547;
	mov.b64 	%rd844, 4;
	bra.uni 	$L__BB1_548;
$L__BB1_547:
	setp.eq.s16 	%p551, %rs227, 71;
	selp.b64 	%rd844, 8, 12, %p551;
$L__BB1_548:
	ld.global.u8 	%rs228, [%rd44+-1];
	mov.b64 	%rd845, 0;
	setp.eq.s16 	%p552, %rs228, 84;
	@%p552 bra 	$L__BB1_552;
	setp.ne.s16 	%p553, %rs228, 65;
	@%p553 bra 	$L__BB1_551;
	mov.b64 	%rd845, 1;
	bra.uni 	$L__BB1_552;
$L__BB1_551:
	setp.eq.s16 	%p554, %rs228, 71;
	selp.b64 	%rd845, 2, 3, %p554;
$L__BB1_552:
	add.s64 	%rd201, %rd844, %rd845;
	ld.global.u8 	%rs229, [%rd44+-2];
	mov.b64 	%rd846, 0;
	setp.eq.s16 	%p555, %rs229, 84;
	@%p555 bra 	$L__BB1_556;
	setp.ne.s16 	%p556, %rs229, 65;
	@%p556 bra 	$L__BB1_555;
	mov.b64 	%rd846, 4;
	bra.uni 	$L__BB1_556;
$L__BB1_555:
	setp.eq.s16 	%p557, %rs229, 71;
	selp.b64 	%rd846, 8, 12, %p557;
$L__BB1_556:
	shl.b64 	%rd706, %rd201, 4;
	or.b64  	%rd204, %rd706, %rd846;
	ld.global.u8 	%rs230, [%rd44+-3];
	mov.b64 	%rd847, 0;
	setp.eq.s16 	%p558, %rs230, 84;
	@%p558 bra 	$L__BB1_560;
	setp.ne.s16 	%p559, %rs230, 65;
	@%p559 bra 	$L__BB1_559;
	mov.b64 	%rd847, 1;
	bra.uni 	$L__BB1_560;
$L__BB1_559:
	setp.eq.s16 	%p560, %rs230, 71;
	selp.b64 	%rd847, 2, 3, %p560;
$L__BB1_560:
	add.s64 	%rd207, %rd204, %rd847;
	ld.global.u8 	%rs231, [%rd44+-4];
	mov.b64 	%rd848, 0;
	setp.eq.s16 	%p561, %rs231, 84;
	@%p561 bra 	$L__BB1_564;
	setp.ne.s16 	%p562, %rs231, 65;
	@%p562 bra 	$L__BB1_563;
	mov.b64 	%rd848, 4;
	bra.uni 	$L__BB1_564;
$L__BB1_563:
	setp.eq.s16 	%p563, %rs231, 71;
	selp.b64 	%rd848, 8, 12, %p563;
$L__BB1_564:
	shl.b64 	%rd711, %rd207, 4;
	or.b64  	%rd210, %rd711, %rd848;
	ld.global.u8 	%rs232, [%rd44+-5];
	mov.b64 	%rd849, 0;
	setp.eq.s16 	%p564, %rs232, 84;
	@%p564 bra 	$L__BB1_568;
	setp.ne.s16 	%p565, %rs232, 65;
	@%p565 bra 	$L__BB1_567;
	mov.b64 	%rd849, 1;
	bra.uni 	$L__BB1_568;
$L__BB1_567:
	setp.eq.s16 	%p566, %rs232, 71;
	selp.b64 	%rd849, 2, 3, %p566;
$L__BB1_568:
	add.s64 	%rd856, %rd210, %rd849;
	bra.uni 	$L__BB1_594;
$L__BB1_569:
	ld.global.u8 	%rs221, [%rd11+5];
	mov.b64 	%rd850, 0;
	setp.eq.s16 	%p531, %rs221, 65;
	@%p531 bra 	$L__BB1_572;
	setp.eq.s16 	%p532, %rs221, 84;
	@%p532 bra 	$L__BB1_573;
	setp.eq.s16 	%p533, %rs221, 71;
	selp.b64 	%rd850, 8, 12, %p533;
	bra.uni 	$L__BB1_573;
$L__BB1_572:
	mov.b64 	%rd850, 4;
$L__BB1_573:
	ld.global.u8 	%rs222, [%rd11+4];
	mov.b64 	%rd851, 0;
	setp.eq.s16 	%p534, %rs222, 84;
	@%p534 bra 	$L__BB1_577;
	setp.ne.s16 	%p535, %rs222, 65;
	@%p535 bra 	$L__BB1_576;
	mov.b64 	%rd851, 1;
	bra.uni 	$L__BB1_577;
$L__BB1_576:
	setp.eq.s16 	%p536, %rs222, 71;
	selp.b64 	%rd851, 2, 3, %p536;
$L__BB1_577:
	add.s64 	%rd218, %rd850, %rd851;
	ld.global.u8 	%rs223, [%rd11+3];
	mov.b64 	%rd852, 0;
	setp.eq.s16 	%p537, %rs223, 84;
	@%p537 bra 	$L__BB1_581;
	setp.ne.s16 	%p538, %rs223, 65;
	@%p538 bra 	$L__BB1_580;
	mov.b64 	%rd852, 4;
	bra.uni 	$L__BB1_581;
$L__BB1_580:
	setp.eq.s16 	%p539, %rs223, 71;
	selp.b64 	%rd852, 8, 12, %p539;
$L__BB1_581:
	shl.b64 	%rd692, %rd218, 4;
	or.b64  	%rd221, %rd692, %rd852;
	ld.global.u8 	%rs224, [%rd11+2];
	mov.b64 	%rd853, 0;
	setp.eq.s16 	%p540, %rs224, 84;
	@%p540 bra 	$L__BB1_585;
	setp.ne.s16 	%p541, %rs224, 65;
	@%p541 bra 	$L__BB1_584;
	mov.b64 	%rd853, 1;
	bra.uni 	$L__BB1_585;
$L__BB1_584:
	setp.eq.s16 	%p542, %rs224, 71;
	selp.b64 	%rd853, 2, 3, %p542;
$L__BB1_585:
	add.s64 	%rd224, %rd221, %rd853;
	ld.global.u8 	%rs225, [%rd11+1];
	mov.b64 	%rd854, 0;
	setp.eq.s16 	%p543, %rs225, 84;
	@%p543 bra 	$L__BB1_589;
	setp.ne.s16 	%p544, %rs225, 65;
	@%p544 bra 	$L__BB1_588;
	mov.b64 	%rd854, 4;
	bra.uni 	$L__BB1_589;
$L__BB1_588:
	setp.eq.s16 	%p545, %rs225, 71;
	selp.b64 	%rd854, 8, 12, %p545;
$L__BB1_589:
	shl.b64 	%rd697, %rd224, 4;
	or.b64  	%rd227, %rd697, %rd854;
	ld.global.u8 	%rs226, [%rd11];
	mov.b64 	%rd855, 0;
	setp.eq.s16 	%p546, %rs226, 84;
	@%p546 bra 	$L__BB1_593;
	setp.ne.s16 	%p547, %rs226, 65;
	@%p547 bra 	$L__BB1_592;
	mov.b64 	%rd855, 1;
	bra.uni 	$L__BB1_593;
$L__BB1_592:
	setp.eq.s16 	%p548, %rs226, 71;
	selp.b64 	%rd855, 2, 3, %p548;
$L__BB1_593:
	add.s64 	%rd856, %rd227, %rd855;
$L__BB1_594:
	shl.b64 	%rd713, %rd856, 2;
	mov.u64 	%rd714, d_stab;
	add.s64 	%rd715, %rd714, %rd713;
	ld.const.f32 	%f52, [%rd715];
	setp.geu.f32 	%p638, %f52, 0f40400000;
$L__BB1_595:
	setp.eq.s32 	%p567, %r207, 0;
	selp.u32 	%r931, 1, 0, %p638;
	not.pred 	%p568, %p638;
	or.pred  	%p569, %p567, %p568;
	@%p569 bra 	$L__BB1_597;
	{ // callseq 2, 0
	.param .b64 param0;
	st.param.b64 	[param0], %rd232;
	.param .b32 param1;
	st.param.b32 	[param1], %r848;
	.param .b32 param2;
	st.param.b32 	[param2], %r19;
	.param .b32 param3;
	st.param.b32 	[param3], 1;
	.param .b32 param4;
	st.param.b32 	[param4], 1;
	.param .b64 param5;
	st.param.b64 	[param5], %rd236;
	.param .b32 param6;
	st.param.b32 	[param6], %r2;
	.param .b64 param7;
	st.param.b64 	[param7], %rd237;
	.param .b64 param8;
	st.param.b64 	[param8], %rd238;
	call.uni 
	_Z4thalPciiiiS_iPdPi, 
	(
	param0, 
	param1, 
	param2, 
	param3, 
	param4, 
	param5, 
	param6, 
	param7, 
	param8
	);
	} // callseq 2
	ld.global.f64 	%fd788, [%rd5+10472];
	setp.gt.f64 	%p570, %fd788, %fd2;
	selp.b32 	%r931, 0, %r931, %p570;
$L__BB1_597:
	setp.eq.s32 	%p572, %r931, 0;
	or.pred  	%p573, %p567, %p572;
	@%p573 bra 	$L__BB1_599;
	{ // callseq 3, 0
	.param .b64 param0;
	st.param.b64 	[param0], %rd232;
	.param .b32 param1;
	st.param.b32 	[param1], %r848;
	.param .b32 param2;
	st.param.b32 	[param2], %r19;
	.param .b32 param3;
	st.param.b32 	[param3], 1;
	.param .b32 param4;
	st.param.b32 	[param4], 2;
	.param .b64 param5;
	st.param.b64 	[param5], %rd236;
	.param .b32 param6;
	st.param.b32 	[param6], %r2;
	.param .b64 param7;
	st.param.b64 	[param7], %rd237;
	.param .b64 param8;
	st.param.b64 	[param8], %rd238;
	call.uni 
	_Z4thalPciiiiS_iPdPi, 
	(
	param0, 
	param1, 
	param2, 
	param3, 
	param4, 
	param5, 
	param6, 
	param7, 
	param8
	);
	} // callseq 3
	ld.global.f64 	%fd789, [%rd5+10472];
	setp.leu.f64 	%p574, %fd789, %fd2;
	selp.u32 	%r931, 1, 0, %p574;
$L__BB1_599:
	setp.eq.s32 	%p576, %r931, 0;
	or.pred  	%p577, %p567, %p576;
	@%p577 bra 	$L__BB1_601;
	{ // callseq 4, 0
	.param .b64 param0;
	st.param.b64 	[param0], %rd232;
	.param .b32 param1;
	st.param.b32 	[param1], %r848;
	.param .b32 param2;
	st.param.b32 	[param2], %r19;
	.param .b32 param3;
	st.param.b32 	[param3], 1;
	.param .b32 param4;
	st.param.b32 	[param4], 4;
	.param .b64 param5;
	st.param.b64 	[param5], %rd236;
	.param .b32 param6;
	st.param.b32 	[param6], %r2;
	.param .b64 param7;
	st.param.b64 	[param7], %rd237;
	.param .b64 param8;
	st.param.b64 	[param8], %rd238;
	call.uni 
	_Z4thalPciiiiS_iPdPi, 
	(
	param0, 
	param1, 
	param2, 
	param3, 
	param4, 
	param5, 
	param6, 
	param7, 
	param8
	);
	} // callseq 4
	ld.global.f64 	%fd790, [%rd5+10472];
	setp.leu.f64 	%p578, %fd790, %fd2;
	selp.u32 	%r931, 1, 0, %p578;
$L__BB1_601:
	setp.eq.s32 	%p579, %r931, 0;
	@%p579 bra 	$L__BB1_603;
	mul.wide.s32 	%rd716, %r18, 4;
	add.s64 	%rd717, %rd9, %rd716;
	mov.b32 	%r724, 1;
	st.global.u32 	[%rd717], %r724;
$L__BB1_603:
	setp.lt.u32 	%p631, %r19, 25;
	add.s32 	%r814, %r21, %r848;
	setp.le.s32 	%p632, %r814, %r206;
	add.s16 	%rs234, %rs234, 1;
	add.s16 	%rs233, %rs233, 1;
	and.pred  	%p633, %p631, %p632;
	@%p633 bra 	$L__BB1_4;
$L__BB1_604:
	ld.global.u32 	%r815, [%rd10];
	ld.global.u32 	%r816, [%rd8];
	ld.global.u32 	%r817, [%rd9];
	add.s32 	%r818, %r817, %r816;
	add.s32 	%r819, %r818, %r815;
	st.global.u32 	[%rd10], %r819;
	ld.global.u32 	%r820, [%rd8+4];
	ld.global.u32 	%r821, [%rd9+4];
	add.s32 	%r822, %r821, %r820;
	add.s32 	%r823, %r822, %r819;
	st.global.u32 	[%rd10], %r823;
	ld.global.u32 	%r824, [%rd8+8];
	ld.global.u32 	%r825, [%rd9+8];
	add.s32 	%r826, %r825, %r824;
	add.s32 	%r827, %r826, %r823;
	st.global.u32 	[%rd10], %r827;
	ld.global.u32 	%r828, [%rd8+12];
	ld.global.u32 	%r829, [%rd9+12];
	add.s32 	%r830, %r829, %r828;
	add.s32 	%r831, %r830, %r827;
	st.global.u32 	[%rd10], %r831;
	ld.global.u32 	%r832, [%rd8+16];
	ld.global.u32 	%r833, [%rd9+16];
	add.s32 	%r834, %r833, %r832;
	add.s32 	%r835, %r834, %r831;
	st.global.u32 	[%rd10], %r835;
	ld.global.u32 	%r836, [%rd8+20];
	ld.global.u32 	%r837, [%rd9+20];
	add.s32 	%r838, %r837, %r836;
	add.s32 	%r839, %r838, %r835;
	st.global.u32 	[%rd10], %r839;
	ld.global.u32 	%r840, [%rd8+24];
	ld.global.u32 	%r841, [%rd9+24];
	add.s32 	%r842, %r841, %r840;
	add.s32 	%r843, %r842, %r839;
	st.global.u32 	[%rd10], %r843;
	ld.global.u32 	%r844, [%rd8+28];
	ld.global.u32 	%r845, [%rd9+28];
	add.s32 	%r846, %r845, %r844;
	add.s32 	%r847, %r846, %r843;
	st.global.u32 	[%rd10], %r847;
	add.s32 	%r848, %r848, %r3;
	setp.lt.s32 	%p634, %r848, %r206;
	@%p634 bra 	$L__BB1_2;
$L__BB1_605:
	bar.sync 	0;
	ret;

}


// ===== COMPILED SASS (sm_100) =====

	.target	sm_100

	.elftype	@"ET_EXEC"


//--------------------- .note.nv.tkinfo           --------------------------
	.section	.note.nv.tkinfo,"",@"SHT_NOTE"
	.sectionflags	@"SHF_NOTE_NV_TKINFO"
	.tkinfo
        /*0018*/ 	.word	0x00000002
        /*0030*/ 	.string	""
        /*0030*/ 	.string	"ptxas"
        /*0030*/ 	.string	"Cuda compilation tools, release 13.0, V13.0.88"
        /*0030*/ 	.string	"Build cuda_13.0.r13.0/compiler.36424714_0"
        /*0030*/ 	.string	"-arch sm_100 -m 64 "



//--------------------- .note.nv.cuinfo           --------------------------
	.section	.note.nv.cuinfo,"",@"SHT_NOTE"
	.sectionflags	@"SHF_NOTE_NV_CUINFO"
        /*0018*/ 	.short	0x0002
        /*001a*/ 	.short	0x0064
        /*001c*/ 	.short	0x0082
	.zero		2


//--------------------- .nv.info                  --------------------------
	.section	.nv.info,"",@"SHT_CUDA_INFO"
	.align	4


	//----- nvinfo : EIATTR_REGCOUNT
	.align		4
        /*0000*/ 	.byte	0x04, 0x2f
        /*0002*/ 	.short	(.L_7 - .L_6)
	.align		4
.L_6:
        /*0004*/ 	.word	index@(_Z16candidate_primerPcPiS0_S0_iffiiS_PdS0_)
        /*0008*/ 	.word	0x0000009c


	//----- nvinfo : EIATTR_FRAME_SIZE
	.align		4
.L_7:
        /*000c*/ 	.byte	0x04, 0x11
        /*000e*/ 	.short	(.L_9 - .L_8)
	.align		4
.L_8:
        /*0010*/ 	.word	index@($__internal_0_$__cuda_sm20_div_rn_f64_full)
        /*0014*/ 	.word	0x000000c8


	//----- nvinfo : EIATTR_FRAME_SIZE
	.align		4
.L_9:
        /*0018*/ 	.byte	0x04, 0x11
        /*001a*/ 	.short	(.L_11 - .L_10)
	.align		4
.L_10:
        /*001c*/ 	.word	index@($_Z16candidate_primerPcPiS0_S0_iffiiS_PdS0_$_Z4thalPciiiiS_iPdPi)
        /*0020*/ 	.word	0x000000c8


	//----- nvinfo : EIATTR_FRAME_SIZE
	.align		4
.L_11:
        /*0024*/ 	.byte	0x04, 0x11
        /*0026*/ 	.short	(.L_13 - .L_12)
	.align		4
.L_12:
        /*0028*/ 	.word	index@(_Z16candidate_primerPcPiS0_S0_iffiiS_PdS0_)
        /*002c*/ 	.word	0x000000c8


	//----- nvinfo : EIATTR_MIN_STACK_SIZE
	.align		4
.L_13:
        /*0030*/ 	.byte	0x04, 0x12
        /*0032*/ 	.short	(.L_15 - .L_14)
	.align		4
.L_14:
        /*0034*/ 	.word	index@(_Z16candidate_primerPcPiS0_S0_iffiiS_PdS0_)
        /*0038*/ 	.word	0x000000c8
.L_15:


//--------------------- .nv.compat                --------------------------
	.section	.nv.compat,"",@"SHT_CUDA_COMPAT_INFO"
	.align	4
        /*0000*/ 	.byte	0x02, 0x09, 0x00, 0x00, 0x02, 0x02, 0x01, 0x00, 0x02, 0x05, 0x05, 0x00, 0x03, 0x07, 0x01, 0x01
        /*0010*/ 	.byte	0x02, 0x03, 0x00, 0x00, 0x02, 0x06, 0x01, 0x00, 0x04, 0x0b, 0x08, 0x00, 0x01, 0x00, 0x00, 0x00
        /*0020*/ 	.byte	0x00, 0x00, 0x00, 0x00


//--------------------- .nv.info._Z16candidate_primerPcPiS0_S0_iffiiS_PdS0_ --------------------------
	.section	.nv.info._Z16candidate_primerPcPiS0_S0_iffiiS_PdS0_,"",@"SHT_CUDA_INFO"
	.sectionflags	@""
	.align	4


	//----- nvinfo : EIATTR_CUDA_API_VERSION
	.align		4
        /*0000*/ 	.byte	0x04, 0x37
        /*0002*/ 	.short	(.L_17 - .L_16)
.L_16:
        /*0004*/ 	.word	0x00000082


	//----- nvinfo : EIATTR_KPARAM_INFO
	.align		4
.L_17:
        /*0008*/ 	.byte	0x04, 0x17
        /*000a*/ 	.short	(.L_19 - .L_18)
.L_18:
        /*000c*/ 	.word	0x00000000
        /*0010*/ 	.short	0x000b
        /*0012*/ 	.short	0x0048
        /*0014*/ 	.byte	0x00, 0xf5, 0x21, 0x00


	//----- nvinfo : EIATTR_KPARAM_INFO
	.align		4
.L_19:
        /*0018*/ 	.byte	0x04, 0x17
        /*001a*/ 	.short	(.L_21 - .L_20)
.L_20:
        /*001c*/ 	.word	0x00000000
        /*0020*/ 	.short	0x000a
        /*0022*/ 	.short	0x0040
        /*0024*/ 	.byte	0x00, 0xf5, 0x21, 0x00


	//----- nvinfo : EIATTR_KPARAM_INFO
	.align		4
.L_21:
        /*0028*/ 	.byte	0x04, 0x17
        /*002a*/ 	.short	(.L_23 - .L_22)
.L_22:
        /*002c*/ 	.word	0x00000000
        /*0030*/ 	.short	0x0009
        /*0032*/ 	.short	0x0038
        /*0034*/ 	.byte	0x00, 0xf5, 0x21, 0x00


	//----- nvinfo : EIATTR_KPARAM_INFO
	.align		4
.L_23:
        /*0038*/ 	.byte	0x04, 0x17
        /*003a*/ 	.short	(.L_25 - .L_24)
.L_24:
        /*003c*/ 	.word	0x00000000
        /*0040*/ 	.short	0x0008
        /*0042*/ 	.short	0x0030
        /*0044*/ 	.byte	0x00, 0xf0, 0x11, 0x00


	//----- nvinfo : EIATTR_KPARAM_INFO
	.align		4
.L_25:
        /*0048*/ 	.byte	0x04, 0x17
        /*004a*/ 	.short	(.L_27 - .L_26)
.L_26:
        /*004c*/ 	.word	0x00000000
        /*0050*/ 	.short	0x0007
        /*0052*/ 	.short	0x002c
        /*0054*/ 	.byte	0x00, 0xf0, 0x11, 0x00


	//----- nvinfo : EIATTR_KPARAM_INFO
	.align		4
.L_27:
        /*0058*/ 	.byte	0x04, 0x17
        /*005a*/ 	.short	(.L_29 - .L_28)
.L_28:
        /*005c*/ 	.word	0x00000000
        /*0060*/ 	.short	0x0006
        /*0062*/ 	.short	0x0028
        /*0064*/ 	.byte	0x00, 0xf0, 0x11, 0x00


	//----- nvinfo : EIATTR_KPARAM_INFO
	.align		4
.L_29:
        /*0068*/ 	.byte	0x04, 0x17
        /*006a*/ 	.short	(.L_31 - .L_30)
.L_30:
        /*006c*/ 	.word	0x00000000
        /*0070*/ 	.short	0x0005
        /*0072*/ 	.short	0x0024
        /*0074*/ 	.byte	0x00, 0xf0, 0x11, 0x00


	//----- nvinfo : EIATTR_KPARAM_INFO
	.align		4
.L_31:
        /*0078*/ 	.byte	0x04, 0x17
        /*007a*/ 	.short	(.L_33 - .L_32)
.L_32:
        /*007c*/ 	.word	0x00000000
        /*0080*/ 	.short	0x0004
        /*0082*/ 	.short	0x0020
        /*0084*/ 	.byte	0x00, 0xf0, 0x11, 0x00


	//----- nvinfo : EIATTR_KPARAM_INFO
	.align		4
.L_33:
        /*0088*/ 	.byte	0x04, 0x17
        /*008a*/ 	.short	(.L_35 - .L_34)
.L_34:
        /*008c*/ 	.word	0x00000000
        /*0090*/ 	.short	0x0003
        /*0092*/ 	.short	0x0018
        /*0094*/ 	.byte	0x00, 0xf5, 0x21, 0x00


	//----- nvinfo : EIATTR_KPARAM_INFO
	.align		4
.L_35:
        /*0098*/ 	.byte	0x04, 0x17
        /*009a*/ 	.short	(.L_37 - .L_36)
.L_36:
        /*009c*/ 	.word	0x00000000
        /*00a0*/ 	.short	0x0002
        /*00a2*/ 	.short	0x0010
        /*00a4*/ 	.byte	0x00, 0xf5, 0x21, 0x00


	//----- nvinfo : EIATTR_KPARAM_INFO
	.align		4
.L_37:
        /*00a8*/ 	.byte	0x04, 0x17
        /*00aa*/ 	.short	(.L_39 - .L_38)
.L_38:
        /*00ac*/ 	.word	0x00000000
        /*00b0*/ 	.short	0x0001
        /*00b2*/ 	.short	0x0008
        /*00b4*/ 	.byte	0x00, 0xf5, 0x21, 0x00


	//----- nvinfo : EIATTR_KPARAM_INFO
	.align		4
.L_39:
        /*00b8*/ 	.byte	0x04, 0x17
        /*00ba*/ 	.short	(.L_41 - .L_40)
.L_40:
        /*00bc*/ 	.word	0x00000000
        /*00c0*/ 	.short	0x0000
        /*00c2*/ 	.short	0x0000
        /*00c4*/ 	.byte	0x00, 0xf5, 0x21, 0x00


	//----- nvinfo : EIATTR_SPARSE_MMA_MASK
	.align		4
.L_41:
        /*00c8*/ 	.byte	0x03, 0x50
        /*00ca*/ 	.short	0x0000


	//----- nvinfo : EIATTR_MAXREG_COUNT
	.align		4
        /*00cc*/ 	.byte	0x03, 0x1b
        /*00ce*/ 	.short	0x00ff


	//----- nvinfo : EIATTR_NUM_BARRIERS
	.align		4
        /*00d0*/ 	.byte	0x02, 0x4c
        /*00d2*/ 	.byte	0x01
	.zero		1


	//----- nvinfo : EIATTR_MERCURY_ISA_VERSION
	.align		4
        /*00d4*/ 	.byte	0x03, 0x5f
        /*00d6*/ 	.short	0x0101


	//----- nvinfo : EIATTR_VRC_CTA_INIT_COUNT
	.align		4
        /*00d8*/ 	.byte	0x02, 0x4a
	.zero		1
	.zero		1


	//----- nvinfo : EIATTR_EXIT_INSTR_OFFSETS
	.align		4
        /*00dc*/ 	.byte	0x04, 0x1c
        /*00de*/ 	.short	(.L_43 - .L_42)


	//   ....[0]....
.L_42:
        /*00e0*/ 	.word	0x00015ac0


	//----- nvinfo : EIATTR_INDIRECT_BRANCH_TARGETS
	.align		4
.L_43:
        /*00e4*/ 	.byte	0x04, 0x34
        /*00e6*/ 	.short	(.L_45 - .L_44)


	//   ....[0]....
.L_44:
        /*00e8*/ 	.word	.L_x_1398@srel
        /*00ec*/ 	.short	0x0
        /*00ee*/ 	.short	0x0
        /*00f0*/ 	.word	0x3
        /*00f4*/ 	.word	.L_x_1399@srel
        /*00f8*/ 	.word	.L_x_1400@srel
        /*00fc*/ 	.word	.L_x_1401@srel


	//----- nvinfo : EIATTR_CRS_STACK_SIZE
	.align		4
.L_45:
        /*0100*/ 	.byte	0x04, 0x1e
        /*0102*/ 	.short	(.L_47 - .L_46)
.L_46:
        /*0104*/ 	.word	0x00000000


	//----- nvinfo : EIATTR_CBANK_PARAM_SIZE
	.align		4
.L_47:
        /*0108*/ 	.byte	0x03, 0x19
        /*010a*/ 	.short	0x0050


	//----- nvinfo : EIATTR_PARAM_CBANK
	.align		4
        /*010c*/ 	.byte	0x04, 0x0a
        /*010e*/ 	.short	(.L_49 - .L_48)
	.align		4
.L_48:
        /*0110*/ 	.word	index@(.nv.constant0._Z16candidate_primerPcPiS0_S0_iffiiS_PdS0_)
        /*0114*/ 	.short	0x0380
        /*0116*/ 	.short	0x0050


	//----- nvinfo : EIATTR_SW_WAR
	.align		4
.L_49:
        /*0118*/ 	.byte	0x04, 0x36
        /*011a*/ 	.short	(.L_51 - .L_50)
.L_50:
        /*011c*/ 	.word	0x00000008
.L_51:


//--------------------- .nv.callgraph             --------------------------
	.section	.nv.callgraph,"",@"SHT_CUDA_CALLGRAPH"
	.align	4
	.sectionentsize	8
	.align		4
        /*0000*/ 	.word	0x00000000
	.align		4
        /*0004*/ 	.word	0xffffffff
	.align		4
        /*0008*/ 	.word	0x00000000
	.align		4
        /*000c*/ 	.word	0xfffffffe
	.align		4
        /*0010*/ 	.word	0x00000000
	.align		4
        /*0014*/ 	.word	0xfffffffd
	.align		4
        /*0018*/ 	.word	0x00000000
	.align		4
        /*001c*/ 	.word	0xfffffffc


//--------------------- .nv.constant3             --------------------------
	.section	.nv.constant3,"a",@progbits
	.align	8
.nv.constant3:
	.type		d_NumL,@object
	.size		d_NumL,(d_Pchar - d_NumL)
d_NumL:
	.zero		8
	.type		d_Pchar,@object
	.size		d_Pchar,(.L_1 - d_Pchar)
d_Pchar:
	.zero		1084
.L_1:
	.zero		4
	.type		parameter,@object
	.size		parameter,(d_stab - parameter)
parameter:
	.zero		47328
	.type		d_stab,@object
	.size		d_stab,(d_deltah - d_stab)
d_stab:
	.zero		16384
	.type		d_deltah,@object
	.size		d_deltah,(d_deltas - d_deltah)
d_deltah:
	.zero		64
	.type		d_deltas,@object
	.size		d_deltas,(.L_5 - d_deltas)
d_deltas:
	.zero		64
.L_5:


//--------------------- .nv.constant2._Z16candidate_primerPcPiS0_S0_iffiiS_PdS0_ --------------------------
	.section	.nv.constant2._Z16candidate_primerPcPiS0_S0_iffiiS_PdS0_,"a",@progbits
	.sectionflags	@""
	.align	4
.nv.constant2._Z16candidate_primerPcPiS0_S0_iffiiS_PdS0_:
        /*0000*/ 	.byte	0x30, 0x89, 0x03, 0x00, 0x70, 0x86, 0x03, 0x00, 0xd0, 0x87, 0x03, 0x00


//--------------------- .text._Z16candidate_primerPcPiS0_S0_iffiiS_PdS0_ --------------------------
	.section	.text._Z16candidate_primerPcPiS0_S0_iffiiS_PdS0_,"ax",@progbits
	.align	128
        .global         _Z16candidate_primerPcPiS0_S0_iffiiS_PdS0_
        .type           _Z16candidate_primerPcPiS0_S0_iffiiS_PdS0_,@function
        .size           _Z16candidate_primerPcPiS0_S0_iffiiS_PdS0_,(.L_x_1403 - _Z16candidate_primerPcPiS0_S0_iffiiS_PdS0_)
        .other          _Z16candidate_primerPcPiS0_S0_iffiiS_PdS0_,@"STO_CUDA_ENTRY STV_DEFAULT"
_Z16candidate_primerPcPiS0_S0_iffiiS_PdS0_:
.text._Z16candidate_primerPcPiS0_S0_iffiiS_PdS0_:
[----:B------:R-:W0:Y:S01]  /*0000*/  LDC R1, c[0x0][0x37c] ;  /* 0x0000df00ff017b82 */ /* 0x000e220000000800 */
[----:B------:R-:W1:Y:S07]  /*0010*/  S2R R35, SR_TID.X ;  /* 0x0000000000237919 */ /* 0x000e6e0000002100 */
[----:B------:R-:W1:Y:S01]  /*0020*/  S2UR UR4, SR_CTAID.X ;  /* 0x00000000000479c3 */ /* 0x000e620000002500 */
[----:B------:R-:W2:Y:S01]  /*0030*/  LDCU UR5, c[0x0][0x3ac] ;  /* 0x00007580ff0577ac */ /* 0x000ea20008000800 */
[----:B------:R-:W-:Y:S01]  /*0040*/  BSSY.RECONVERGENT B9, `(.L_x_0) ;  /* 0x00015a5000097945 */ /* 0x000fe20003800200 */
[----:B0-----:R-:W-:-:S05]  /*0050*/  VIADD R1, R1, 0xffffff38 ;  /* 0xffffff3801017836 */ /* 0x001fca0000000000 */
[----:B------:R-:W1:Y:S02]  /*0060*/  LDC R0, c[0x0][0x360] ;  /* 0x0000d800ff007b82 */ /* 0x000e640000000800 */
[----:B-1----:R-:W-:-:S05]  /*0070*/  IMAD R35, R0, UR4, R35 ;  /* 0x0000000400237c24 */ /* 0x002fca000f8e0223 */
[----:B--2---:R-:W-:-:S13]  /*0080*/  ISETP.GE.AND P0, PT, R35, UR5, PT ;  /* 0x0000000523007c0c */ /* 0x004fda000bf06270 */
[----:B------:R-:W-:Y:S05]  /*0090*/  @P0 BRA `(.L_x_1) ;  /* 0x00000158007c0947 */ /* 0x000fea0003800000 */
[----:B------:R-:W0:Y:S01]  /*00a0*/  LDC R52, c[0x0][0x3a8] ;  /* 0x0000ea00ff347b82 */ /* 0x000e220000000800 */
[----:B------:R-:W1:Y:S01]  /*00b0*/  LDCU.64 UR6, c[0x0][0x3b8] ;  /* 0x00007700ff0677ac */ /* 0x000e620008000a00 */
[C---:B------:R-:W-:Y:S02]  /*00c0*/  IMAD R27, R35.reuse, 0x36, RZ ;  /* 0x00000036231b7824 */ /* 0x040fe400078e02ff */
[C---:B------:R-:W-:Y:S01]  /*00d0*/  IMAD R5, R35.reuse, 0x32, RZ ;  /* 0x0000003223057824 */ /* 0x040fe200078e02ff */
[----:B------:R-:W2:Y:S01]  /*00e0*/  LDCU UR4, c[0x0][0x370] ;  /* 0x00006e00ff0477ac */ /* 0x000ea20008000800 */
[----:B------:R-:W-:Y:S02]  /*00f0*/  IMAD R3, R35, 0x53c, RZ ;  /* 0x0000053c23037824 */ /* 0x000fe400078e02ff */
[----:B------:R-:W3:Y:S01]  /*0100*/  LDC.64 R54, c[0x0][0x3c8] ;  /* 0x0000f200ff367b82 */ /* 0x000ee20000000a00 */
[----:B------:R-:W-:Y:S02]  /*0110*/  IMAD.MOV.U32 R34, RZ, RZ, R35 ;  /* 0x000000ffff227224 */ /* 0x000fe400078e0023 */
[----:B------:R-:W-:-:S02]  /*0120*/  VIADD R32, R5, 0xffffffff ;  /* 0xffffffff05207836 */ /* 0x000fc40000000000 */
[C---:B------:R-:W-:Y:S02]  /*0130*/  VIADD R31, R5.reuse, 0x18 ;  /* 0x00000018051f7836 */ /* 0x040fe40000000000 */
[----:B------:R-:W-:Y:S01]  /*0140*/  VIADD R30, R5, 0x1a ;  /* 0x0000001a051e7836 */ /* 0x000fe20000000000 */
[----:B------:R-:W4:Y:S01]  /*0150*/  LDC.64 R56, c[0x0][0x3c0] ;  /* 0x0000f000ff387b82 */ /* 0x000f220000000a00 */
[----:B------:R-:W-:Y:S01]  /*0160*/  VIADD R29, R3, 0xffffffff ;  /* 0xffffffff031d7836 */ /* 0x000fe20000000000 */
[----:B-1----:R-:W-:Y:S01]  /*0170*/  IADD3 R48, P0, PT, R27, UR6, RZ ;  /* 0x000000061b307c10 */ /* 0x002fe2000ff1e0ff */
[----:B------:R-:W-:-:S03]  /*0180*/  VIADD R28, R3, 0x270 ;  /* 0x00000270031c7836 */ /* 0x000fc60000000000 */
[C---:B------:R-:W-:Y:S02]  /*0190*/  LEA.HI.X.SX32 R49, R27.reuse, UR7, 0x1, P0 ;  /* 0x000000071b317c11 */ /* 0x040fe400080f0eff */
[----:B------:R-:W1:Y:S01]  /*01a0*/  LDC.64 R50, c[0x0][0x358] ;  /* 0x0000d600ff327b82 */ /* 0x000e620000000a00 */
[----:B0-----:R-:W-:Y:S01]  /*01b0*/  FADD R52, R52, -10 ;  /* 0xc120000034347421 */ /* 0x001fe20000000000 */
[----:B--2---:R-:W-:Y:S02]  /*01c0*/  IMAD R33, R0, UR4, RZ ;  /* 0x0000000400217c24 */ /* 0x004fe4000f8e02ff */
[----:B------:R-:W-:-:S03]  /*01d0*/  VIADD R27, R27, 0x1b ;  /* 0x0000001b1b1b7836 */ /* 0x000fc60000000000 */
[----:B------:R-:W0:Y:S01]  /*01e0*/  F2F.F64.F32 R52, R52 ;  /* 0x0000003400347310 */ /* 0x000e220000201800 */
[----:B---3--:R-:W-:-:S04]  /*01f0*/  IMAD.WIDE R54, R5, 0x4, R54 ;  /* 0x0000000405367825 */ /* 0x008fc800078e0236 */
[----:B----4-:R-:W-:-:S07]  /*0200*/  IMAD.WIDE R56, R3, 0x8, R56 ;  /* 0x0000000803387825 */ /* 0x010fce00078e0238 */
.L_x_449:
[----:B--2---:R-:W2:Y:S01]  /*0210*/  LDC.64 R58, c[0x0][0x390] ;  /* 0x0000e400ff3a7b82 */ /* 0x004ea20000000a00 */
[----:B---3--:R-:W3:Y:S01]  /*0220*/  LDCU UR4, c[0x0][0x3ac] ;  /* 0x00007580ff0477ac */ /* 0x008ee20008000800 */
[----:B-1----:R-:W-:Y:S01]  /*0230*/  R2UR UR6, R50 ;  /* 0x00000000320672ca */ /* 0x002fe200000e0000 */
[C---:B----4-:R-:W-:Y:S01]  /*0240*/  IMAD.SHL.U32 R3, R34.reuse, 0x8, RZ ;  /* 0x0000000822037824 */ /* 0x050fe200078e00ff */
[C---:B------:R-:W-:Y:S01]  /*0250*/  R2UR UR7, R51.reuse ;  /* 0x00000000330772ca */ /* 0x040fe200000e0000 */
[----:B------:R-:W-:Y:S01]  /*0260*/  VIADD R0, R34, 0x12 ;  /* 0x0000001222007836 */ /* 0x000fe20000000000 */
[C---:B------:R-:W-:Y:S01]  /*0270*/  R2UR UR8, R50.reuse ;  /* 0x00000000320872ca */ /* 0x040fe200000e0000 */
[----:B------:R-:W-:Y:S01]  /*0280*/  BSSY.RECONVERGENT B8, `(.L_x_2) ;  /* 0x0001555000087945 */ /* 0x000fe20003800200 */
[----:B------:R-:W1:Y:S01]  /*0290*/  LDC.64 R60, c[0x0][0x398] ;  /* 0x0000e600ff3c7b82 */ /* 0x000e620000000a00 */
[----:B------:R-:W-:Y:S02]  /*02a0*/  R2UR UR9, R51 ;  /* 0x00000000330972ca */ /* 0x000fe400000e0000 */
[----:B------:R-:W-:-:S02]  /*02b0*/  R2UR UR10, R50 ;  /* 0x00000000320a72ca */ /* 0x000fc400000e0000 */
[C---:B------:R-:W-:Y:S02]  /*02c0*/  R2UR UR11, R51.reuse ;  /* 0x00000000330b72ca */ /* 0x040fe400000e0000 */
[C---:B------:R-:W-:Y:S01]  /*02d0*/  R2UR UR12, R50.reuse ;  /* 0x00000000320c72ca */ /* 0x040fe200000e0000 */
[----:B------:R-:W4:Y:S01]  /*02e0*/  LDC.64 R62, c[0x0][0x388] ;  /* 0x0000e200ff3e7b82 */ /* 0x000f220000000a00 */
[C---:B------:R-:W-:Y:S02]  /*02f0*/  R2UR UR13, R51.reuse ;  /* 0x00000000330d72ca */ /* 0x040fe400000e0000 */
[C---:B------:R-:W-:Y:S02]  /*0300*/  R2UR UR14, R50.reuse ;  /* 0x00000000320e72ca */ /* 0x040fe400000e0000 */
[----:B------:R-:W-:Y:S02]  /*0310*/  R2UR UR15, R51 ;  /* 0x00000000330f72ca */ /* 0x000fe400000e0000 */
[----:B------:R-:W-:Y:S01]  /*0320*/  R2UR UR16, R50 ;  /* 0x00000000321072ca */ /* 0x000fe200000e0000 */
[----:B--2---:R-:W-:Y:S01]  /*0330*/  IMAD.WIDE R58, R3, 0x4, R58 ;  /* 0x00000004033a7825 */ /* 0x004fe200078e023a */
[----:B------:R-:W-:-:S02]  /*0340*/  R2UR UR17, R51 ;  /* 0x00000000331172ca */ /* 0x000fc400000e0000 */
[C---:B------:R-:W-:Y:S02]  /*0350*/  R2UR UR18, R50.reuse ;  /* 0x00000000321272ca */ /* 0x040fe400000e0000 */
[----:B------:R-:W-:Y:S01]  /*0360*/  R2UR UR19, R51 ;  /* 0x00000000331372ca */ /* 0x000fe200000e0000 */
[----:B------:R2:W-:Y:S01]  /*0370*/  STG.E desc[UR6][R58.64], RZ ;  /* 0x000000ff3a007986 */ /* 0x0005e2000c101906 */
[C---:B------:R-:W-:Y:S01]  /*0380*/  R2UR UR20, R50.reuse ;  /* 0x00000000321472ca */ /* 0x040fe200000e0000 */
[----:B-1----:R-:W-:Y:S01]  /*0390*/  IMAD.WIDE R60, R3, 0x4, R60 ;  /* 0x00000004033c7825 */ /* 0x002fe200078e023c */
[C---:B------:R-:W-:Y:S02]  /*03a0*/  R2UR UR21, R51.reuse ;  /* 0x00000000331572ca */ /* 0x040fe400000e0000 */
[C---:B------:R-:W-:Y:S02]  /*03b0*/  R2UR UR22, R50.reuse ;  /* 0x00000000321672ca */ /* 0x040fe400000e0000 */
[C---:B------:R-:W-:Y:S01]  /*03c0*/  R2UR UR23, R51.reuse ;  /* 0x00000000331772ca */ /* 0x040fe200000e0000 */
[----:B------:R2:W-:Y:S01]  /*03d0*/  STG.E desc[UR8][R60.64], RZ ;  /* 0x000000ff3c007986 */ /* 0x0005e2000c101908 */
[----:B------:R-:W-:Y:S01]  /*03e0*/  R2UR UR24, R50 ;  /* 0x00000000321872ca */ /* 0x000fe200000e0000 */
[----:B----4-:R-:W-:Y:S01]  /*03f0*/  IMAD.WIDE R62, R34, 0x4, R62 ;  /* 0x00000004223e7825 */ /* 0x010fe200078e023e */
[----:B------:R-:W-:Y:S01]  /*0400*/  R2UR UR25, R51 ;  /* 0x00000000331972ca */ /* 0x000fe200000e0000 */
[----:B------:R2:W-:Y:S01]  /*0410*/  STG.E desc[UR10][R58.64+0x4], RZ ;  /* 0x000004ff3a007986 */ /* 0x0005e2000c10190a */
[----:B------:R-:W-:-:S02]  /*0420*/  R2UR UR26, R50 ;  /* 0x00000000321a72ca */ /* 0x000fc400000e0000 */
[C---:B------:R-:W-:Y:S01]  /*0430*/  R2UR UR27, R51.reuse ;  /* 0x00000000331b72ca */ /* 0x040fe200000e0000 */
[----:B------:R2:W-:Y:S01]  /*0440*/  STG.E desc[UR12][R60.64+0x4], RZ ;  /* 0x000004ff3c007986 */ /* 0x0005e2000c10190c */
[C---:B------:R-:W-:Y:S02]  /*0450*/  R2UR UR28, R50.reuse ;  /* 0x00000000321c72ca */ /* 0x040fe400000e0000 */
[C---:B------:R-:W-:Y:S01]  /*0460*/  R2UR UR29, R51.reuse ;  /* 0x00000000331d72ca */ /* 0x040fe200000e0000 */
[----:B------:R2:W-:Y:S01]  /*0470*/  STG.E desc[UR14][R58.64+0x8], RZ ;  /* 0x000008ff3a007986 */ /* 0x0005e2000c10190e */
[C---:B------:R-:W-:Y:S02]  /*0480*/  R2UR UR30, R50.reuse ;  /* 0x00000000321e72ca */ /* 0x040fe400000e0000 */
        /* <DEDUP_REMOVED lines=12> */
[----:B------:R-:W-:Y:S01]  /*0550*/  R2UR UR39, R51 ;  /* 0x00000000332772ca */ /* 0x000fe200000e0000 */
[----:B------:R2:W-:Y:S01]  /*0560*/  STG.E desc[UR24][R60.64+0x10], RZ ;  /* 0x000010ff3c007986 */ /* 0x0005e2000c101918 */
[----:B---3--:R-:W-:-:S03]  /*0570*/  ISETP.GT.AND P0, PT, R0, UR4, PT ;  /* 0x0000000400007c0c */ /* 0x008fc6000bf04270 */
[----:B------:R2:W-:Y:S04]  /*0580*/  STG.E desc[UR26][R58.64+0x14], RZ ;  /* 0x000014ff3a007986 */ /* 0x0005e8000c10191a */
[----:B------:R2:W-:Y:S04]  /*0590*/  STG.E desc[UR28][R60.64+0x14], RZ ;  /* 0x000014ff3c007986 */ /* 0x0005e8000c10191c */
[----:B------:R2:W-:Y:S04]  /*05a0*/  STG.E desc[UR30][R58.64+0x18], RZ ;  /* 0x000018ff3a007986 */ /* 0x0005e8000c10191e */
[----:B------:R2:W-:Y:S04]  /*05b0*/  STG.E desc[UR32][R60.64+0x18], RZ ;  /* 0x000018ff3c007986 */ /* 0x0005e8000c101920 */
[----:B------:R2:W-:Y:S04]  /*05c0*/  STG.E desc[UR34][R58.64+0x1c], RZ ;  /* 0x00001cff3a007986 */ /* 0x0005e8000c101922 */
[----:B------:R2:W-:Y:S04]  /*05d0*/  STG.E desc[UR36][R60.64+0x1c], RZ ;  /* 0x00001cff3c007986 */ /* 0x0005e8000c101924 */
[----:B------:R2:W-:Y:S01]  /*05e0*/  STG.E desc[UR38][R62.64], RZ ;  /* 0x000000ff3e007986 */ /* 0x0005e2000c101926 */
[----:B------:R-:W-:Y:S05]  /*05f0*/  @P0 BRA `(.L_x_3) ;  /* 0x0000015000740947 */ /* 0x000fea0003800000 */
[----:B------:R-:W1:Y:S01]  /*0600*/  LDCU.64 UR4, c[0x0][0x380] ;  /* 0x00007000ff0477ac */ /* 0x000e620008000a00 */
[C---:B------:R-:W-:Y:S01]  /*0610*/  VIADD R26, R34.reuse, 0xffffffff ;  /* 0xffffffff221a7836 */ /* 0x040fe20000000000 */
[----:B------:R-:W-:Y:S01]  /*0620*/  PRMT R24, RZ, 0x7610, R24 ;  /* 0x00007610ff187816 */ /* 0x000fe20000000018 */
[----:B------:R-:W-:Y:S01]  /*0630*/  IMAD.MOV.U32 R25, RZ, RZ, RZ ;  /* 0x000000ffff197224 */ /* 0x000fe200078e00ff */
[----:B------:R-:W-:Y:S02]  /*0640*/  PRMT R23, RZ, 0x7610, R23 ;  /* 0x00007610ff177816 */ /* 0x000fe40000000017 */
[----:B-1----:R-:W-:-:S04]  /*0650*/  IADD3 R64, P0, PT, R34, UR4, RZ ;  /* 0x0000000422407c10 */ /* 0x002fc8000ff1e0ff */
[----:B------:R-:W-:-:S09]  /*0660*/  LEA.HI.X.SX32 R65, R34, UR5, 0x1, P0 ;  /* 0x0000000522417c11 */ /* 0x000fd200080f0eff */
.L_x_448:
[----:B------:R-:W-:Y:S01]  /*0670*/  VIADD R45, R23, 0x2 ;  /* 0x00000002172d7836 */ /* 0x000fe20000000000 */
[----:B------:R-:W-:Y:S01]  /*0680*/  BSSY.RELIABLE B0, `(.L_x_4) ;  /* 0x0000016000007945 */ /* 0x000fe20003800100 */
[----:B------:R-:W-:Y:S02]  /*0690*/  IMAD.MOV.U32 R22, RZ, RZ, R25 ;  /* 0x000000ffff167224 */ /* 0x000fe400078e0019 */
[----:B------:R-:W-:Y:S01]  /*06a0*/  VIADD R2, R25, 0x12 ;  /* 0x0000001219027836 */ /* 0x000fe20000000000 */
[----:B------:R-:W-:Y:S01]  /*06b0*/  LOP3.LUT R45, R45, 0x7, RZ, 0xc0, !PT ;  /* 0x000000072d2d7812 */ /* 0x000fe200078ec0ff */
[C---:B------:R-:W-:Y:S02]  /*06c0*/  VIADD R47, R25.reuse, 0x11 ;  /* 0x00000011192f7836 */ /* 0x040fe40000000000 */
[----:B------:R-:W-:Y:S02]  /*06d0*/  VIADD R21, R25, 0x13 ;  /* 0x0000001319157836 */ /* 0x000fe40000000000 */
[----:B----4-:R-:W-:-:S02]  /*06e0*/  IMAD.MOV.U32 R4, RZ, RZ, R64 ;  /* 0x000000ffff047224 */ /* 0x010fc400078e0040 */
[----:B------:R-:W-:Y:S02]  /*06f0*/  IMAD.MOV.U32 R5, RZ, RZ, R65 ;  /* 0x000000ffff057224 */ /* 0x000fe400078e0041 */
[----:B------:R-:W-:Y:S02]  /*0700*/  VIADD R25, R25, 0x1 ;  /* 0x0000000119197836 */ /* 0x000fe40000000000 */
[----:B------:R-:W-:Y:S02]  /*0710*/  IMAD.MOV R0, RZ, RZ, -R22 ;  /* 0x000000ffff007224 */ /* 0x000fe400078e0a16 */
[----:B0123--:R-:W-:-:S07]  /*0720*/  VIADD R44, R45, 0xffffffff ;  /* 0xffffffff2d2c7836 */ /* 0x00ffce0000000000 */
.L_x_5:
[----:B------:R-:W-:Y:S02]  /*0730*/  R2UR UR4, R50 ;  /* 0x00000000320472ca */ /* 0x000fe400000e0000 */
[----:B------:R-:W-:-:S13]  /*0740*/  R2UR UR5, R51 ;  /* 0x00000000330572ca */ /* 0x000fda00000e0000 */
[----:B------:R-:W3:Y:S02]  /*0750*/  LDG.E.U8 R3, desc[UR4][R4.64] ;  /* 0x0000000404037981 */ /* 0x000ee4000c1e1100 */
[----:B---3--:R-:W-:-:S13]  /*0760*/  ISETP.NE.AND P0, PT, R3, 0x4e, PT ;  /* 0x0000004e0300780c */ /* 0x008fda0003f05270 */
[----:B------:R-:W-:Y:S05]  /*0770*/  @!P0 BREAK.RELIABLE B0 ;  /* 0x0000000000008942 */ /* 0x000fea0003800100 */
[----:B------:R-:W-:Y:S05]  /*0780*/  @!P0 BRA `(.L_x_3) ;  /* 0x0000015000108947 */ /* 0x000fea0003800000 */
[----:B------:R-:W-:Y:S01]  /*0790*/  VIADD R0, R0, 0x1 ;  /* 0x0000000100007836 */ /* 0x000fe20000000000 */
[----:B------:R-:W-:-:S04]  /*07a0*/  IADD3 R4, P1, PT, R4, 0x1, RZ ;  /* 0x0000000104047810 */ /* 0x000fc80007f3e0ff */
[----:B------:R-:W-:Y:S01]  /*07b0*/  ISETP.NE.AND P0, PT, R0, 0x12, PT ;  /* 0x000000120000780c */ /* 0x000fe20003f05270 */
[----:B------:R-:W-:-:S12]  /*07c0*/  IMAD.X R5, RZ, RZ, R5, P1 ;  /* 0x000000ffff057224 */ /* 0x000fd800008e0605 */
[----:B------:R-:W-:Y:S05]  /*07d0*/  @P0 BRA `(.L_x_5) ;  /* 0xfffffffc00d40947 */ /* 0x000fea000383ffff */
[----:B------:R-:W-:Y:S05]  /*07e0*/  BSYNC.RELIABLE B0 ;  /* 0x0000000000007941 */ /* 0x000fea0003800100 */
.L_x_4:
[----:B------:R-:W-:Y:S01]  /*07f0*/  ISETP.GE.U32.AND P1, PT, R47, 0x7, PT ;  /* 0x000000072f00780c */ /* 0x000fe20003f26070 */
[----:B------:R-:W-:Y:S01]  /*0800*/  BSSY.RECONVERGENT B0, `(.L_x_6) ;  /* 0x000003a000007945 */ /* 0x000fe20003800200 */
[----:B------:R-:W-:Y:S01]  /*0810*/  LOP3.LUT R43, R2, 0x7, RZ, 0xc0, !PT ;  /* 0x00000007022b7812 */ /* 0x000fe200078ec0ff */
[----:B------:R-:W-:Y:S02]  /*0820*/  IMAD.MOV.U32 R100, RZ, RZ, RZ ;  /* 0x000000ffff647224 */ /* 0x000fe400078e00ff */
[----:B------:R-:W-:Y:S01]  /*0830*/  IMAD.MOV.U32 R3, RZ, RZ, RZ ;  /* 0x000000ffff037224 */ /* 0x000fe200078e00ff */
[----:B------:R-:W-:-:S07]  /*0840*/  ISETP.NE.AND P0, PT, R43, RZ, PT ;  /* 0x000000ff2b00720c */ /* 0x000fce0003f05270 */
[----:B------:R-:W-:Y:S06]  /*0850*/  @!P1 BRA `(.L_x_7) ;  /* 0x0000000000d09947 */ /* 0x000fec0003800000 */
[----:B------:R-:W-:Y:S01]  /*0860*/  LOP3.LUT R3, R2, 0x7ffffff8, RZ, 0xc0, !PT ;  /* 0x7ffffff802037812 */ /* 0x000fe200078ec0ff */
[----:B------:R-:W-:Y:S02]  /*0870*/  IMAD.MOV.U32 R100, RZ, RZ, RZ ;  /* 0x000000ffff647224 */ /* 0x000fe400078e00ff */
[----:B------:R-:W-:-:S07]  /*0880*/  IMAD.MOV.U32 R0, RZ, RZ, RZ ;  /* 0x000000ffff007224 */ /* 0x000fce00078e00ff */
.L_x_8:
[----:B------:R-:W-:Y:S02]  /*0890*/  R2UR UR4, R50 ;  /* 0x00000000320472ca */ /* 0x000fe400000e0000 */
[C---:B------:R-:W-:Y:S02]  /*08a0*/  R2UR UR5, R51.reuse ;  /* 0x00000000330572ca */ /* 0x040fe400000e0000 */
[----:B------:R-:W-:Y:S02]  /*08b0*/  IADD3 R4, P1, PT, R0, R64, RZ ;  /* 0x0000004000047210 */ /* 0x000fe40007f3e0ff */
[----:B------:R-:W-:Y:S02]  /*08c0*/  R2UR UR6, R50 ;  /* 0x00000000320672ca */ /* 0x000fe400000e0000 */
[----:B------:R-:W-:Y:S01]  /*08d0*/  R2UR UR7, R51 ;  /* 0x00000000330772ca */ /* 0x000fe200000e0000 */
[----:B------:R-:W-:-:S06]  /*08e0*/  IMAD.X R5, RZ, RZ, R65, P1 ;  /* 0x000000ffff057224 */ /* 0x000fcc00008e0641 */
[----:B------:R-:W3:Y:S04]  /*08f0*/  LDG.E.U8 R6, desc[UR4][R4.64] ;  /* 0x0000000404067981 */ /* 0x000ee8000c1e1100 */
[----:B------:R-:W4:Y:S04]  /*0900*/  LDG.E.U8 R8, desc[UR4][R4.64+0x2] ;  /* 0x0000020404087981 */ /* 0x000f28000c1e1100 */
[----:B------:R-:W5:Y:S04]  /*0910*/  LDG.E.U8 R7, desc[UR6][R4.64+0x1] ;  /* 0x0000010604077981 */ /* 0x000f68000c1e1100 */
[----:B------:R-:W2:Y:S04]  /*0920*/  LDG.E.U8 R9, desc[UR6][R4.64+0x3] ;  /* 0x0000030604097981 */ /* 0x000ea8000c1e1100 */
[----:B------:R-:W2:Y:S04]  /*0930*/  LDG.E.U8 R10, desc[UR4][R4.64+0x4] ;  /* 0x00000404040a7981 */ /* 0x000ea8000c1e1100 */
[----:B------:R-:W2:Y:S04]  /*0940*/  LDG.E.U8 R11, desc[UR6][R4.64+0x5] ;  /* 0x00000506040b7981 */ /* 0x000ea8000c1e1100 */
[----:B------:R-:W2:Y:S04]  /*0950*/  LDG.E.U8 R12, desc[UR4][R4.64+0x6] ;  /* 0x00000604040c7981 */ /* 0x000ea8000c1e1100 */
[----:B------:R1:W2:Y:S01]  /*0960*/  LDG.E.U8 R13, desc[UR6][R4.64+0x7] ;  /* 0x00000706040d7981 */ /* 0x0002a2000c1e1100 */
[----:B------:R-:W-:Y:S01]  /*0970*/  VIADD R0, R0, 0x8 ;  /* 0x0000000800007836 */ /* 0x000fe20000000000 */
[----:B---3--:R-:W-:-:S04]  /*0980*/  LOP3.LUT R6, R6, 0xfb, RZ, 0xc0, !PT ;  /* 0x000000fb06067812 */ /* 0x008fc800078ec0ff */
[----:B------:R-:W-:Y:S02]  /*0990*/  ISETP.NE.AND P1, PT, R6, 0x43, PT ;  /* 0x000000430600780c */ /* 0x000fe40003f25270 */
[----:B-----5:R-:W-:Y:S02]  /*09a0*/  LOP3.LUT R7, R7, 0xfb, RZ, 0xc0, !PT ;  /* 0x000000fb07077812 */ /* 0x020fe400078ec0ff */
[----:B----4-:R-:W-:Y:S02]  /*09b0*/  LOP3.LUT R8, R8, 0xfb, RZ, 0xc0, !PT ;  /* 0x000000fb08087812 */ /* 0x010fe400078ec0ff */
[----:B------:R-:W-:Y:S01]  /*09c0*/  ISETP.NE.AND P2, PT, R7, 0x43, PT ;  /* 0x000000430700780c */ /* 0x000fe20003f45270 */
[----:B------:R-:W-:-:S06]  /*09d0*/  VIADD R6, R100, 0x1 ;  /* 0x0000000164067836 */ /* 0x000fcc0000000000 */
[----:B------:R-:W-:Y:S01]  /*09e0*/  @P1 IMAD.MOV R6, RZ, RZ, R100 ;  /* 0x000000ffff061224 */ /* 0x000fe200078e0264 */
[----:B------:R-:W-:Y:S02]  /*09f0*/  ISETP.NE.AND P1, PT, R8, 0x43, PT ;  /* 0x000000430800780c */ /* 0x000fe40003f25270 */
[----:B--2---:R-:W-:Y:S01]  /*0a00*/  LOP3.LUT R9, R9, 0xfb, RZ, 0xc0, !PT ;  /* 0x000000fb09097812 */ /* 0x004fe200078ec0ff */
[----:B------:R-:W-:Y:S01]  /*0a10*/  VIADD R7, R6, 0x1 ;  /* 0x0000000106077836 */ /* 0x000fe20000000000 */
[----:B------:R-:W-:Y:S01]  /*0a20*/  LOP3.LUT R10, R10, 0xfb, RZ, 0xc0, !PT ;  /* 0x000000fb0a0a7812 */ /* 0x000fe200078ec0ff */
[----:B------:R-:W-:Y:S01]  /*0a30*/  @P2 IMAD.MOV R7, RZ, RZ, R6 ;  /* 0x000000ffff072224 */ /* 0x000fe200078e0206 */
[----:B------:R-:W-:-:S03]  /*0a40*/  ISETP.NE.AND P2, PT, R9, 0x43, PT ;  /* 0x000000430900780c */ /* 0x000fc60003f45270 */
[----:B-1----:R-:W-:-:S04]  /*0a50*/  VIADD R4, R7, 0x1 ;  /* 0x0000000107047836 */ /* 0x002fc80000000000 */
[----:B------:R-:W-:Y:S01]  /*0a60*/  @P1 IMAD.MOV R4, RZ, RZ, R7 ;  /* 0x000000ffff041224 */ /* 0x000fe200078e0207 */
[----:B------:R-:W-:Y:S02]  /*0a70*/  ISETP.NE.AND P1, PT, R10, 0x43, PT ;  /* 0x000000430a00780c */ /* 0x000fe40003f25270 */
[----:B------:R-:W-:Y:S01]  /*0a80*/  LOP3.LUT R11, R11, 0xfb, RZ, 0xc0, !PT ;  /* 0x000000fb0b0b7812 */ /* 0x000fe200078ec0ff */
[----:B------:R-:W-:Y:S01]  /*0a90*/  VIADD R5, R4, 0x1 ;  /* 0x0000000104057836 */ /* 0x000fe20000000000 */
[----:B------:R-:W-:Y:S01]  /*0aa0*/  LOP3.LUT R12, R12, 0xfb, RZ, 0xc0, !PT ;  /* 0x000000fb0c0c7812 */ /* 0x000fe200078ec0ff */
[----:B------:R-:W-:Y:S01]  /*0ab0*/  @P2 IMAD.MOV R5, RZ, RZ, R4 ;  /* 0x000000ffff052224 */ /* 0x000fe200078e0204 */
[----:B------:R-:W-:-:S03]  /*0ac0*/  ISETP.NE.AND P2, PT, R11, 0x43, PT ;  /* 0x000000430b00780c */ /* 0x000fc60003f45270 */
[----:B------:R-:W-:-:S04]  /*0ad0*/  VIADD R4, R5, 0x1 ;  /* 0x0000000105047836 */ /* 0x000fc80000000000 */
[----:B------:R-:W-:Y:S01]  /*0ae0*/  @P1 IMAD.MOV R4, RZ, RZ, R5 ;  /* 0x000000ffff041224 */ /* 0x000fe200078e0205 */
[----:B------:R-:W-:-:S03]  /*0af0*/  ISETP.NE.AND P1, PT, R12, 0x43, PT ;  /* 0x000000430c00780c */ /* 0x000fc60003f25270 */
[----:B------:R-:W-:Y:S02]  /*0b00*/  VIADD R5, R4, 0x1 ;  /* 0x0000000104057836 */ /* 0x000fe40000000000 */
[----:B------:R-:W-:Y:S01]  /*0b10*/  @P2 IMAD.MOV R5, RZ, RZ, R4 ;  /* 0x000000ffff052224 */ /* 0x000fe200078e0204 */
[----:B------:R-:W-:-:S03]  /*0b20*/  LOP3.LUT R13, R13, 0xfb, RZ, 0xc0, !PT ;  /* 0x000000fb0d0d7812 */ /* 0x000fc600078ec0ff */
[----:B------:R-:W-:-:S04]  /*0b30*/  VIADD R4, R5, 0x1 ;  /* 0x0000000105047836 */ /* 0x000fc80000000000 */
[----:B------:R-:W-:Y:S01]  /*0b40*/  @P1 IMAD.MOV R4, RZ, RZ, R5 ;  /* 0x000000ffff041224 */ /* 0x000fe200078e0205 */
[----:B------:R-:W-:Y:S02]  /*0b50*/  ISETP.NE.AND P1, PT, R0, R3, PT ;  /* 0x000000030000720c */ /* 0x000fe40003f25270 */
[----:B------:R-:W-:Y:S01]  /*0b60*/  ISETP.NE.AND P2, PT, R13, 0x43, PT ;  /* 0x000000430d00780c */ /* 0x000fe20003f45270 */
[----:B------:R-:W-:-:S12]  /*0b70*/  VIADD R100, R4, 0x1 ;  /* 0x0000000104647836 */ /* 0x000fd80000000000 */
[----:B------:R-:W-:Y:S01]  /*0b80*/  @P2 IMAD.MOV R100, RZ, RZ, R4 ;  /* 0x000000ffff642224 */ /* 0x000fe200078e0204 */
[----:B------:R-:W-:Y:S06]  /*0b90*/  @P1 BRA `(.L_x_8) ;  /* 0xfffffffc003c1947 */ /* 0x000fec000383ffff */
.L_x_7:
[----:B------:R-:W-:Y:S05]  /*0ba0*/  BSYNC.RECONVERGENT B0 ;  /* 0x0000000000007941 */ /* 0x000fea0003800200 */
.L_x_6:
[----:B------:R-:W-:Y:S04]  /*0bb0*/  BSSY.RECONVERGENT B0, `(.L_x_9) ;  /* 0x0000047000007945 */ /* 0x000fe80003800200 */
[----:B------:R-:W-:Y:S05]  /*0bc0*/  @!P0 BRA `(.L_x_10) ;  /* 0x0000000400148947 */ /* 0x000fea0003800000 */
[----:B------:R-:W-:Y:S01]  /*0bd0*/  ISETP.GE.U32.AND P0, PT, R44, 0x3, PT ;  /* 0x000000032c00780c */ /* 0x000fe20003f06070 */
[----:B------:R-:W-:Y:S01]  /*0be0*/  BSSY.RECONVERGENT B1, `(.L_x_11) ;  /* 0x000001e000017945 */ /* 0x000fe20003800200 */
[----:B------:R-:W-:-:S11]  /*0bf0*/  LOP3.LUT P2, RZ, R45, 0x3, RZ, 0xc0, !PT ;  /* 0x000000032dff7812 */ /* 0x000fd6000784c0ff */
[----:B------:R-:W-:Y:S05]  /*0c00*/  @!P0 BRA `(.L_x_12) ;  /* 0x00000000006c8947 */ /* 0x000fea0003800000 */
[C---:B------:R-:W-:Y:S02]  /*0c10*/  R2UR UR4, R50.reuse ;  /* 0x00000000320472ca */ /* 0x040fe400000e0000 */
[----:B------:R-:W-:Y:S02]  /*0c20*/  R2UR UR5, R51 ;  /* 0x00000000330572ca */ /* 0x000fe400000e0000 */
[----:B------:R-:W-:Y:S02]  /*0c30*/  IADD3 R4, P0, PT, R3, R64, RZ ;  /* 0x0000004003047210 */ /* 0x000fe40007f1e0ff */
[----:B------:R-:W-:Y:S02]  /*0c40*/  R2UR UR6, R50 ;  /* 0x00000000320672ca */ /* 0x000fe400000e0000 */
[----:B------:R-:W-:Y:S01]  /*0c50*/  R2UR UR7, R51 ;  /* 0x00000000330772ca */ /* 0x000fe200000e0000 */
[----:B------:R-:W-:-:S06]  /*0c60*/  IMAD.X R5, RZ, RZ, R65, P0 ;  /* 0x000000ffff057224 */ /* 0x000fcc00000e0641 */
[----:B------:R-:W3:Y:S04]  /*0c70*/  LDG.E.U8 R0, desc[UR4][R4.64] ;  /* 0x0000000404007981 */ /* 0x000ee8000c1e1100 */
[----:B------:R-:W4:Y:S04]  /*0c80*/  LDG.E.U8 R7, desc[UR4][R4.64+0x2] ;  /* 0x0000020404077981 */ /* 0x000f28000c1e1100 */
[----:B------:R-:W5:Y:S04]  /*0c90*/  LDG.E.U8 R6, desc[UR6][R4.64+0x1] ;  /* 0x0000010604067981 */ /* 0x000f68000c1e1100 */
[----:B------:R-:W2:Y:S01]  /*0ca0*/  LDG.E.U8 R8, desc[UR6][R4.64+0x3] ;  /* 0x0000030604087981 */ /* 0x000ea2000c1e1100 */
[----:B------:R-:W-:Y:S01]  /*0cb0*/  VIADD R3, R3, 0x4 ;  /* 0x0000000403037836 */ /* 0x000fe20000000000 */
[----:B---3--:R-:W-:-:S04]  /*0cc0*/  LOP3.LUT R0, R0, 0xfb, RZ, 0xc0, !PT ;  /* 0x000000fb00007812 */ /* 0x008fc800078ec0ff */
[----:B------:R-:W-:Y:S02]  /*0cd0*/  ISETP.NE.AND P0, PT, R0, 0x43, PT ;  /* 0x000000430000780c */ /* 0x000fe40003f05270 */
[----:B-----5:R-:W-:-:S04]  /*0ce0*/  LOP3.LUT R6, R6, 0xfb, RZ, 0xc0, !PT ;  /* 0x000000fb06067812 */ /* 0x020fc800078ec0ff */
[----:B------:R-:W-:Y:S02]  /*0cf0*/  ISETP.NE.AND P1, PT, R6, 0x43, PT ;  /* 0x000000430600780c */ /* 0x000fe40003f25270 */
[----:B----4-:R-:W-:Y:S01]  /*0d00*/  LOP3.LUT R7, R7, 0xfb, RZ, 0xc0, !PT ;  /* 0x000000fb07077812 */ /* 0x010fe200078ec0ff */
[----:B------:R-:W-:-:S04]  /*0d10*/  VIADD R0, R100, 0x1 ;  /* 0x0000000164007836 */ /* 0x000fc80000000000 */
[----:B------:R-:W-:Y:S01]  /*0d20*/  @P0 IMAD.MOV R0, RZ, RZ, R100 ;  /* 0x000000ffff000224 */ /* 0x000fe200078e0264 */
[----:B------:R-:W-:Y:S02]  /*0d30*/  ISETP.NE.AND P0, PT, R7, 0x43, PT ;  /* 0x000000430700780c */ /* 0x000fe40003f05270 */
[----:B--2---:R-:W-:Y:S01]  /*0d40*/  LOP3.LUT R8, R8, 0xfb, RZ, 0xc0, !PT ;  /* 0x000000fb08087812 */ /* 0x004fe200078ec0ff */
[----:B------:R-:W-:Y:S02]  /*0d50*/  VIADD R6, R0, 0x1 ;  /* 0x0000000100067836 */ /* 0x000fe40000000000 */
[----:B------:R-:W-:Y:S01]  /*0d60*/  @P1 IMAD.MOV R6, RZ, RZ, R0 ;  /* 0x000000ffff061224 */ /* 0x000fe200078e0200 */
[----:B------:R-:W-:-:S03]  /*0d70*/  ISETP.NE.AND P1, PT, R8, 0x43, PT ;  /* 0x000000430800780c */ /* 0x000fc60003f25270 */
[----:B------:R-:W-:-:S04]  /*0d80*/  VIADD R0, R6, 0x1 ;  /* 0x0000000106007836 */ /* 0x000fc80000000000 */
[----:B------:R-:W-:-:S04]  /*0d90*/  @P0 IMAD.MOV R0, RZ, RZ, R6 ;  /* 0x000000ffff000224 */ /* 0x000fc800078e0206 */
[----:B------:R-:W-:Y:S02]  /*0da0*/  VIADD R100, R0, 0x1 ;  /* 0x0000000100647836 */ /* 0x000fe40000000000 */
[----:B------:R-:W-:-:S07]  /*0db0*/  @P1 IMAD.MOV R100, RZ, RZ, R0 ;  /* 0x000000ffff641224 */ /* 0x000fce00078e0200 */
.L_x_12:
[----:B------:R-:W-:Y:S05]  /*0dc0*/  BSYNC.RECONVERGENT B1 ;  /* 0x0000000000017941 */ /* 0x000fea0003800200 */
.L_x_11:
[----:B------:R-:W-:Y:S05]  /*0dd0*/  @!P2 BRA `(.L_x_10) ;  /* 0x000000000090a947 */ /* 0x000fea0003800000 */
[C---:B------:R-:W-:Y:S01]  /*0de0*/  LOP3.LUT R0, R24.reuse, 0x3, RZ, 0xc0, !PT ;  /* 0x0000000318007812 */ /* 0x040fe200078ec0ff */
[----:B------:R-:W-:Y:S01]  /*0df0*/  BSSY.RECONVERGENT B1, `(.L_x_13) ;  /* 0x0000016000017945 */ /* 0x000fe20003800200 */
[----:B------:R-:W-:Y:S02]  /*0e00*/  LOP3.LUT R4, R24, 0x1, RZ, 0xc0, !PT ;  /* 0x0000000118047812 */ /* 0x000fe400078ec0ff */
[----:B------:R-:W-:Y:S02]  /*0e10*/  ISETP.NE.AND P0, PT, R0, 0x3, PT ;  /* 0x000000030000780c */ /* 0x000fe40003f05270 */
[----:B------:R-:W-:-:S11]  /*0e20*/  ISETP.NE.U32.AND P1, PT, R4, 0x1, PT ;  /* 0x000000010400780c */ /* 0x000fd60003f25070 */
[----:B------:R-:W-:Y:S05]  /*0e30*/  @!P0 BRA `(.L_x_14) ;  /* 0x0000000000448947 */ /* 0x000fea0003800000 */
[C---:B------:R-:W-:Y:S02]  /*0e40*/  R2UR UR4, R50.reuse ;  /* 0x00000000320472ca */ /* 0x040fe400000e0000 */
[----:B------:R-:W-:Y:S02]  /*0e50*/  R2UR UR5, R51 ;  /* 0x00000000330572ca */ /* 0x000fe400000e0000 */
[----:B------:R-:W-:Y:S02]  /*0e60*/  IADD3 R4, P0, PT, R3, R64, RZ ;  /* 0x0000004003047210 */ /* 0x000fe40007f1e0ff */
[----:B------:R-:W-:Y:S02]  /*0e70*/  R2UR UR6, R50 ;  /* 0x00000000320672ca */ /* 0x000fe400000e0000 */
[----:B------:R-:W-:Y:S01]  /*0e80*/  R2UR UR7, R51 ;  /* 0x00000000330772ca */ /* 0x000fe200000e0000 */
[----:B------:R-:W-:-:S06]  /*0e90*/  IMAD.X R5, RZ, RZ, R65, P0 ;  /* 0x000000ffff057224 */ /* 0x000fcc00000e0641 */
[----:B------:R-:W3:Y:S06]  /*0ea0*/  LDG.E.U8 R0, desc[UR4][R4.64] ;  /* 0x0000000404007981 */ /* 0x000eec000c1e1100 */
[----:B------:R-:W4:Y:S01]  /*0eb0*/  LDG.E.U8 R6, desc[UR6][R4.64+0x1] ;  /* 0x0000010604067981 */ /* 0x000f22000c1e1100 */
[----:B------:R-:W-:Y:S01]  /*0ec0*/  VIADD R3, R3, 0x2 ;  /* 0x0000000203037836 */ /* 0x000fe20000000000 */
[----:B---3--:R-:W-:-:S04]  /*0ed0*/  LOP3.LUT R0, R0, 0xfb, RZ, 0xc0, !PT ;  /* 0x000000fb00007812 */ /* 0x008fc800078ec0ff */
[----:B------:R-:W-:Y:S01]  /*0ee0*/  ISETP.NE.AND P0, PT, R0, 0x43, PT ;  /* 0x000000430000780c */ /* 0x000fe20003f05270 */
[----:B------:R-:W-:Y:S01]  /*0ef0*/  VIADD R0, R100, 0x1 ;  /* 0x0000000164007836 */ /* 0x000fe20000000000 */
[----:B----4-:R-:W-:-:S04]  /*0f00*/  LOP3.LUT R6, R6, 0xfb, RZ, 0xc0, !PT ;  /* 0x000000fb06067812 */ /* 0x010fc800078ec0ff */
[----:B------:R-:W-:-:S07]  /*0f10*/  ISETP.NE.AND P2, PT, R6, 0x43, PT ;  /* 0x000000430600780c */ /* 0x000fce0003f45270 */
[----:B------:R-:W-:-:S04]  /*0f20*/  @P0 IMAD.MOV R0, RZ, RZ, R100 ;  /* 0x000000ffff000224 */ /* 0x000fc800078e0264 */
[----:B------:R-:W-:Y:S02]  /*0f30*/  VIADD R100, R0, 0x1 ;  /* 0x0000000100647836 */ /* 0x000fe40000000000 */
[----:B------:R-:W-:-:S07]  /*0f40*/  @P2 IMAD.MOV R100, RZ, RZ, R0 ;  /* 0x000000ffff642224 */ /* 0x000fce00078e0200 */
.L_x_14:
[----:B------:R-:W-:Y:S05]  /*0f50*/  BSYNC.RECONVERGENT B1 ;  /* 0x0000000000017941 */ /* 0x000fea0003800200 */
.L_x_13:
[----:B------:R-:W-:Y:S05]  /*0f60*/  @P1 BRA `(.L_x_10) ;  /* 0x00000000002c1947 */ /* 0x000fea0003800000 */
[----:B------:R-:W-:Y:S02]  /*0f70*/  R2UR UR4, R50 ;  /* 0x00000000320472ca */ /* 0x000fe400000e0000 */
[----:B------:R-:W-:Y:S02]  /*0f80*/  R2UR UR5, R51 ;  /* 0x00000000330572ca */ /* 0x000fe400000e0000 */
[----:B------:R-:W-:-:S05]  /*0f90*/  IADD3 R4, P0, PT, R3, R64, RZ ;  /* 0x0000004003047210 */ /* 0x000fca0007f1e0ff */
[----:B------:R-:W-:-:S06]  /*0fa0*/  IMAD.X R5, RZ, RZ, R65, P0 ;  /* 0x000000ffff057224 */ /* 0x000fcc00000e0641 */
[----:B------:R-:W3:Y:S02]  /*0fb0*/  LDG.E.U8 R4, desc[UR4][R4.64] ;  /* 0x0000000404047981 */ /* 0x000ee4000c1e1100 */
[----:B---3--:R-:W-:-:S04]  /*0fc0*/  ISETP.NE.AND P0, PT, R4, 0x43, PT ;  /* 0x000000430400780c */ /* 0x008fc80003f05270 */
[----:B------:R-:W-:-:S09]  /*0fd0*/  ISETP.NE.AND P1, PT, R4, 0x47, P0 ;  /* 0x000000470400780c */ /* 0x000fd20000725270 */
[----:B------:R-:W-:-:S04]  /*0fe0*/  @P0 VIADD R0, R100, 0x1 ;  /* 0x0000000164000836 */ /* 0x000fc80000000000 */
[----:B------:R-:W-:-:S04]  /*0ff0*/  @P1 IMAD.MOV R0, RZ, RZ, R100 ;  /* 0x000000ffff001224 */ /* 0x000fc800078e0264 */
[----:B------:R-:W-:-:S04]  /*1000*/  @P0 IMAD.MOV.U32 R100, RZ, RZ, R0 ;  /* 0x000000ffff640224 */ /* 0x000fc800078e0000 */
[----:B------:R-:W-:-:S07]  /*1010*/  @!P0 VIADD R100, R100, 0x1 ;  /* 0x0000000164648836 */ /* 0x000fce0000000000 */
.L_x_10:
[----:B------:R-:W-:Y:S05]  /*1020*/  BSYNC.RECONVERGENT B0 ;  /* 0x0000000000007941 */ /* 0x000fea0003800200 */
.L_x_9:
[----:B------:R-:W1:Y:S01]  /*1030*/  I2F.F64.U32 R98, R2 ;  /* 0x0000000200627312 */ /* 0x000e620000201800 */
[----:B------:R-:W-:Y:S01]  /*1040*/  IMAD.MOV.U32 R4, RZ, RZ, 0x1 ;  /* 0x00000001ff047424 */ /* 0x000fe200078e00ff */
[----:B------:R-:W-:Y:S06]  /*1050*/  BSSY.RECONVERGENT B0, `(.L_x_15) ;  /* 0x0000011000007945 */ /* 0x000fec0003800200 */
[----:B------:R-:W3:Y:S08]  /*1060*/  I2F.F64 R100, R100 ;  /* 0x0000006400647312 */ /* 0x000ef00000201c00 */
[----:B-1----:R-:W1:Y:S01]  /*1070*/  MUFU.RCP64H R5, R99 ;  /* 0x0000006300057308 */ /* 0x002e620000001800 */
[----:B---3--:R-:W-:Y:S01]  /*1080*/  FSETP.GEU.AND P1, PT, |R101|, 6.5827683646048100446e-37, PT ;  /* 0x036000006500780b */ /* 0x008fe20003f2e200 */
[----:B-1----:R-:W-:-:S08]  /*1090*/  DFMA R6, -R98, R4, 1 ;  /* 0x3ff000006206742b */ /* 0x002fd00000000104 */
[----:B------:R-:W-:-:S08]  /*10a0*/  DFMA R6, R6, R6, R6 ;  /* 0x000000060606722b */ /* 0x000fd00000000006 */
[----:B------:R-:W-:-:S08]  /*10b0*/  DFMA R6, R4, R6, R4 ;  /* 0x000000060406722b */ /* 0x000fd00000000004 */
[----:B------:R-:W-:-:S08]  /*10c0*/  DFMA R4, -R98, R6, 1 ;  /* 0x3ff000006204742b */ /* 0x000fd00000000106 */
[----:B------:R-:W-:-:S08]  /*10d0*/  DFMA R4, R6, R4, R6 ;  /* 0x000000040604722b */ /* 0x000fd00000000006 */
[----:B------:R-:W-:-:S08]  /*10e0*/  DMUL R104, R100, R4 ;  /* 0x0000000464687228 */ /* 0x000fd00000000000 */
[----:B------:R-:W-:-:S08]  /*10f0*/  DFMA R6, -R98, R104, R100 ;  /* 0x000000686206722b */ /* 0x000fd00000000164 */
[----:B------:R-:W-:-:S10]  /*1100*/  DFMA R104, R4, R6, R104 ;  /* 0x000000060468722b */ /* 0x000fd40000000068 */
[----:B------:R-:W-:-:S05]  /*1110*/  FFMA R0, RZ, R99, R105 ;  /* 0x00000063ff007223 */ /* 0x000fca0000000069 */
[----:B------:R-:W-:-:S13]  /*1120*/  FSETP.GT.AND P0, PT, |R0|, 1.469367938527859385e-39, PT ;  /* 0x001000000000780b */ /* 0x000fda0003f04200 */
[----:B------:R-:W-:Y:S05]  /*1130*/  @P0 BRA P1, `(.L_x_16) ;  /* 0x0000000000080947 */ /* 0x000fea0000800000 */
[----:B------:R-:W-:-:S07]  /*1140*/  MOV R38, 0x1160 ;  /* 0x0000116000267802 */ /* 0x000fce0000000f00 */
[----:B0-2---:R-:W-:Y:S05]  /*1150*/  CALL.REL.NOINC `($__internal_0_$__cuda_sm20_div_rn_f64_full) ;  /* 0x000004a000b07944 */ /* 0x005fea0003c00000 */
.L_x_16:
[----:B------:R-:W-:Y:S05]  /*1160*/  BSYNC.RECONVERGENT B0 ;  /* 0x0000000000007941 */ /* 0x000fea0003800200 */
.L_x_15:
[----:B------:R-:W-:Y:S01]  /*1170*/  DMUL R104, R104, 100 ;  /* 0x4059000068687828 */ /* 0x000fe20000000000 */
[----:B------:R-:W-:Y:S09]  /*1180*/  BSSY.RECONVERGENT B7, `(.L_x_17) ;  /* 0x000145d000077945 */ /* 0x000ff20003800200 */
[----:B------:R-:W1:Y:S02]  /*1190*/  F2F.F32.F64 R104, R104 ;  /* 0x0000006800687310 */ /* 0x000e640000301000 */
[----:B-1----:R-:W-:-:S04]  /*11a0*/  FSETP.GT.AND P0, PT, R104, 65, PT ;  /* 0x428200006800780b */ /* 0x002fc80003f04000 */
[----:B------:R-:W-:-:S13]  /*11b0*/  FSETP.LT.OR P0, PT, R104, 40, P0 ;  /* 0x422000006800780b */ /* 0x000fda0000701400 */
[----:B------:R-:W-:Y:S05]  /*11c0*/  @P0 BRA `(.L_x_18) ;  /* 0x0000014400600947 */ /* 0x000fea0003800000 */
[----:B------:R-:W-:Y:S02]  /*11d0*/  R2UR UR4, R50 ;  /* 0x00000000320472ca */ /* 0x000fe400000e0000 */
[----:B------:R-:W-:-:S13]  /*11e0*/  R2UR UR5, R51 ;  /* 0x00000000330572ca */ /* 0x000fda00000e0000 */
[----:B------:R-:W3:Y:S01]  /*11f0*/  LDG.E.U8 R0, desc[UR4][R64.64] ;  /* 0x0000000440007981 */ /* 0x000ee2000c1e1100 */
[----:B------:R-:W-:Y:S01]  /*1200*/  BSSY.RELIABLE B0, `(.L_x_19) ;  /* 0x000001c000007945 */ /* 0x000fe20003800100 */
[----:B------:R-:W-:Y:S02]  /*1210*/  IMAD.MOV.U32 R3, RZ, RZ, 0x1 ;  /* 0x00000001ff037424 */ /* 0x000fe400078e00ff */
[----:B------:R-:W-:Y:S01]  /*1220*/  IMAD.MOV.U32 R7, RZ, RZ, 0x1 ;  /* 0x00000001ff077424 */ /* 0x000fe200078e00ff */
[----:B---3--:R-:W-:-:S07]  /*1230*/  PRMT R6, R0, 0x7610, R6 ;  /* 0x0000761000067816 */ /* 0x008fce0000000006 */
.L_x_22:
[----:B------:R-:W-:Y:S02]  /*1240*/  R2UR UR4, R50 ;  /* 0x00000000320472ca */ /* 0x000fe400000e0000 */
[----:B------:R-:W-:Y:S02]  /*1250*/  R2UR UR5, R51 ;  /* 0x00000000330572ca */ /* 0x000fe400000e0000 */
[----:B------:R-:W-:-:S05]  /*1260*/  IADD3 R4, P0, PT, R7, R64, RZ ;  /* 0x0000004007047210 */ /* 0x000fca0007f1e0ff */
[----:B------:R-:W-:-:S06]  /*1270*/  IMAD.X R5, RZ, RZ, R65, P0 ;  /* 0x000000ffff057224 */ /* 0x000fcc00000e0641 */
[----:B------:R-:W3:Y:S01]  /*1280*/  LDG.E.U8 R5, desc[UR4][R4.64] ;  /* 0x0000000404057981 */ /* 0x000ee2000c1e1100 */
[----:B------:R-:W-:Y:S01]  /*1290*/  PRMT R8, R6, 0x9910, RZ ;  /* 0x0000991006087816 */ /* 0x000fe200000000ff */
[----:B------:R-:W-:Y:S03]  /*12a0*/  BSSY.RELIABLE B1, `(.L_x_20) ;  /* 0x000000b000017945 */ /* 0x000fe60003800100 */
[----:B---3--:R-:W-:Y:S01]  /*12b0*/  ISETP.NE.AND P0, PT, R5, R8, PT ;  /* 0x000000080500720c */ /* 0x008fe20003f05270 */
[----:B------:R-:W-:-:S12]  /*12c0*/  IMAD.MOV.U32 R8, RZ, RZ, R3 ;  /* 0x000000ffff087224 */ /* 0x000fd800078e0003 */
[----:B------:R-:W-:Y:S01]  /*12d0*/  @!P0 VIADD R3, R3, 0x1 ;  /* 0x0000000103038836 */ /* 0x000fe20000000000 */
[----:B------:R-:W-:Y:S06]  /*12e0*/  @!P0 BRA `(.L_x_21) ;  /* 0x0000000000188947 */ /* 0x000fec0003800000 */
[----:B------:R-:W-:-:S13]  /*12f0*/  ISETP.GT.AND P0, PT, R8, 0x5, PT ;  /* 0x000000050800780c */ /* 0x000fda0003f04270 */
[----:B------:R-:W-:Y:S05]  /*1300*/  @P0 BREAK.RELIABLE B1 ;  /* 0x0000000000010942 */ /* 0x000fea0003800100 */
[----:B------:R-:W-:Y:S05]  /*1310*/  @P0 BREAK.RELIABLE B0 ;  /* 0x0000000000000942 */ /* 0x000fea0003800100 */
[----:B------:R-:W-:Y:S05]  /*1320*/  @P0 BRA `(.L_x_18) ;  /* 0x0000014400080947 */ /* 0x000fea0003800000 */
[----:B------:R-:W-:Y:S01]  /*1330*/  PRMT R6, R5, 0x7610, R6 ;  /* 0x0000761005067816 */ /* 0x000fe20000000006 */
[----:B------:R-:W-:-:S07]  /*1340*/  IMAD.MOV.U32 R3, RZ, RZ, 0x1 ;  /* 0x00000001ff037424 */ /* 0x000fce00078e00ff */
.L_x_21:
[----:B------:R-:W-:Y:S05]  /*1350*/  BSYNC.RELIABLE B1 ;  /* 0x0000000000017941 */ /* 0x000fea0003800100 */
.L_x_20:
[----:B------:R-:W-:-:S05]  /*1360*/  VIADD R7, R7, 0x1 ;  /* 0x0000000107077836 */ /* 0x000fca0000000000 */
[----:B------:R-:W-:-:S13]  /*1370*/  ISETP.NE.AND P0, PT, R7, R2, PT ;  /* 0x000000020700720c */ /* 0x000fda0003f05270 */
[----:B------:R-:W-:Y:S05]  /*1380*/  @P0 BRA `(.L_x_22) ;  /* 0xfffffffc00ac0947 */ /* 0x000fea000383ffff */
[----:B------:R-:W-:-:S13]  /*1390*/  ISETP.GT.AND P0, PT, R3, 0x5, PT ;  /* 0x000000050300780c */ /* 0x000fda0003f04270 */
[----:B------:R-:W-:Y:S05]  /*13a0*/  @P0 BREAK.RELIABLE B0 ;  /* 0x0000000000000942 */ /* 0x000fea0003800100 */
[----:B------:R-:W-:Y:S05]  /*13b0*/  @P0 BRA `(.L_x_18) ;  /* 0x0000014000e40947 */ /* 0x000fea0003800000 */
[----:B------:R-:W-:Y:S05]  /*13c0*/  BSYNC.RELIABLE B0 ;  /* 0x0000000000007941 */ /* 0x000fea0003800100 */
.L_x_19:
[----:B------:R-:W-:Y:S01]  /*13d0*/  VIADD R3, R22, 0x10 ;  /* 0x0000001016037836 */ /* 0x000fe20000000000 */
[----:B------:R-:W-:Y:S01]  /*13e0*/  BSSY.RECONVERGENT B0, `(.L_x_23) ;  /* 0x0000082000007945 */ /* 0x000fe20003800200 */
[----:B------:R-:W-:Y:S01]  /*13f0*/  LOP3.LUT R18, R47, 0x3, RZ, 0xc0, !PT ;  /* 0x000000032f127812 */ /* 0x000fe200078ec0ff */
[----:B------:R-:W-:Y:S02]  /*1400*/  IMAD.MOV.U32 R10, RZ, RZ, RZ ;  /* 0x000000ffff0a7224 */ /* 0x000fe400078e00ff */
[----:B------:R-:W-:Y:S01]  /*1410*/  ISETP.GE.U32.AND P0, PT, R3, 0x3, PT ;  /* 0x000000030300780c */ /* 0x000fe20003f06070 */
[----:B------:R-:W-:Y:S02]  /*1420*/  IMAD.MOV.U32 R3, RZ, RZ, RZ ;  /* 0x000000ffff037224 */ /* 0x000fe400078e00ff */
[----:B------:R-:W-:-:S10]  /*1430*/  IMAD.MOV.U32 R14, RZ, RZ, RZ ;  /* 0x000000ffff0e7224 */ /* 0x000fd400078e00ff */
[----:B------:R-:W-:Y:S05]  /*1440*/  @!P0 BRA `(.L_x_24) ;  /* 0x0000000400ec8947 */ /* 0x000fea0003800000 */
[----:B------:R-:W-:Y:S01]  /*1450*/  LOP3.LUT R3, R47, 0x7ffffffc, RZ, 0xc0, !PT ;  /* 0x7ffffffc2f037812 */ /* 0x000fe200078ec0ff */
[----:B------:R-:W-:Y:S02]  /*1460*/  IMAD.MOV.U32 R6, RZ, RZ, RZ ;  /* 0x000000ffff067224 */ /* 0x000fe400078e00ff */
[----:B------:R-:W-:-:S07]  /*1470*/  IMAD.MOV.U32 R10, RZ, RZ, RZ ;  /* 0x000000ffff0a7224 */ /* 0x000fce00078e00ff */
.L_x_41:
[----:B------:R-:W-:Y:S02]  /*1480*/  R2UR UR4, R50 ;  /* 0x00000000320472ca */ /* 0x000fe400000e0000 */
[----:B------:R-:W-:Y:S02]  /*1490*/  R2UR UR5, R51 ;  /* 0x00000000330572ca */ /* 0x000fe400000e0000 */
[----:B------:R-:W-:-:S05]  /*14a0*/  IADD3 R4, P0, PT, R6, R64, RZ ;  /* 0x0000004006047210 */ /* 0x000fca0007f1e0ff */
[----:B------:R-:W-:-:S06]  /*14b0*/  IMAD.X R5, RZ, RZ, R65, P0 ;  /* 0x000000ffff057224 */ /* 0x000fcc00000e0641 */
[----:B------:R-:W3:Y:S01]  /*14c0*/  LDG.E.U8 R7, desc[UR4][R4.64] ;  /* 0x0000000404077981 */ /* 0x000ee2000c1e1100 */
[----:B------:R-:W-:Y:S01]  /*14d0*/  BSSY.RECONVERGENT B1, `(.L_x_25) ;  /* 0x0000009000017945 */ /* 0x000fe20003800200 */
[----:B------:R-:W-:Y:S01]  /*14e0*/  IMAD.MOV.U32 R16, RZ, RZ, RZ ;  /* 0x000000ffff107224 */ /* 0x000fe200078e00ff */
[----:B---3--:R-:W-:-:S13]  /*14f0*/  ISETP.NE.AND P0, PT, R7, 0x41, PT ;  /* 0x000000410700780c */ /* 0x008fda0003f05270 */
[----:B------:R-:W-:Y:S05]  /*1500*/  @!P0 BRA `(.L_x_26) ;  /* 0x0000000000148947 */ /* 0x000fea0003800000 */
[----:B------:R-:W-:-:S13]  /*1510*/  ISETP.NE.AND P0, PT, R7, 0x54, PT ;  /* 0x000000540700780c */ /* 0x000fda0003f05270 */
[----:B------:R-:W-:Y:S01]  /*1520*/  @P0 IMAD.MOV.U32 R16, RZ, RZ, 0x8 ;  /* 0x00000008ff100424 */ /* 0x000fe200078e00ff */
[----:B------:R-:W-:-:S04]  /*1530*/  @P0 ISETP.NE.AND P1, PT, R7, 0x43, PT ;  /* 0x000000430700080c */ /* 0x000fc80003f25270 */
[----:B------:R-:W-:Y:S01]  /*1540*/  @P0 SEL R16, R16, 0xc, !P1 ;  /* 0x0000000c10100807 */ /* 0x000fe20004800000 */
[----:B------:R-:W-:-:S08]  /*1550*/  @!P0 IMAD.MOV.U32 R16, RZ, RZ, 0x4 ;  /* 0x00000004ff108424 */ /* 0x000fd000078e00ff */
.L_x_26:
[----:B------:R-:W-:Y:S05]  /*1560*/  BSYNC.RECONVERGENT B1 ;  /* 0x0000000000017941 */ /* 0x000fea0003800200 */
.L_x_25:
[----:B------:R-:W-:Y:S02]  /*1570*/  R2UR UR4, R50 ;  /* 0x00000000320472ca */ /* 0x000fe400000e0000 */
[----:B------:R-:W-:-:S13]  /*1580*/  R2UR UR5, R51 ;  /* 0x00000000330572ca */ /* 0x000fda00000e0000 */
[----:B------:R-:W3:Y:S01]  /*1590*/  LDG.E.U8 R8, desc[UR4][R4.64+0x1] ;  /* 0x0000010404087981 */ /* 0x000ee2000c1e1100 */
[----:B------:R-:W-:Y:S01]  /*15a0*/  BSSY.RECONVERGENT B1, `(.L_x_27) ;  /* 0x000000a000017945 */ /* 0x000fe20003800200 */
[----:B------:R-:W-:Y:S02]  /*15b0*/  IMAD.MOV.U32 R12, RZ, RZ, RZ ;  /* 0x000000ffff0c7224 */ /* 0x000fe400078e00ff */
        /* <DEDUP_REMOVED lines=8> */
.L_x_28:
[----:B------:R-:W-:Y:S05]  /*1640*/  BSYNC.RECONVERGENT B1 ;  /* 0x0000000000017941 */ /* 0x000fea0003800200 */
.L_x_27:
[----:B------:R-:W-:Y:S04]  /*1650*/  BSSY.RECONVERGENT B1, `(.L_x_29) ;  /* 0x0000007000017945 */ /* 0x000fe80003800200 */
[----:B------:R-:W-:Y:S05]  /*1660*/  @!P2 BRA `(.L_x_30) ;  /* 0x000000000014a947 */ /* 0x000fea0003800000 */
[----:B------:R-:W-:-:S13]  /*1670*/  ISETP.NE.AND P0, PT, R8, 0x54, PT ;  /* 0x000000540800780c */ /* 0x000fda0003f05270 */
[----:B------:R-:W-:Y:S01]  /*1680*/  @P0 ISETP.NE.AND P1, PT, R8, 0x43, PT ;  /* 0x000000430800080c */ /* 0x000fe20003f25270 */
[----:B------:R-:W-:Y:S02]  /*1690*/  @P0 IMAD.MOV.U32 R8, RZ, RZ, 0x8 ;  /* 0x00000008ff080424 */ /* 0x000fe400078e00ff */
[----:B------:R-:W-:-:S03]  /*16a0*/  @!P0 IMAD.MOV.U32 R12, RZ, RZ, 0x4 ;  /* 0x00000004ff0c8424 */ /* 0x000fc600078e00ff */
[----:B------:R-:W-:-:S07]  /*16b0*/  @P0 SEL R12, R8, 0xc, !P1 ;  /* 0x0000000c080c0807 */ /* 0x000fce0004800000 */
.L_x_30:
[----:B------:R-:W-:Y:S05]  /*16c0*/  BSYNC.RECONVERGENT B1 ;  /* 0x0000000000017941 */ /* 0x000fea0003800200 */
.L_x_29:
[----:B------:R-:W-:Y:S02]  /*16d0*/  R2UR UR4, R50 ;  /* 0x00000000320472ca */ /* 0x000fe400000e0000 */
[----:B------:R-:W-:-:S13]  /*16e0*/  R2UR UR5, R51 ;  /* 0x00000000330572ca */ /* 0x000fda00000e0000 */
[----:B------:R-:W3:Y:S01]  /*16f0*/  LDG.E.U8 R11, desc[UR4][R4.64+0x2] ;  /* 0x00000204040b7981 */ /* 0x000ee2000c1e1100 */
[----:B------:R-:W-:Y:S01]  /*1700*/  BSSY.RECONVERGENT B1, `(.L_x_31) ;  /* 0x0000009000017945 */ /* 0x000fe20003800200 */
[----:B------:R-:W-:Y:S02]  /*1710*/  CS2R R8, SRZ ;  /* 0x0000000000087805 */ /* 0x000fe4000001ff00 */
[----:B---3--:R-:W-:-:S13]  /*1720*/  ISETP.NE.AND P2, PT, R11, 0x41, PT ;  /* 0x000000410b00780c */ /* 0x008fda0003f45270 */
[----:B------:R-:W-:Y:S05]  /*1730*/  @!P2 BRA `(.L_x_32) ;  /* 0x000000000014a947 */ /* 0x000fea0003800000 */
[----:B------:R-:W-:-:S13]  /*1740*/  ISETP.NE.AND P0, PT, R11, 0x54, PT ;  /* 0x000000540b00780c */ /* 0x000fda0003f05270 */
[----:B------:R-:W-:Y:S01]  /*1750*/  @P0 IMAD.MOV.U32 R13, RZ, RZ, 0x2 ;  /* 0x00000002ff0d0424 */ /* 0x000fe200078e00ff */
[----:B------:R-:W-:Y:S01]  /*1760*/  @P0 ISETP.NE.AND P1, PT, R11, 0x43, PT ;  /* 0x000000430b00080c */ /* 0x000fe20003f25270 */
[----:B------:R-:W-:-:S03]  /*1770*/  @!P0 IMAD.MOV.U32 R9, RZ, RZ, 0x1 ;  /* 0x00000001ff098424 */ /* 0x000fc600078e00ff */
[----:B------:R-:W-:-:S09]  /*1780*/  @P0 SEL R9, R13, 0x3, !P1 ;  /* 0x000000030d090807 */ /* 0x000fd20004800000 */
.L_x_32:
[----:B------:R-:W-:Y:S05]  /*1790*/  BSYNC.RECONVERGENT B1 ;  /* 0x0000000000017941 */ /* 0x000fea0003800200 */
.L_x_31:
[----:B------:R-:W-:Y:S04]  /*17a0*/  BSSY.RECONVERGENT B1, `(.L_x_33) ;  /* 0x0000007000017945 */ /* 0x000fe80003800200 */
[----:B------:R-:W-:Y:S05]  /*17b0*/  @!P2 BRA `(.L_x_34) ;  /* 0x000000000014a947 */ /* 0x000fea0003800000 */
[----:B------:R-:W-:-:S13]  /*17c0*/  ISETP.NE.AND P0, PT, R11, 0x54, PT ;  /* 0x000000540b00780c */ /* 0x000fda0003f05270 */
[----:B------:R-:W-:Y:S01]  /*17d0*/  @P0 ISETP.NE.AND P1, PT, R11, 0x43, PT ;  /* 0x000000430b00080c */ /* 0x000fe20003f25270 */
[----:B------:R-:W-:Y:S02]  /*17e0*/  @P0 IMAD.MOV.U32 R11, RZ, RZ, 0x8 ;  /* 0x00000008ff0b0424 */ /* 0x000fe400078e00ff */
[----:B------:R-:W-:-:S03]  /*17f0*/  @!P0 IMAD.MOV.U32 R8, RZ, RZ, 0x4 ;  /* 0x00000004ff088424 */ /* 0x000fc600078e00ff */
[----:B------:R-:W-:-:S07]  /*1800*/  @P0 SEL R8, R11, 0xc, !P1 ;  /* 0x0000000c0b080807 */ /* 0x000fce0004800000 */
.L_x_34:
[----:B------:R-:W-:Y:S05]  /*1810*/  BSYNC.RECONVERGENT B1 ;  /* 0x0000000000017941 */ /* 0x000fea0003800200 */
.L_x_33:
        /* <DEDUP_REMOVED lines=10> */
[----:B------:R-:W-:Y:S01]  /*18c0*/  @P0 ISETP.NE.AND P1, PT, R15, 0x43, PT ;  /* 0x000000430f00080c */ /* 0x000fe20003f25270 */
[----:B------:R-:W-:-:S03]  /*18d0*/  @!P0 IMAD.MOV.U32 R11, RZ, RZ, 0x1 ;  /* 0x00000001ff0b8424 */ /* 0x000fc600078e00ff */
[----:B------:R-:W-:-:S09]  /*18e0*/  @P0 SEL R11, R17, 0x3, !P1 ;  /* 0x00000003110b0807 */ /* 0x000fd20004800000 */
.L_x_36:
[----:B------:R-:W-:Y:S05]  /*18f0*/  BSYNC.RECONVERGENT B1 ;  /* 0x0000000000017941 */ /* 0x000fea0003800200 */
.L_x_35:
[----:B------:R-:W-:Y:S04]  /*1900*/  BSSY.RECONVERGENT B1, `(.L_x_37) ;  /* 0x0000007000017945 */ /* 0x000fe80003800200 */
[----:B------:R-:W-:Y:S05]  /*1910*/  @!P2 BRA `(.L_x_38) ;  /* 0x000000000014a947 */ /* 0x000fea0003800000 */
[----:B------:R-:W-:-:S13]  /*1920*/  ISETP.NE.AND P0, PT, R15, 0x54, PT ;  /* 0x000000540f00780c */ /* 0x000fda0003f05270 */
[----:B------:R-:W-:Y:S01]  /*1930*/  @P0 ISETP.NE.AND P1, PT, R15, 0x43, PT ;  /* 0x000000430f00080c */ /* 0x000fe20003f25270 */
[----:B------:R-:W-:Y:S02]  /*1940*/  @P0 IMAD.MOV.U32 R15, RZ, RZ, 0x8 ;  /* 0x00000008ff0f0424 */ /* 0x000fe400078e00ff */
[----:B------:R-:W-:-:S03]  /*1950*/  @!P0 IMAD.MOV.U32 R13, RZ, RZ, 0x4 ;  /* 0x00000004ff0d8424 */ /* 0x000fc600078e00ff */
[----:B------:R-:W-:-:S07]  /*1960*/  @P0 SEL R13, R15, 0xc, !P1 ;  /* 0x0000000c0f0d0807 */ /* 0x000fce0004800000 */
.L_x_38:
[----:B------:R-:W-:Y:S05]  /*1970*/  BSYNC.RECONVERGENT B1 ;  /* 0x0000000000017941 */ /* 0x000fea0003800200 */
.L_x_37:
[----:B------:R-:W-:Y:S02]  /*1980*/  R2UR UR4, R50 ;  /* 0x00000000320472ca */ /* 0x000fe400000e0000 */
[----:B------:R-:W-:-:S13]  /*1990*/  R2UR UR5, R51 ;  /* 0x00000000330572ca */ /* 0x000fda00000e0000 */
[----:B------:R1:W3:Y:S01]  /*19a0*/  LDG.E.U8 R17, desc[UR4][R4.64+0x4] ;  /* 0x0000040404117981 */ /* 0x0002e2000c1e1100 */
[----:B------:R-:W-:Y:S01]  /*19b0*/  IMAD.IADD R7, R16, 0x1, R7 ;  /* 0x0000000110077824 */ /* 0x000fe200078e0207 */
[----:B------:R-:W-:Y:S01]  /*19c0*/  BSSY.RECONVERGENT B1, `(.L_x_39) ;  /* 0x000001a000017945 */ /* 0x000fe20003800200 */
[----:B------:R-:W-:Y:S02]  /*19d0*/  IMAD.IADD R9, R12, 0x1, R9 ;  /* 0x000000010c097824 */ /* 0x000fe400078e0209 */
[----:B------:R-:W-:Y:S01]  /*19e0*/  IMAD.IADD R11, R8, 0x1, R11 ;  /* 0x00000001080b7824 */ /* 0x000fe200078e020b */
[----:B------:R-:W-:Y:S02]  /*19f0*/  LEA R15, R7, 0x10000, 0x2 ;  /* 0x00010000070f7811 */ /* 0x000fe400078e10ff */
[----:B------:R-:W-:Y:S02]  /*1a00*/  LEA R12, R9, 0x10000, 0x2 ;  /* 0x00010000090c7811 */ /* 0x000fe400078e10ff */
[----:B------:R-:W4:Y:S01]  /*1a10*/  LDC R7, c[0x3][R15+-0x2d8] ;  /* 0x00ff4a000f077b82 */ /* 0x000f220000000800 */
[----:B------:R-:W-:-:S07]  /*1a20*/  LEA R16, R11, 0x10000, 0x2 ;  /* 0x000100000b107811 */ /* 0x000fce00078e10ff */
[----:B------:R-:W5:Y:S08]  /*1a30*/  LDC R9, c[0x3][R15+-0x298] ;  /* 0x00ff5a000f097b82 */ /* 0x000f700000000800 */
[----:B------:R-:W0:Y:S08]  /*1a40*/  LDC R8, c[0x3][R12+-0x2d8] ;  /* 0x00ff4a000c087b82 */ /* 0x000e300000000800 */
[----:B------:R-:W2:Y:S08]  /*1a50*/  LDC R11, c[0x3][R12+-0x298] ;  /* 0x00ff5a000c0b7b82 */ /* 0x000eb00000000800 */
[----:B-1----:R-:W1:Y:S08]  /*1a60*/  LDC R4, c[0x3][R16+-0x2d8] ;  /* 0x00ff4a0010047b82 */ /* 0x002e700000000800 */
[----:B------:R-:W1:Y:S01]  /*1a70*/  LDC R5, c[0x3][R16+-0x298] ;  /* 0x00ff5a0010057b82 */ /* 0x000e620000000800 */
[----:B----4-:R-:W-:Y:S01]  /*1a80*/  FADD R7, R7, R14 ;  /* 0x0000000e07077221 */ /* 0x010fe20000000000 */
[----:B-----5:R-:W-:-:S03]  /*1a90*/  FADD R10, R9, R10 ;  /* 0x0000000a090a7221 */ /* 0x020fc60000000000 */
[----:B0-----:R-:W-:Y:S01]  /*1aa0*/  FADD R7, R7, R8 ;  /* 0x0000000807077221 */ /* 0x001fe20000000000 */
[----:B--2---:R-:W-:-:S03]  /*1ab0*/  FADD R10, R10, R11 ;  /* 0x0000000b0a0a7221 */ /* 0x004fc60000000000 */
[----:B-1----:R-:W-:Y:S01]  /*1ac0*/  FADD R7, R7, R4 ;  /* 0x0000000407077221 */ /* 0x002fe20000000000 */
[----:B------:R-:W-:Y:S02]  /*1ad0*/  IMAD.MOV.U32 R4, RZ, RZ, RZ ;  /* 0x000000ffff047224 */ /* 0x000fe400078e00ff */
[----:B------:R-:W-:Y:S01]  /*1ae0*/  FADD R5, R10, R5 ;  /* 0x000000050a057221 */ /* 0x000fe20000000000 */
[----:B---3--:R-:W-:-:S13]  /*1af0*/  ISETP.NE.AND P0, PT, R17, 0x41, PT ;  /* 0x000000411100780c */ /* 0x008fda0003f05270 */
[----:B------:R-:W-:Y:S05]  /*1b00*/  @!P0 BRA `(.L_x_40) ;  /* 0x0000000000148947 */ /* 0x000fea0003800000 */
[----:B------:R-:W-:-:S13]  /*1b10*/  ISETP.NE.AND P0, PT, R17, 0x54, PT ;  /* 0x000000541100780c */ /* 0x000fda0003f05270 */
[----:B------:R-:W-:Y:S01]  /*1b20*/  @P0 IMAD.MOV.U32 R8, RZ, RZ, 0x2 ;  /* 0x00000002ff080424 */ /* 0x000fe200078e00ff */
[----:B------:R-:W-:Y:S01]  /*1b30*/  @P0 ISETP.NE.AND P1, PT, R17, 0x43, PT ;  /* 0x000000431100080c */ /* 0x000fe20003f25270 */
[----:B------:R-:W-:-:S03]  /*1b40*/  @!P0 IMAD.MOV.U32 R4, RZ, RZ, 0x1 ;  /* 0x00000001ff048424 */ /* 0x000fc600078e00ff */
[----:B------:R-:W-:-:S09]  /*1b50*/  @P0 SEL R4, R8, 0x3, !P1 ;  /* 0x0000000308040807 */ /* 0x000fd20004800000 */
.L_x_40:
[----:B------:R-:W-:Y:S05]  /*1b60*/  BSYNC.RECONVERGENT B1 ;  /* 0x0000000000017941 */ /* 0x000fea0003800200 */
.L_x_39:
[----:B------:R-:W-:Y:S02]  /*1b70*/  IMAD.IADD R4, R13, 0x1, R4 ;  /* 0x000000010d047824 */ /* 0x000fe400078e0204 */
[----:B------:R-:W-:-:S03]  /*1b80*/  VIADD R6, R6, 0x4 ;  /* 0x0000000406067836 */ /* 0x000fc60000000000 */
[----:B------:R-:W-:Y:S02]  /*1b90*/  LEA R4, R4, 0x10000, 0x2 ;  /* 0x0001000004047811 */ /* 0x000fe400078e10ff */
[----:B------:R-:W-:Y:S02]  /*1ba0*/  ISETP.NE.AND P0, PT, R6, R3, PT ;  /* 0x000000030600720c */ /* 0x000fe40003f05270 */
[----:B------:R-:W0:Y:S08]  /*1bb0*/  LDC R14, c[0x3][R4+-0x2d8] ;  /* 0x00ff4a00040e7b82 */ /* 0x000e300000000800 */
[----:B------:R-:W1:Y:S01]  /*1bc0*/  LDC R10, c[0x3][R4+-0x298] ;  /* 0x00ff5a00040a7b82 */ /* 0x000e620000000800 */
[----:B0-----:R-:W-:Y:S01]  /*1bd0*/  FADD R14, R7, R14 ;  /* 0x0000000e070e7221 */ /* 0x001fe20000000000 */
[----:B-1----:R-:W-:Y:S01]  /*1be0*/  FADD R10, R5, R10 ;  /* 0x0000000a050a7221 */ /* 0x002fe20000000000 */
[----:B------:R-:W-:Y:S06]  /*1bf0*/  @P0 BRA `(.L_x_41) ;  /* 0xfffffff800200947 */ /* 0x000fec000383ffff */
.L_x_24:
[----:B------:R-:W-:Y:S05]  /*1c00*/  BSYNC.RECONVERGENT B0 ;  /* 0x0000000000007941 */ /* 0x000fea0003800200 */
.L_x_23:
[----:B------:R-:W-:Y:S01]  /*1c10*/  ISETP.NE.AND P0, PT, R18, RZ, PT ;  /* 0x000000ff1200720c */ /* 0x000fe20003f05270 */
[----:B------:R-:W-:-:S12]  /*1c20*/  BSSY.RECONVERGENT B0, `(.L_x_42) ;  /* 0x0000060000007945 */ /* 0x000fd80003800200 */
[----:B------:R-:W-:Y:S05]  /*1c30*/  @!P0 BRA `(.L_x_43) ;  /* 0x0000000400788947 */ /* 0x000fea0003800000 */
        /* <DEDUP_REMOVED lines=10> */
[----:B------:R-:W-:Y:S01]  /*1ce0*/  @P0 ISETP.NE.AND P1, PT, R3, 0x43, PT ;  /* 0x000000430300080c */ /* 0x000fe20003f25270 */
[----:B------:R-:W-:Y:S02]  /*1cf0*/  @P0 IMAD.MOV.U32 R3, RZ, RZ, 0x8 ;  /* 0x00000008ff030424 */ /* 0x000fe400078e00ff */
[----:B------:R-:W-:-:S03]  /*1d00*/  @!P0 IMAD.MOV.U32 R6, RZ, RZ, 0x4 ;  /* 0x00000004ff068424 */ /* 0x000fc600078e00ff */
[----:B------:R-:W-:-:S07]  /*1d10*/  @P0 SEL R6, R3, 0xc, !P1 ;  /* 0x0000000c03060807 */ /* 0x000fce0004800000 */
.L_x_45:
[----:B------:R-:W-:Y:S05]  /*1d20*/  BSYNC.RECONVERGENT B1 ;  /* 0x0000000000017941 */ /* 0x000fea0003800200 */
.L_x_44:
[----:B------:R-:W-:Y:S02]  /*1d30*/  R2UR UR4, R50 ;  /* 0x00000000320472ca */ /* 0x000fe400000e0000 */
[----:B------:R-:W-:-:S13]  /*1d40*/  R2UR UR5, R51 ;  /* 0x00000000330572ca */ /* 0x000fda00000e0000 */
[----:B------:R-:W3:Y:S01]  /*1d50*/  LDG.E.U8 R8, desc[UR4][R4.64+0x1] ;  /* 0x0000010404087981 */ /* 0x000ee2000c1e1100 */
[----:B------:R-:W-:Y:S01]  /*1d60*/  BSSY.RECONVERGENT B1, `(.L_x_46) ;  /* 0x0000009000017945 */ /* 0x000fe20003800200 */
        /* <DEDUP_REMOVED lines=8> */
.L_x_47:
[----:B------:R-:W-:Y:S05]  /*1df0*/  BSYNC.RECONVERGENT B1 ;  /* 0x0000000000017941 */ /* 0x000fea0003800200 */
.L_x_46:
[----:B------:R-:W-:Y:S01]  /*1e00*/  IMAD.IADD R3, R6, 0x1, R3 ;  /* 0x0000000106037824 */ /* 0x000fe200078e0203 */
[----:B------:R-:W-:-:S04]  /*1e10*/  ISETP.NE.AND P0, PT, R18, 0x1, PT ;  /* 0x000000011200780c */ /* 0x000fc80003f05270 */
[----:B------:R-:W-:-:S04]  /*1e20*/  LEA R6, R3, 0x10000, 0x2 ;  /* 0x0001000003067811 */ /* 0x000fc800078e10ff */
[----:B------:R-:W1:Y:S08]  /*1e30*/  LDC R3, c[0x3][R6+-0x2d8] ;  /* 0x00ff4a0006037b82 */ /* 0x000e700000000800 */
[----:B------:R-:W3:Y:S01]  /*1e40*/  LDC R7, c[0x3][R6+-0x298] ;  /* 0x00ff5a0006077b82 */ /* 0x000ee20000000800 */
[----:B-1----:R-:W-:Y:S01]  /*1e50*/  FADD R14, R14, R3 ;  /* 0x000000030e0e7221 */ /* 0x002fe20000000000 */
[----:B---3--:R-:W-:Y:S01]  /*1e60*/  FADD R10, R10, R7 ;  /* 0x000000070a0a7221 */ /* 0x008fe20000000000 */
[----:B------:R-:W-:Y:S06]  /*1e70*/  @!P0 BRA `(.L_x_43) ;  /* 0x0000000000e88947 */ /* 0x000fec0003800000 */
[----:B------:R-:W-:Y:S01]  /*1e80*/  BSSY.RECONVERGENT B1, `(.L_x_48) ;  /* 0x0000008000017945 */ /* 0x000fe20003800200 */
[----:B------:R-:W-:-:S03]  /*1e90*/  IMAD.MOV.U32 R6, RZ, RZ, RZ ;  /* 0x000000ffff067224 */ /* 0x000fc600078e00ff */
[----:B------:R-:W-:Y:S05]  /*1ea0*/  @!P2 BRA `(.L_x_49) ;  /* 0x000000000014a947 */ /* 0x000fea0003800000 */
[----:B------:R-:W-:-:S13]  /*1eb0*/  ISETP.NE.AND P0, PT, R8, 0x54, PT ;  /* 0x000000540800780c */ /* 0x000fda0003f05270 */
[----:B------:R-:W-:Y:S01]  /*1ec0*/  @P0 IMAD.MOV.U32 R3, RZ, RZ, 0x8 ;  /* 0x00000008ff030424 */ /* 0x000fe200078e00ff */
[----:B------:R-:W-:Y:S01]  /*1ed0*/  @P0 ISETP.NE.AND P1, PT, R8, 0x43, PT ;  /* 0x000000430800080c */ /* 0x000fe20003f25270 */
[----:B------:R-:W-:-:S03]  /*1ee0*/  @!P0 IMAD.MOV.U32 R6, RZ, RZ, 0x4 ;  /* 0x00000004ff068424 */ /* 0x000fc600078e00ff */
[----:B------:R-:W-:-:S09]  /*1ef0*/  @P0 SEL R6, R3, 0xc, !P1 ;  /* 0x0000000c03060807 */ /* 0x000fd20004800000 */
.L_x_49:
[----:B------:R-:W-:Y:S05]  /*1f00*/  BSYNC.RECONVERGENT B1 ;  /* 0x0000000000017941 */ /* 0x000fea0003800200 */
.L_x_48:
        /* <DEDUP_REMOVED lines=12> */
.L_x_51:
[----:B------:R-:W-:Y:S05]  /*1fd0*/  BSYNC.RECONVERGENT B1 ;  /* 0x0000000000017941 */ /* 0x000fea0003800200 */
.L_x_50:
        /* <DEDUP_REMOVED lines=16> */
.L_x_53:
[----:B------:R-:W-:Y:S05]  /*20e0*/  BSYNC.RECONVERGENT B1 ;  /* 0x0000000000017941 */ /* 0x000fea0003800200 */
.L_x_52:
        /* <DEDUP_REMOVED lines=12> */
.L_x_55:
[----:B------:R-:W-:Y:S05]  /*21b0*/  BSYNC.RECONVERGENT B1 ;  /* 0x0000000000017941 */ /* 0x000fea0003800200 */
.L_x_54:
[----:B------:R-:W-:-:S05]  /*21c0*/  IMAD.IADD R3, R6, 0x1, R3 ;  /* 0x0000000106037824 */ /* 0x000fca00078e0203 */
[----:B------:R-:W-:-:S04]  /*21d0*/  LEA R4, R3, 0x10000, 0x2 ;  /* 0x0001000003047811 */ /* 0x000fc800078e10ff */
[----:B------:R-:W1:Y:S08]  /*21e0*/  LDC R3, c[0x3][R4+-0x2d8] ;  /* 0x00ff4a0004037b82 */ /* 0x000e700000000800 */
[----:B------:R-:W3:Y:S01]  /*21f0*/  LDC R5, c[0x3][R4+-0x298] ;  /* 0x00ff5a0004057b82 */ /* 0x000ee20000000800 */
[----:B-1----:R-:W-:Y:S01]  /*2200*/  FADD R14, R14, R3 ;  /* 0x000000030e0e7221 */ /* 0x002fe20000000000 */
[----:B---3--:R-:W-:-:S07]  /*2210*/  FADD R10, R10, R5 ;  /* 0x000000050a0a7221 */ /* 0x008fce0000000000 */
.L_x_43:
[----:B------:R-:W-:Y:S05]  /*2220*/  BSYNC.RECONVERGENT B0 ;  /* 0x0000000000007941 */ /* 0x000fea0003800200 */
.L_x_42:
[----:B------:R-:W-:Y:S02]  /*2230*/  R2UR UR4, R50 ;  /* 0x00000000320472ca */ /* 0x000fe400000e0000 */
[----:B------:R-:W-:Y:S02]  /*2240*/  R2UR UR5, R51 ;  /* 0x00000000330572ca */ /* 0x000fe400000e0000 */
[----:B------:R-:W-:-:S04]  /*2250*/  IADD3 R66, P0, PT, R47, R64, RZ ;  /* 0x000000402f427210 */ /* 0x000fc80007f1e0ff */
[----:B------:R-:W-:-:S07]  /*2260*/  LEA.HI.X.SX32 R67, R47, R65, 0x1, P0 ;  /* 0x000000412f437211 */ /* 0x000fce00000f0eff */
[----:B------:R-:W3:Y:S01]  /*2270*/  LDG.E.U8 R3, desc[UR4][R66.64] ;  /* 0x0000000442037981 */ /* 0x000ee2000c1e1100 */
[----:B------:R-:W1:Y:S01]  /*2280*/  F2F.F64.F32 R4, R10 ;  /* 0x0000000a00047310 */ /* 0x000e620000201800 */
[C---:B------:R-:W-:Y:S01]  /*2290*/  ISETP.NE.AND P0, PT, R0.reuse, 0x41, PT ;  /* 0x000000410000780c */ /* 0x040fe20003f05270 */
[----:B------:R-:W-:Y:S01]  /*22a0*/  IMAD.MOV.U32 R6, RZ, RZ, 0x40106666 ;  /* 0x40106666ff067424 */ /* 0x000fe200078e00ff */
[----:B------:R-:W-:Y:S01]  /*22b0*/  UMOV UR4, 0x704ff434 ;  /* 0x704ff43400047882 */ /* 0x000fe20000000000 */
[----:B------:R-:W-:Y:S01]  /*22c0*/  UMOV UR5, 0x3fe0a2b1 ;  /* 0x3fe0a2b100057882 */ /* 0x000fe20000000000 */
[----:B------:R-:W-:Y:S01]  /*22d0*/  ISETP.EQ.OR P2, PT, R0, 0x54, !P0 ;  /* 0x000000540000780c */ /* 0x000fe20004742670 */
[----:B------:R-:W-:Y:S03]  /*22e0*/  BSSY.RECONVERGENT B0, `(.L_x_56) ;  /* 0x0000036000007945 */ /* 0x000fe60003800200 */
[----:B------:R-:W-:Y:S01]  /*22f0*/  FSEL R7, R6, -2.0999999046325683594, P2 ;  /* 0xc006666606077808 */ /* 0x000fe20001000000 */
[----:B------:R-:W-:-:S06]  /*2300*/  IMAD.MOV.U32 R6, RZ, RZ, 0x66666666 ;  /* 0x66666666ff067424 */ /* 0x000fcc00078e00ff */
[----:B-1----:R-:W-:Y:S01]  /*2310*/  DADD R6, -R4, R6 ;  /* 0x0000000004067229 */ /* 0x002fe20000000106 */
[----:B------:R-:W-:Y:S08]  /*2320*/  F2F.F64.F32 R4, R14 ;  /* 0x0000000e00047310 */ /* 0x000ff00000201800 */
[----:B------:R1:W4:Y:S02]  /*2330*/  F2F.F32.F64 R9, R6 ;  /* 0x0000000600097310 */ /* 0x0003240000301000 */
[----:B-1----:R-:W-:-:S06]  /*2340*/  IMAD.MOV.U32 R7, RZ, RZ, 0x40026666 ;  /* 0x40026666ff077424 */ /* 0x002fcc00078e00ff */
[----:B----4-:R-:W1:Y:S01]  /*2350*/  F2F.F64.F32 R8, R9 ;  /* 0x0000000900087310 */ /* 0x010e620000201800 */
[----:B------:R-:W-:Y:S02]  /*2360*/  FSEL R7, R7, 1.4499999284744262695, P2 ;  /* 0x3fb9999907077808 */ /* 0x000fe40001000000 */
[----:B---3--:R-:W-:-:S04]  /*2370*/  ISETP.NE.AND P1, PT, R3, 0x41, PT ;  /* 0x000000410300780c */ /* 0x008fc80003f25270 */
[----:B------:R-:W-:-:S13]  /*2380*/  ISETP.NE.AND P1, PT, R3, 0x54, P1 ;  /* 0x000000540300780c */ /* 0x000fda0000f25270 */
[----:B------:R-:W-:Y:S02]  /*2390*/  @!P1 IMAD.MOV.U32 R10, RZ, RZ, 0x66666666 ;  /* 0x66666666ff0a9424 */ /* 0x000fe400078e00ff */
[----:B------:R-:W-:Y:S02]  /*23a0*/  @!P1 IMAD.MOV.U32 R11, RZ, RZ, 0x40106666 ;  /* 0x40106666ff0b9424 */ /* 0x000fe400078e00ff */
[----:B------:R-:W-:Y:S02]  /*23b0*/  @P1 IMAD.MOV.U32 R12, RZ, RZ, 0x66666666 ;  /* 0x66666666ff0c1424 */ /* 0x000fe400078e00ff */
[----:B------:R-:W-:Y:S02]  /*23c0*/  @P1 IMAD.MOV.U32 R13, RZ, RZ, 0x40066666 ;  /* 0x40066666ff0d1424 */ /* 0x000fe400078e00ff */
[----:B-1----:R-:W-:-:S04]  /*23d0*/  @!P1 DADD R10, R8, R10 ;  /* 0x00000000080a9229 */ /* 0x002fc8000000000a */
[----:B------:R-:W-:Y:S01]  /*23e0*/  @P1 DADD R10, R8, -R12 ;  /* 0x00000000080a1229 */ /* 0x000fe2000000080c */
[----:B------:R-:W-:Y:S01]  /*23f0*/  IMAD.MOV.U32 R8, RZ, RZ, 0x66666666 ;  /* 0x66666666ff087424 */ /* 0x000fe200078e00ff */
[----:B------:R-:W-:Y:S04]  /*2400*/  I2F.F64 R12, R47 ;  /* 0x0000002f000c7312 */ /* 0x000fe80000201c00 */
[----:B------:R-:W-:-:S04]  /*2410*/  FSEL R6, R8, -1.5881868392106855534e-23, P2 ;  /* 0x9999999a08067808 */ /* 0x000fc80001000000 */
[----:B------:R1:W3:Y:S02]  /*2420*/  F2F.F32.F64 R15, R10 ;  /* 0x0000000a000f7310 */ /* 0x0002e40000301000 */
[----:B------:R-:W-:Y:S01]  /*2430*/  DADD R4, -R4, R6 ;  /* 0x0000000004047229 */ /* 0x000fe20000000106 */
[----:B-1----:R-:W-:-:S09]  /*2440*/  IMAD.MOV.U32 R10, RZ, RZ, 0x1 ;  /* 0x00000001ff0a7424 */ /* 0x002fd200078e00ff */
[----:B------:R-:W1:Y:S08]  /*2450*/  F2F.F32.F64 R4, R4 ;  /* 0x0000000400047310 */ /* 0x000e700000301000 */
[----:B---3--:R-:W3:Y:S08]  /*2460*/  F2F.F64.F32 R8, R15 ;  /* 0x0000000f00087310 */ /* 0x008ef00000201800 */
[----:B-1----:R-:W1:Y:S01]  /*2470*/  F2F.F64.F32 R6, R4 ;  /* 0x0000000400067310 */ /* 0x002e620000201800 */
[----:B---3--:R-:W-:Y:S01]  /*2480*/  DFMA R8, R12, -UR4, R8 ;  /* 0x800000040c087c2b */ /* 0x008fe20008000008 */
[----:B------:R-:W-:Y:S01]  /*2490*/  UMOV UR4, 0x72324c83 ;  /* 0x72324c8300047882 */ /* 0x000fe20000000000 */
[----:B------:R-:W-:Y:S01]  /*24a0*/  UMOV UR5, 0x40425a16 ;  /* 0x40425a1600057882 */ /* 0x000fe20000000000 */
[----:B------:R-:W-:-:S02]  /*24b0*/  @P1 IMAD.MOV.U32 R12, RZ, RZ, -0x66666666 ;  /* 0x9999999aff0c1424 */ /* 0x000fc400078e00ff */
[----:B------:R-:W-:-:S03]  /*24c0*/  @P1 IMAD.MOV.U32 R13, RZ, RZ, 0x3fb99999 ;  /* 0x3fb99999ff0d1424 */ /* 0x000fc600078e00ff */
[----:B------:R-:W-:Y:S01]  /*24d0*/  DADD R98, R8, -UR4 ;  /* 0x8000000408627e29 */ /* 0x000fe20008000000 */
[----:B------:R-:W-:Y:S02]  /*24e0*/  @!P1 IMAD.MOV.U32 R8, RZ, RZ, 0x66666666 ;  /* 0x66666666ff089424 */ /* 0x000fe400078e00ff */
[----:B------:R-:W-:-:S03]  /*24f0*/  @!P1 IMAD.MOV.U32 R9, RZ, RZ, 0x40026666 ;  /* 0x40026666ff099424 */ /* 0x000fc600078e00ff */
[----:B------:R-:W3:Y:S03]  /*2500*/  MUFU.RCP64H R11, R99 ;  /* 0x00000063000b7308 */ /* 0x000ee60000001800 */
[C---:B-1----:R-:W-:Y:S02]  /*2510*/  @!P1 DADD R8, R6.reuse, R8 ;  /* 0x0000000006089229 */ /* 0x042fe40000000008 */
[----:B------:R-:W-:-:S10]  /*2520*/  @P1 DADD R8, R6, R12 ;  /* 0x0000000006081229 */ /* 0x000fd4000000000c */
[----:B------:R-:W1:Y:S01]  /*2530*/  F2F.F32.F64 R8, R8 ;  /* 0x0000000800087310 */ /* 0x000e620000301000 */
[----:B---3--:R-:W-:-:S08]  /*2540*/  DFMA R4, -R98, R10, 1 ;  /* 0x3ff000006204742b */ /* 0x008fd0000000010a */
[----:B------:R-:W-:Y:S02]  /*2550*/  DFMA R6, R4, R4, R4 ;  /* 0x000000040406722b */ /* 0x000fe40000000004 */
[----:B-1----:R-:W1:Y:S06]  /*2560*/  F2F.F64.F32 R4, R8 ;  /* 0x0000000800047310 */ /* 0x002e6c0000201800 */
[----:B------:R-:W-:-:S08]  /*2570*/  DFMA R6, R10, R6, R10 ;  /* 0x000000060a06722b */ /* 0x000fd0000000000a */
[----:B------:R-:W-:Y:S02]  /*2580*/  DFMA R10, -R98, R6, 1 ;  /* 0x3ff00000620a742b */ /* 0x000fe40000000106 */
[----:B-1----:R-:W-:-:S06]  /*2590*/  DMUL R100, R4, 1000 ;  /* 0x408f400004647828 */ /* 0x002fcc0000000000 */
[----:B------:R-:W-:-:S04]  /*25a0*/  DFMA R10, R6, R10, R6 ;  /* 0x0000000a060a722b */ /* 0x000fc80000000006 */
[----:B------:R-:W-:-:S04]  /*25b0*/  FSETP.GEU.AND P2, PT, |R101|, 6.5827683646048100446e-37, PT ;  /* 0x036000006500780b */ /* 0x000fc80003f4e200 */
        /* <DEDUP_REMOVED lines=8> */
.L_x_57:
[----:B------:R-:W-:Y:S05]  /*2640*/  BSYNC.RECONVERGENT B0 ;  /* 0x0000000000007941 */ /* 0x000fea0003800200 */
.L_x_56:
[----:B------:R-:W-:Y:S01]  /*2650*/  UMOV UR4, 0x66666666 ;  /* 0x6666666600047882 */ /* 0x000fe20000000000 */
[----:B------:R-:W-:Y:S02]  /*2660*/  UMOV UR5, 0x40711266 ;  /* 0x4071126600057882 */ /* 0x000fe40000000000 */
[----:B------:R-:W-:Y:S01]  /*2670*/  DADD R104, R104, -UR4 ;  /* 0x8000000468687e29 */ /* 0x000fe20008000000 */
[----:B------:R-:W1:Y:S01]  /*2680*/  LDCU UR4, c[0x0][0x3a4] ;  /* 0x00007480ff0477ac */ /* 0x000e620008000800 */
[----:B------:R-:W3:Y:S08]  /*2690*/  LDCU UR5, c[0x0][0x3a8] ;  /* 0x00007500ff0577ac */ /* 0x000ef00008000800 */
[----:B------:R-:W1:Y:S02]  /*26a0*/  F2F.F32.F64 R104, R104 ;  /* 0x0000006800687310 */ /* 0x000e640000301000 */
[----:B-1----:R-:W-:-:S04]  /*26b0*/  FSETP.GT.AND P1, PT, R104, UR4, PT ;  /* 0x0000000468007c0b */ /* 0x002fc8000bf24000 */
[----:B---3--:R-:W-:-:S13]  /*26c0*/  FSETP.LT.OR P1, PT, R104, UR5, P1 ;  /* 0x0000000568007c0b */ /* 0x008fda0008f21400 */
[----:B------:R-:W-:Y:S05]  /*26d0*/  @P1 BRA `(.L_x_18) ;  /* 0x00000130001c1947 */ /* 0x000fea0003800000 */
[----:B------:R-:W1:Y:S02]  /*26e0*/  LDC R10, c[0x0][0x3a0] ;  /* 0x0000e800ff0a7b82 */ /* 0x000e640000000800 */
[----:B-1----:R-:W-:-:S13]  /*26f0*/  ISETP.NE.AND P6, PT, R10, RZ, PT ;  /* 0x000000ff0a00720c */ /* 0x002fda0003fc5270 */
[----:B------:R-:W-:Y:S05]  /*2700*/  @P6 BRA `(.L_x_58) ;  /* 0x0000000400486947 */ /* 0x000fea0003800000 */
        /* <DEDUP_REMOVED lines=8> */
.L_x_60:
[----:B------:R-:W-:Y:S05]  /*2790*/  BSYNC.RECONVERGENT B0 ;  /* 0x0000000000007941 */ /* 0x000fea0003800200 */
.L_x_59:
        /* <DEDUP_REMOVED lines=12> */
.L_x_62:
[----:B------:R-:W-:Y:S05]  /*2860*/  BSYNC.RECONVERGENT B0 ;  /* 0x0000000000007941 */ /* 0x000fea0003800200 */
.L_x_61:
        /* <DEDUP_REMOVED lines=12> */
.L_x_64:
[----:B------:R-:W-:Y:S05]  /*2930*/  BSYNC.RECONVERGENT B0 ;  /* 0x0000000000007941 */ /* 0x000fea0003800200 */
.L_x_63:
        /* <DEDUP_REMOVED lines=12> */
.L_x_66:
[----:B------:R-:W-:Y:S05]  /*2a00*/  BSYNC.RECONVERGENT B0 ;  /* 0x0000000000007941 */ /* 0x000fea0003800200 */
.L_x_65:
        /* <DEDUP_REMOVED lines=12> */
.L_x_68:
[----:B------:R-:W-:Y:S05]  /*2ad0*/  BSYNC.RECONVERGENT B0 ;  /* 0x0000000000007941 */ /* 0x000fea0003800200 */
.L_x_67:
[----:B------:R-:W-:Y:S02]  /*2ae0*/  R2UR UR4, R50 ;  /* 0x00000000320472ca */ /* 0x000fe400000e0000 */
[----:B------:R-:W-:-:S13]  /*2af0*/  R2UR UR5, R51 ;  /* 0x00000000330572ca */ /* 0x000fda00000e0000 */
[----:B------:R-:W3:Y:S01]  /*2b00*/  LDG.E.U8 R8, desc[UR4][R64.64+0x5] ;  /* 0x0000050440087981 */ /* 0x000ee2000c1e1100 */
[----:B------:R-:W-:Y:S01]  /*2b10*/  IMAD.IADD R6, R9, 0x1, R6 ;  /* 0x0000000109067824 */ /* 0x000fe200078e0206 */
[----:B------:R-:W-:Y:S03]  /*2b20*/  BSSY.RECONVERGENT B0, `(.L_x_69) ;  /* 0x000000e000007945 */ /* 0x000fe60003800200 */
[----:B------:R-:W-:-:S05]  /*2b30*/  IMAD.SHL.U32 R6, R6, 0x10, RZ ;  /* 0x0000001006067824 */ /* 0x000fca00078e00ff */
[----:B------:R-:W-:-:S05]  /*2b40*/  LOP3.LUT R7, R6, R7, RZ, 0xfc, !PT ;  /* 0x0000000706077212 */ /* 0x000fca00078efcff */
[----:B------:R-:W-:-:S04]  /*2b50*/  IMAD.IADD R4, R4, 0x1, R7 ;  /* 0x0000000104047824 */ /* 0x000fc800078e0207 */
[----:B------:R-:W-:-:S05]  /*2b60*/  IMAD.SHL.U32 R4, R4, 0x10, RZ ;  /* 0x0000001004047824 */ /* 0x000fca00078e00ff */
[----:B------:R-:W-:Y:S01]  /*2b70*/  LOP3.LUT R5, R4, R5, RZ, 0xfc, !PT ;  /* 0x0000000504057212 */ /* 0x000fe200078efcff */
        /* <DEDUP_REMOVED lines=8> */
.L_x_70:
[----:B------:R-:W-:Y:S05]  /*2c00*/  BSYNC.RECONVERGENT B0 ;  /* 0x0000000000007941 */ /* 0x000fea0003800200 */
.L_x_69:
[----:B------:R-:W-:Y:S01]  /*2c10*/  IMAD.IADD R4, R4, 0x1, R5 ;  /* 0x0000000104047824 */ /* 0x000fe200078e0205 */
[----:B------:R-:W-:Y:S06]  /*2c20*/  BRA `(.L_x_71) ;  /* 0x0000000400487947 */ /* 0x000fec0003800000 */
.L_x_58:
        /* <DEDUP_REMOVED lines=12> */
.L_x_73:
[----:B------:R-:W-:Y:S05]  /*2cf0*/  BSYNC.RECONVERGENT B0 ;  /* 0x0000000000007941 */ /* 0x000fea0003800200 */
.L_x_72:
        /* <DEDUP_REMOVED lines=12> */
.L_x_75:
[----:B------:R-:W-:Y:S05]  /*2dc0*/  BSYNC.RECONVERGENT B0 ;  /* 0x0000000000007941 */ /* 0x000fea0003800200 */
.L_x_74:
        /* <DEDUP_REMOVED lines=12> */
.L_x_77:
[----:B------:R-:W-:Y:S05]  /*2e90*/  BSYNC.RECONVERGENT B0 ;  /* 0x0000000000007941 */ /* 0x000fea0003800200 */
.L_x_76:
        /* <DEDUP_REMOVED lines=12> */
.L_x_79:
[----:B------:R-:W-:Y:S05]  /*2f60*/  BSYNC.RECONVERGENT B0 ;  /* 0x0000000000007941 */ /* 0x000fea0003800200 */
.L_x_78:
[----:B------:R-:W-:Y:S02]  /*2f70*/  R2UR UR4, R50 ;  /* 0x00000000320472ca */ /* 0x000fe400000e0000 */
[----:B------:R-:W-:-:S13]  /*2f80*/  R2UR UR5, R51 ;  /* 0x00000000330572ca */ /* 0x000fda00000e0000 */
[----:B------:R-:W3:Y:S01]  /*2f90*/  LDG.E.U8 R7, desc[UR4][R66.64+-0x1] ;  /* 0xffffff0442077981 */ /* 0x000ee2000c1e1100 */
[----:B------:R-:W-:Y:S01]  /*2fa0*/  IMAD.IADD R5, R8, 0x1, R5 ;  /* 0x0000000108057824 */ /* 0x000fe200078e0205 */
[----:B------:R-:W-:Y:S01]  /*2fb0*/  BSSY.RECONVERGENT B0, `(.L_x_80) ;  /* 0x000000e000007945 */ /* 0x000fe20003800200 */
[----:B------:R-:W-:Y:S02]  /*2fc0*/  ISETP.NE.AND P3, PT, R3, 0x41, PT ;  /* 0x000000410300780c */ /* 0x000fe40003f65270 */
[----:B------:R-:W-:-:S05]  /*2fd0*/  IMAD.SHL.U32 R5, R5, 0x10, RZ ;  /* 0x0000001005057824 */ /* 0x000fca00078e00ff */
[----:B------:R-:W-:-:S05]  /*2fe0*/  LOP3.LUT R5, R5, R6, RZ, 0xfc, !PT ;  /* 0x0000000605057212 */ /* 0x000fca00078efcff */
[----:B------:R-:W-:Y:S02]  /*2ff0*/  IMAD.IADD R4, R4, 0x1, R5 ;  /* 0x0000000104047824 */ /* 0x000fe400078e0205 */
[----:B------:R-:W-:Y:S02]  /*3000*/  IMAD.MOV.U32 R5, RZ, RZ, RZ ;  /* 0x000000ffff057224 */ /* 0x000fe400078e00ff */
[----:B------:R-:W-:Y:S01]  /*3010*/  IMAD.SHL.U32 R4, R4, 0x10, RZ ;  /* 0x0000001004047824 */ /* 0x000fe200078e00ff */
[----:B---3--:R-:W-:-:S13]  /*3020*/  ISETP.NE.AND P1, PT, R7, 0x41, PT ;  /* 0x000000410700780c */ /* 0x008fda0003f25270 */
[----:B------:R-:W-:Y:S05]  /*3030*/  @!P1 BRA `(.L_x_81) ;  /* 0x0000000000149947 */ /* 0x000fea0003800000 */
[----:B------:R-:W-:-:S13]  /*3040*/  ISETP.NE.AND P1, PT, R7, 0x54, PT ;  /* 0x000000540700780c */ /* 0x000fda0003f25270 */
[----:B------:R-:W-:Y:S01]  /*3050*/  @P1 IMAD.MOV.U32 R6, RZ, RZ, 0x8 ;  /* 0x00000008ff061424 */ /* 0x000fe200078e00ff */
[----:B------:R-:W-:Y:S01]  /*3060*/  @P1 ISETP.NE.AND P2, PT, R7, 0x43, PT ;  /* 0x000000430700180c */ /* 0x000fe20003f45270 */
[----:B------:R-:W-:-:S03]  /*3070*/  @!P1 IMAD.MOV.U32 R5, RZ, RZ, 0x4 ;  /* 0x00000004ff059424 */ /* 0x000fc600078e00ff */
[----:B------:R-:W-:-:S09]  /*3080*/  @P1 SEL R5, R6, 0xc, !P2 ;  /* 0x0000000c06051807 */ /* 0x000fd20005000000 */
.L_x_81:
[----:B------:R-:W-:Y:S05]  /*3090*/  BSYNC.RECONVERGENT B0 ;  /* 0x0000000000007941 */ /* 0x000fea0003800200 */
.L_x_80:
[----:B------:R-:W-:Y:S01]  /*30a0*/  BSSY.RECONVERGENT B0, `(.L_x_82) ;  /* 0x0000009000007945 */ /* 0x000fe20003800200 */
[----:B------:R-:W-:Y:S01]  /*30b0*/  LOP3.LUT R5, R4, R5, RZ, 0xfc, !PT ;  /* 0x0000000504057212 */ /* 0x000fe200078efcff */
[----:B------:R-:W-:Y:S02]  /*30c0*/  IMAD.MOV.U32 R4, RZ, RZ, RZ ;  /* 0x000000ffff047224 */ /* 0x000fe400078e00ff */
[----:B------:R-:W-:Y:S05]  /*30d0*/  @!P3 BRA `(.L_x_83) ;  /* 0x000000000014b947 */ /* 0x000fea0003800000 */
[----:B------:R-:W-:-:S13]  /*30e0*/  ISETP.NE.AND P1, PT, R3, 0x54, PT ;  /* 0x000000540300780c */ /* 0x000fda0003f25270 */
[----:B------:R-:W-:Y:S01]  /*30f0*/  @P1 IMAD.MOV.U32 R6, RZ, RZ, 0x2 ;  /* 0x00000002ff061424 */ /* 0x000fe200078e00ff */
[----:B------:R-:W-:Y:S01]  /*3100*/  @P1 ISETP.NE.AND P2, PT, R3, 0x43, PT ;  /* 0x000000430300180c */ /* 0x000fe20003f45270 */
[----:B------:R-:W-:-:S03]  /*3110*/  @!P1 IMAD.MOV.U32 R4, RZ, RZ, 0x1 ;  /* 0x00000001ff049424 */ /* 0x000fc600078e00ff */
[----:B------:R-:W-:-:S09]  /*3120*/  @P1 SEL R4, R6, 0x3, !P2 ;  /* 0x0000000306041807 */ /* 0x000fd20005000000 */
.L_x_83:
[----:B------:R-:W-:Y:S05]  /*3130*/  BSYNC.RECONVERGENT B0 ;  /* 0x0000000000007941 */ /* 0x000fea0003800200 */
.L_x_82:
[----:B------:R-:W-:-:S07]  /*3140*/  IMAD.IADD R4, R4, 0x1, R5 ;  /* 0x0000000104047824 */ /* 0x000fce00078e0205 */
.L_x_71:
[----:B------:R-:W-:Y:S01]  /*3150*/  LEA R4, R4, 0x10000, 0x2 ;  /* 0x0001000004047811 */ /* 0x000fe200078e10ff */
[----:B------:R-:W-:Y:S01]  /*3160*/  BSSY.RECONVERGENT B0, `(.L_x_84) ;  /* 0x00000ae000007945 */ /* 0x000fe20003800200 */
[----:B------:R-:W-:-:S04]  /*3170*/  PLOP3.LUT P1, PT, PT, PT, PT, 0x8, 0x80 ;  /* 0x000000000080781c */ /* 0x000fc80003f2e170 */
[----:B------:R-:W1:Y:S02]  /*3180*/  LDC R4, c[0x3][R4+-0x42d8] ;  /* 0x00ef4a0004047b82 */ /* 0x000e640000000800 */
[----:B-1----:R-:W-:-:S13]  /*3190*/  FSETP.GEU.AND P2, PT, R4, 4, PT ;  /* 0x408000000400780b */ /* 0x002fda0003f4e000 */
[----:B------:R-:W-:Y:S05]  /*31a0*/  @!P2 BRA `(.L_x_85) ;  /* 0x0000000800a4a947 */ /* 0x000fea0003800000 */
[----:B------:R-:W-:-:S13]  /*31b0*/  ISETP.NE.AND P1, PT, R10, 0x1, PT ;  /* 0x000000010a00780c */ /* 0x000fda0003f25270 */
[----:B------:R-:W-:Y:S05]  /*31c0*/  @P1 BRA `(.L_x_86) ;  /* 0x0000000400481947 */ /* 0x000fea0003800000 */
[----:B------:R-:W-:Y:S01]  /*31d0*/  BSSY.RECONVERGENT B1, `(.L_x_87) ;  /* 0x0000008000017945 */ /* 0x000fe20003800200 */
[----:B------:R-:W-:-:S03]  /*31e0*/  IMAD.MOV.U32 R7, RZ, RZ, RZ ;  /* 0x000000ffff077224 */ /* 0x000fc600078e00ff */
[----:B------:R-:W-:Y:S05]  /*31f0*/  @!P0 BRA `(.L_x_88) ;  /* 0x0000000000148947 */ /* 0x000fea0003800000 */
[----:B------:R-:W-:-:S13]  /*3200*/  ISETP.NE.AND P0, PT, R0, 0x54, PT ;  /* 0x000000540000780c */ /* 0x000fda0003f05270 */
[----:B------:R-:W-:Y:S01]  /*3210*/  @P0 ISETP.NE.AND P1, PT, R0, 0x43, PT ;  /* 0x000000430000080c */ /* 0x000fe20003f25270 */
[----:B------:R-:W-:Y:S02]  /*3220*/  @P0 IMAD.MOV.U32 R0, RZ, RZ, 0x8 ;  /* 0x00000008ff000424 */ /* 0x000fe400078e00ff */
[----:B------:R-:W-:-:S03]  /*3230*/  @!P0 IMAD.MOV.U32 R7, RZ, RZ, 0x4 ;  /* 0x00000004ff078424 */ /* 0x000fc600078e00ff */
[----:B------:R-:W-:-:S07]  /*3240*/  @P0 SEL R7, R0, 0xc, !P1 ;  /* 0x0000000c00070807 */ /* 0x000fce0004800000 */
.L_x_88:
[----:B------:R-:W-:Y:S05]  /*3250*/  BSYNC.RECONVERGENT B1 ;  /* 0x0000000000017941 */ /* 0x000fea0003800200 */
.L_x_87:
        /* <DEDUP_REMOVED lines=12> */
.L_x_90:
[----:B------:R-:W-:Y:S05]  /*3320*/  BSYNC.RECONVERGENT B1 ;  /* 0x0000000000017941 */ /* 0x000fea0003800200 */
.L_x_89:
        /* <DEDUP_REMOVED lines=12> */
.L_x_92:
[----:B------:R-:W-:Y:S05]  /*33f0*/  BSYNC.RECONVERGENT B1 ;  /* 0x0000000000017941 */ /* 0x000fea0003800200 */
.L_x_91:
        /* <DEDUP_REMOVED lines=12> */
.L_x_94:
[----:B------:R-:W-:Y:S05]  /*34c0*/  BSYNC.RECONVERGENT B1 ;  /* 0x0000000000017941 */ /* 0x000fea0003800200 */
.L_x_93:
        /* <DEDUP_REMOVED lines=12> */
.L_x_96:
[----:B------:R-:W-:Y:S05]  /*3590*/  BSYNC.RECONVERGENT B1 ;  /* 0x0000000000017941 */ /* 0x000fea0003800200 */
.L_x_95:
        /* <DEDUP_REMOVED lines=18> */
.L_x_98:
[----:B------:R-:W-:Y:S05]  /*36c0*/  BSYNC.RECONVERGENT B1 ;  /* 0x0000000000017941 */ /* 0x000fea0003800200 */
.L_x_97:
[----:B------:R-:W-:Y:S01]  /*36d0*/  IMAD.IADD R0, R0, 0x1, R3 ;  /* 0x0000000100007824 */ /* 0x000fe200078e0203 */
[----:B------:R-:W-:Y:S06]  /*36e0*/  BRA `(.L_x_99) ;  /* 0x0000000400487947 */ /* 0x000fec0003800000 */
.L_x_86:
        /* <DEDUP_REMOVED lines=12> */
.L_x_101:
[----:B------:R-:W-:Y:S05]  /*37b0*/  BSYNC.RECONVERGENT B1 ;  /* 0x0000000000017941 */ /* 0x000fea0003800200 */
.L_x_100:
        /* <DEDUP_REMOVED lines=12> */
.L_x_103:
[----:B------:R-:W-:Y:S05]  /*3880*/  BSYNC.RECONVERGENT B1 ;  /* 0x0000000000017941 */ /* 0x000fea0003800200 */
.L_x_102:
        /* <DEDUP_REMOVED lines=12> */
.L_x_105:
[----:B------:R-:W-:Y:S05]  /*3950*/  BSYNC.RECONVERGENT B1 ;  /* 0x0000000000017941 */ /* 0x000fea0003800200 */
.L_x_104:
        /* <DEDUP_REMOVED lines=12> */
.L_x_107:
[----:B------:R-:W-:Y:S05]  /*3a20*/  BSYNC.RECONVERGENT B1 ;  /* 0x0000000000017941 */ /* 0x000fea0003800200 */
.L_x_106:
        /* <DEDUP_REMOVED lines=18> */
.L_x_109:
[----:B------:R-:W-:Y:S05]  /*3b50*/  BSYNC.RECONVERGENT B1 ;  /* 0x0000000000017941 */ /* 0x000fea0003800200 */
.L_x_108:
[----:B------:R-:W-:Y:S01]  /*3b60*/  BSSY.RECONVERGENT B1, `(.L_x_110) ;  /* 0x0000009000017945 */ /* 0x000fe20003800200 */
[----:B------:R-:W-:Y:S01]  /*3b70*/  LOP3.LUT R5, R0, R5, RZ, 0xfc, !PT ;  /* 0x0000000500057212 */ /* 0x000fe200078efcff */
[----:B------:R-:W-:Y:S02]  /*3b80*/  IMAD.MOV.U32 R0, RZ, RZ, RZ ;  /* 0x000000ffff007224 */ /* 0x000fe400078e00ff */
[----:B------:R-:W-:Y:S05]  /*3b90*/  @!P2 BRA `(.L_x_111) ;  /* 0x000000000014a947 */ /* 0x000fea0003800000 */
[----:B------:R-:W-:-:S13]  /*3ba0*/  ISETP.NE.AND P0, PT, R3, 0x54, PT ;  /* 0x000000540300780c */ /* 0x000fda0003f05270 */
[----:B------:R-:W-:Y:S01]  /*3bb0*/  @P0 ISETP.NE.AND P1, PT, R3, 0x43, PT ;  /* 0x000000430300080c */ /* 0x000fe20003f25270 */
[----:B------:R-:W-:Y:S02]  /*3bc0*/  @P0 IMAD.MOV.U32 R3, RZ, RZ, 0x2 ;  /* 0x00000002ff030424 */ /* 0x000fe400078e00ff */
[----:B------:R-:W-:-:S03]  /*3bd0*/  @!P0 IMAD.MOV.U32 R0, RZ, RZ, 0x1 ;  /* 0x00000001ff008424 */ /* 0x000fc600078e00ff */
[----:B------:R-:W-:-:S07]  /*3be0*/  @P0 SEL R0, R3, 0x3, !P1 ;  /* 0x0000000303000807 */ /* 0x000fce0004800000 */
.L_x_111:
[----:B------:R-:W-:Y:S05]  /*3bf0*/  BSYNC.RECONVERGENT B1 ;  /* 0x0000000000017941 */ /* 0x000fea0003800200 */
.L_x_110:
[----:B------:R-:W-:-:S07]  /*3c00*/  IMAD.IADD R0, R0, 0x1, R5 ;  /* 0x0000000100007824 */ /* 0x000fce00078e0205 */
.L_x_99:
[----:B------:R-:W-:-:S06]  /*3c10*/  LEA R0, R0, 0x10000, 0x2 ;  /* 0x0001000000007811 */ /* 0x000fcc00078e10ff */
[----:B------:R-:W1:Y:S02]  /*3c20*/  LDC R0, c[0x3][R0+-0x42d8] ;  /* 0x00ef4a0000007b82 */ /* 0x000e640000000800 */
[----:B-1----:R-:W-:-:S13]  /*3c30*/  FSETP.GEU.AND P1, PT, R0, 3, PT ;  /* 0x404000000000780b */ /* 0x002fda0003f2e000 */
.L_x_85:
[----:B------:R-:W-:Y:S05]  /*3c40*/  BSYNC.RECONVERGENT B0 ;  /* 0x0000000000007941 */ /* 0x000fea0003800200 */
.L_x_84:
[----:B------:R-:W1:Y:S01]  /*3c50*/  LDCU UR4, c[0x0][0x3b0] ;  /* 0x00007600ff0477ac */ /* 0x000e620008000800 */
[----:B------:R-:W-:Y:S01]  /*3c60*/  BSSY.RECONVERGENT B0, `(.L_x_112) ;  /* 0x0000fd5000007945 */ /* 0x000fe20003800200 */
[----:B------:R-:W-:Y:S02]  /*3c70*/  SEL R0, RZ, 0x1, !P1 ;  /* 0x00000001ff007807 */ /* 0x000fe40004800000 */
[----:B-1----:R-:W-:Y:S02]  /*3c80*/  ISETP.EQ.OR P0, PT, RZ, UR4, !P1 ;  /* 0x00000004ff007c0c */ /* 0x002fe4000cf02670 */
[----:B------:R-:W-:-:S11]  /*3c90*/  ISETP.NE.AND P5, PT, RZ, UR4, PT ;  /* 0x00000004ff007c0c */ /* 0x000fd6000bfa5270 */
[----:B------:R-:W-:Y:S05]  /*3ca0*/  @P0 BRA `(.L_x_113) ;  /* 0x000000fc00400947 */ /* 0x000fea0003800000 */
[----:B------:R-:W-:Y:S01]  /*3cb0*/  LOP3.LUT R3, R22, 0x1, RZ, 0xc0, !PT ;  /* 0x0000000116037812 */ /* 0x000fe200078ec0ff */
[----:B------:R-:W-:Y:S01]  /*3cc0*/  IMAD.MOV.U32 R4, RZ, RZ, 0x0 ;  /* 0x00000000ff047424 */ /* 0x000fe200078e00ff */
[C---:B------:R-:W-:Y:S01]  /*3cd0*/  R2UR UR4, R50.reuse ;  /* 0x00000000320472ca */ /* 0x040fe200000e0000 */
[----:B------:R-:W-:Y:S01]  /*3ce0*/  IMAD.MOV.U32 R5, RZ, RZ, 0x40690000 ;  /* 0x40690000ff057424 */ /* 0x000fe200078e00ff */
[C---:B------:R-:W-:Y:S01]  /*3cf0*/  R2UR UR5, R51.reuse ;  /* 0x00000000330572ca */ /* 0x040fe200000e0000 */
[----:B------:R-:W-:Y:S01]  /*3d00*/  IMAD.MOV.U32 R6, RZ, RZ, -0x33333333 ;  /* 0xcccccccdff067424 */ /* 0x000fe200078e00ff */
[----:B------:R-:W-:Y:S01]  /*3d10*/  R2UR UR6, R50 ;  /* 0x00000000320672ca */ /* 0x000fe200000e0000 */
[----:B------:R-:W-:Y:S01]  /*3d20*/  IMAD.MOV.U32 R7, RZ, RZ, -0x3fe93334 ;  /* 0xc016ccccff077424 */ /* 0x000fe200078e00ff */
[----:B------:R-:W-:Y:S01]  /*3d30*/  R2UR UR7, R51 ;  /* 0x00000000330772ca */ /* 0x000fe200000e0000 */
[----:B------:R-:W-:Y:S01]  /*3d40*/  BSSY.RECONVERGENT B1, `(.L_x_114) ;  /* 0x00000a0000017945 */ /* 0x000fe20003800200 */
[----:B------:R-:W-:-:S07]  /*3d50*/  ISETP.NE.U32.AND P0, PT, R3, 0x1, PT ;  /* 0x000000010300780c */ /* 0x000fce0003f05070 */
[----:B------:R1:W-:Y:S04]  /*3d60*/  STG.E.64 desc[UR4][R56.64+0x28b0], R4 ;  /* 0x0028b00438007986 */ /* 0x0003e8000c101b04 */
[----:B------:R1:W-:Y:S02]  /*3d70*/  STG.E.64 desc[UR6][R56.64+0x28b8], R6 ;  /* 0x0028b80638007986 */ /* 0x0003e4000c101b06 */
[----:B------:R-:W-:Y:S05]  /*3d80*/  @!P0 BRA `(.L_x_115) ;  /* 0x0000000400908947 */ /* 0x000fea0003800000 */
[----:B------:R-:W-:Y:S01]  /*3d90*/  BSSY.RELIABLE B2, `(.L_x_116) ;  /* 0x000002b000027945 */ /* 0x000fe20003800100 */
[----:B------:R-:W-:Y:S01]  /*3da0*/  IMAD.IADD R11, R2, 0x1, R34 ;  /* 0x00000001020b7824 */ /* 0x000fe200078e0222 */
[----:B------:R-:W-:Y:S01]  /*3db0*/  SHF.R.U32.HI R8, RZ, 0x1, R2 ;  /* 0x00000001ff087819 */ /* 0x000fe20000011602 */
[----:B------:R-:W-:-:S07]  /*3dc0*/  IMAD.MOV.U32 R9, RZ, RZ, RZ ;  /* 0x000000ffff097224 */ /* 0x000fce00078e00ff */
.L_x_117:
[----:B------:R-:W3:Y:S01]  /*3dd0*/  LDCU.64 UR4, c[0x0][0x380] ;  /* 0x00007000ff0477ac */ /* 0x000ee20008000a00 */
[----:B-1----:R-:W-:Y:S02]  /*3de0*/  LOP3.LUT R4, RZ, R9, RZ, 0x33, !PT ;  /* 0x00000009ff047212 */ /* 0x002fe400078e33ff */
[C---:B------:R-:W-:Y:S02]  /*3df0*/  R2UR UR6, R50.reuse ;  /* 0x00000000320672ca */ /* 0x040fe400000e0000 */
[----:B------:R-:W-:Y:S01]  /*3e00*/  R2UR UR7, R51 ;  /* 0x00000000330772ca */ /* 0x000fe200000e0000 */
[----:B------:R-:W-:Y:S01]  /*3e10*/  IMAD.IADD R7, R11, 0x1, R4 ;  /* 0x000000010b077824 */ /* 0x000fe200078e0204 */
[----:B------:R-:W-:Y:S02]  /*3e20*/  R2UR UR8, R50 ;  /* 0x00000000320872ca */ /* 0x000fe400000e0000 */
[----:B------:R-:W-:Y:S02]  /*3e30*/  R2UR UR9, R51 ;  /* 0x00000000330972ca */ /* 0x000fe400000e0000 */
[----:B------:R-:W-:-:S05]  /*3e40*/  IADD3 R4, P0, PT, R9, R64, RZ ;  /* 0x0000004009047210 */ /* 0x000fca0007f1e0ff */
[----:B------:R-:W-:Y:S01]  /*3e50*/  IMAD.X R5, RZ, RZ, R65, P0 ;  /* 0x000000ffff057224 */ /* 0x000fe200000e0641 */
[----:B---3--:R-:W-:-:S04]  /*3e60*/  IADD3 R6, P1, PT, R7, UR4, RZ ;  /* 0x0000000407067c10 */ /* 0x008fc8000ff3e0ff */
[----:B------:R-:W3:Y:S01]  /*3e70*/  LDG.E.U8 R4, desc[UR6][R4.64] ;  /* 0x0000000604047981 */ /* 0x000ee2000c1e1100 */
[----:B------:R-:W-:-:S05]  /*3e80*/  LEA.HI.X.SX32 R7, R7, UR5, 0x1, P1 ;  /* 0x0000000507077c11 */ /* 0x000fca00088f0eff */
[----:B------:R-:W4:Y:S01]  /*3e90*/  LDG.E.U8 R6, desc[UR8][R6.64] ;  /* 0x0000000806067981 */ /* 0x000f22000c1e1100 */
[----:B---3--:R-:W-:Y:S02]  /*3ea0*/  ISETP.EQ.AND P1, PT, R4, 0x41, PT ;  /* 0x000000410400780c */ /* 0x008fe40003f22270 */
[----:B----4-:R-:W-:-:S13]  /*3eb0*/  ISETP.NE.AND P0, PT, R6, 0x54, PT ;  /* 0x000000540600780c */ /* 0x010fda0003f05270 */
[----:B------:R-:W-:Y:S05]  /*3ec0*/  @P0 BREAK.RELIABLE P1, B2 ;  /* 0x0000000000020942 */ /* 0x000fea0000800100 */
[----:B------:R-:W-:Y:S05]  /*3ed0*/  @P0 BRA P1, `(.L_x_115) ;  /* 0x00000004003c0947 */ /* 0x000fea0000800000 */
[----:B------:R-:W-:Y:S02]  /*3ee0*/  ISETP.NE.AND P0, PT, R6, 0x41, PT ;  /* 0x000000410600780c */ /* 0x000fe40003f05270 */
[----:B------:R-:W-:-:S13]  /*3ef0*/  ISETP.EQ.AND P1, PT, R4, 0x54, PT ;  /* 0x000000540400780c */ /* 0x000fda0003f22270 */
[----:B------:R-:W-:Y:S05]  /*3f00*/  @P0 BREAK.RELIABLE P1, B2 ;  /* 0x0000000000020942 */ /* 0x000fea0000800100 */
[----:B------:R-:W-:Y:S05]  /*3f10*/  @P0 BRA P1, `(.L_x_115) ;  /* 0x00000004002c0947 */ /* 0x000fea0000800000 */
[C---:B------:R-:W-:Y:S02]  /*3f20*/  ISETP.NE.AND P1, PT, R4.reuse, 0x54, PT ;  /* 0x000000540400780c */ /* 0x040fe40003f25270 */
[C---:B------:R-:W-:Y:S02]  /*3f30*/  ISETP.NE.AND P2, PT, R4.reuse, 0x41, PT ;  /* 0x000000410400780c */ /* 0x040fe40003f45270 */
[----:B------:R-:W-:Y:S02]  /*3f40*/  ISETP.NE.AND P0, PT, R4, 0x43, PT ;  /* 0x000000430400780c */ /* 0x000fe40003f05270 */
[C---:B------:R-:W-:Y:S02]  /*3f50*/  ISETP.NE.OR P1, PT, R6.reuse, 0x41, !P1 ;  /* 0x000000410600780c */ /* 0x040fe40004f25670 */
[C---:B------:R-:W-:Y:S02]  /*3f60*/  ISETP.NE.OR P2, PT, R6.reuse, 0x54, !P2 ;  /* 0x000000540600780c */ /* 0x040fe40005745670 */
[----:B------:R-:W-:-:S04]  /*3f70*/  ISETP.NE.AND P3, PT, R6, 0x47, !P0 ;  /* 0x000000470600780c */ /* 0x000fc80004765270 */
[----:B------:R-:W-:-:S13]  /*3f80*/  PLOP3.LUT P1, PT, P3, P1, P2, 0xf7, 0x0 ;  /* 0x000000000000781c */ /* 0x000fda0001f23e27 */
[----:B------:R-:W-:Y:S05]  /*3f90*/  @P1 BREAK.RELIABLE B2 ;  /* 0x0000000000021942 */ /* 0x000fea0003800100 */
[----:B------:R-:W-:Y:S05]  /*3fa0*/  @P1 BRA `(.L_x_115) ;  /* 0x0000000400081947 */ /* 0x000fea0003800000 */
[C---:B------:R-:W-:Y:S02]  /*3fb0*/  ISETP.NE.AND P1, PT, R6.reuse, 0x43, PT ;  /* 0x000000430600780c */ /* 0x040fe40003f25270 */
[----:B------:R-:W-:Y:S02]  /*3fc0*/  ISETP.NE.OR P0, PT, R6, 0x47, !P0 ;  /* 0x000000470600780c */ /* 0x000fe40004705670 */
[----:B------:R-:W-:-:S04]  /*3fd0*/  ISETP.EQ.XOR P1, PT, R4, 0x47, P1 ;  /* 0x000000470400780c */ /* 0x000fc80000f22a70 */
[----:B------:R-:W-:-:S13]  /*3fe0*/  PLOP3.LUT P0, PT, P1, P0, PT, 0x80, 0x8 ;  /* 0x000000000008781c */ /* 0x000fda0000f01070 */
[----:B------:R-:W-:Y:S05]  /*3ff0*/  @!P0 BREAK.RELIABLE B2 ;  /* 0x0000000000028942 */ /* 0x000fea0003800100 */
[----:B------:R-:W-:Y:S05]  /*4000*/  @!P0 BRA `(.L_x_115) ;  /* 0x0000000000f08947 */ /* 0x000fea0003800000 */
[----:B------:R-:W-:-:S05]  /*4010*/  VIADD R9, R9, 0x1 ;  /* 0x0000000109097836 */ /* 0x000fca0000000000 */
[----:B------:R-:W-:-:S13]  /*4020*/  ISETP.NE.AND P0, PT, R9, R8, PT ;  /* 0x000000080900720c */ /* 0x000fda0003f05270 */
[----:B------:R-:W-:Y:S05]  /*4030*/  @P0 BRA `(.L_x_117) ;  /* 0xfffffffc00640947 */ /* 0x000fea000383ffff */
[----:B------:R-:W-:Y:S05]  /*4040*/  BSYNC.RELIABLE B2 ;  /* 0x0000000000027941 */ /* 0x000fea0003800100 */
.L_x_116:
[----:B------:R-:W1:Y:S01]  /*4050*/  MUFU.RCP64H R5, 2.2750682830810546875 ;  /* 0x4002335700057908 */ /* 0x000e620000001800 */
[----:B------:R-:W-:Y:S01]  /*4060*/  IMAD.MOV.U32 R6, RZ, RZ, 0x11d70f68 ;  /* 0x11d70f68ff067424 */ /* 0x000fe200078e00ff */
[----:B------:R-:W-:Y:S01]  /*4070*/  UMOV UR4, 0x8eb87b44 ;  /* 0x8eb87b4400047882 */ /* 0x000fe20000000000 */
[----:B------:R-:W-:Y:S01]  /*4080*/  IMAD.MOV.U32 R7, RZ, RZ, 0x40023357 ;  /* 0x40023357ff077424 */ /* 0x000fe200078e00ff */
[----:B------:R-:W-:Y:S01]  /*4090*/  UMOV UR5, 0x3fd19ab8 ;  /* 0x3fd19ab800057882 */ /* 0x000fe20000000000 */
[----:B------:R-:W-:Y:S01]  /*40a0*/  IMAD.MOV.U32 R4, RZ, RZ, RZ ;  /* 0x000000ffff047224 */ /* 0x000fe200078e00ff */
[----:B------:R-:W-:Y:S01]  /*40b0*/  UMOV UR6, 0x3ae80f1e ;  /* 0x3ae80f1e00067882 */ /* 0x000fe20000000000 */
[----:B------:R-:W-:Y:S01]  /*40c0*/  IMAD.MOV.U32 R10, RZ, RZ, -0x748574fc ;  /* 0x8b7a8b04ff0a7424 */ /* 0x000fe200078e00ff */
[----:B------:R-:W-:Y:S01]  /*40d0*/  UMOV UR7, 0x3eb1380b ;  /* 0x3eb1380b00077882 */ /* 0x000fe20000000000 */
[----:B------:R-:W-:Y:S01]  /*40e0*/  IMAD.MOV.U32 R11, RZ, RZ, 0x3ed0ee25 ;  /* 0x3ed0ee25ff0b7424 */ /* 0x000fe200078e00ff */
[----:B------:R-:W-:Y:S01]  /*40f0*/  UMOV UR8, 0x0 ;  /* 0x0000000000087882 */ /* 0x000fe20000000000 */
[----:B------:R-:W-:Y:S01]  /*4100*/  IMAD.MOV.U32 R14, RZ, RZ, -0x105c611 ;  /* 0xfefa39efff0e7424 */ /* 0x000fe200078e00ff */
[----:B------:R-:W-:Y:S01]  /*4110*/  UMOV UR9, 0x40390000 ;  /* 0x4039000000097882 */ /* 0x000fe20000000000 */
[----:B------:R-:W-:-:S02]  /*4120*/  IMAD.MOV.U32 R15, RZ, RZ, 0x3fe62e42 ;  /* 0x3fe62e42ff0f7424 */ /* 0x000fc400078e00ff */
[----:B------:R-:W-:Y:S01]  /*4130*/  IMAD.MOV.U32 R16, RZ, RZ, -0x105c611 ;  /* 0xfefa39efff107424 */ /* 0x000fe200078e00ff */
[----:B-1----:R-:W-:Y:S01]  /*4140*/  DFMA R6, R4, -R6, 1 ;  /* 0x3ff000000406742b */ /* 0x002fe20000000806 */
[----:B------:R-:W-:-:S07]  /*4150*/  IMAD.MOV.U32 R17, RZ, RZ, 0x3fe62e42 ;  /* 0x3fe62e42ff117424 */ /* 0x000fce00078e00ff */
[----:B------:R-:W-:-:S08]  /*4160*/  DFMA R6, R6, R6, R6 ;  /* 0x000000060606722b */ /* 0x000fd00000000006 */
[----:B------:R-:W-:-:S08]  /*4170*/  DFMA R6, R4, R6, R4 ;  /* 0x000000060406722b */ /* 0x000fd00000000004 */
[----:B------:R-:W-:-:S08]  /*4180*/  DMUL R4, R6, UR4 ;  /* 0x0000000406047c28 */ /* 0x000fd00008000000 */
[----:B------:R-:W-:-:S08]  /*4190*/  DFMA R4, R6, UR4, R4 ;  /* 0x0000000406047c2b */ /* 0x000fd00008000004 */
[C---:B------:R-:W-:Y:S02]  /*41a0*/  DMUL R8, R4.reuse, R4 ;  /* 0x0000000404087228 */ /* 0x040fe40000000000 */
[----:B------:R-:W-:Y:S02]  /*41b0*/  DADD R12, -R4, UR4 ;  /* 0x00000004040c7e29 */ /* 0x000fe40008000100 */
[----:B------:R-:W-:-:S04]  /*41c0*/  DFMA R14, R14, -UR8, R4 ;  /* 0x800000080e0e7c2b */ /* 0x000fc80008000004 */
[----:B------:R-:W-:Y:S01]  /*41d0*/  DFMA R10, R8, UR6, R10 ;  /* 0x00000006080a7c2b */ /* 0x000fe2000800000a */
[----:B------:R-:W-:Y:S01]  /*41e0*/  UMOV UR6, 0x9f02676f ;  /* 0x9f02676f00067882 */ /* 0x000fe20000000000 */
[----:B------:R-:W-:Y:S01]  /*41f0*/  UMOV UR7, 0x3ef3b266 ;  /* 0x3ef3b26600077882 */ /* 0x000fe20000000000 */
[----:B------:R-:W-:Y:S02]  /*4200*/  DADD R12, R12, R12 ;  /* 0x000000000c0c7229 */ /* 0x000fe4000000000c */
[----:B------:R-:W-:-:S03]  /*4210*/  DFMA R16, -R16, -25, R14 ;  /* 0xc03900001010782b */ /* 0x000fc6000000010e */
[----:B------:R-:W-:Y:S01]  /*4220*/  DFMA R10, R8, R10, UR6 ;  /* 0x00000006080a7e2b */ /* 0x000fe2000800000a */
[----:B------:R-:W-:Y:S01]  /*4230*/  UMOV UR6, 0xa9ab0956 ;  /* 0xa9ab095600067882 */ /* 0x000fe20000000000 */
[----:B------:R-:W-:Y:S01]  /*4240*/  UMOV UR7, 0x3f1745cb ;  /* 0x3f1745cb00077882 */ /* 0x000fe20000000000 */
[C---:B------:R-:W-:Y:S02]  /*4250*/  DFMA R12, -R4.reuse, UR4, R12 ;  /* 0x00000004040c7c2b */ /* 0x040fe4000800010c */
[----:B------:R-:W-:-:S03]  /*4260*/  DADD R16, -R4, R16 ;  /* 0x0000000004107229 */ /* 0x000fc60000000110 */
[----:B------:R-:W-:Y:S01]  /*4270*/  DFMA R10, R8, R10, UR6 ;  /* 0x00000006080a7e2b */ /* 0x000fe2000800000a */
[----:B------:R-:W-:Y:S01]  /*4280*/  UMOV UR6, 0x2d1b5154 ;  /* 0x2d1b515400067882 */ /* 0x000fe20000000000 */
[----:B------:R-:W-:Y:S01]  /*4290*/  UMOV UR7, 0x3f3c71c7 ;  /* 0x3f3c71c700077882 */ /* 0x000fe20000000000 */
[----:B------:R-:W-:-:S05]  /*42a0*/  DMUL R12, R6, R12 ;  /* 0x0000000c060c7228 */ /* 0x000fca0000000000 */
[----:B------:R-:W-:Y:S01]  /*42b0*/  DFMA R10, R8, R10, UR6 ;  /* 0x00000006080a7e2b */ /* 0x000fe2000800000a */
[----:B------:R-:W-:Y:S01]  /*42c0*/  UMOV UR6, 0x923be72d ;  /* 0x923be72d00067882 */ /* 0x000fe20000000000 */
[----:B------:R-:W-:-:S06]  /*42d0*/  UMOV UR7, 0x3f624924 ;  /* 0x3f62492400077882 */ /* 0x000fcc0000000000 */
[----:B------:R-:W-:Y:S01]  /*42e0*/  DFMA R10, R8, R10, UR6 ;  /* 0x00000006080a7e2b */ /* 0x000fe2000800000a */
[----:B------:R-:W-:Y:S01]  /*42f0*/  UMOV UR6, 0x9999a3c4 ;  /* 0x9999a3c400067882 */ /* 0x000fe20000000000 */
[----:B------:R-:W-:-:S06]  /*4300*/  UMOV UR7, 0x3f899999 ;  /* 0x3f89999900077882 */ /* 0x000fcc0000000000 */
[----:B------:R-:W-:Y:S01]  /*4310*/  DFMA R10, R8, R10, UR6 ;  /* 0x00000006080a7e2b */ /* 0x000fe2000800000a */
[----:B------:R-:W-:Y:S01]  /*4320*/  UMOV UR6, 0x55555554 ;  /* 0x5555555400067882 */ /* 0x000fe20000000000 */
[----:B------:R-:W-:-:S06]  /*4330*/  UMOV UR7, 0x3fb55555 ;  /* 0x3fb5555500077882 */ /* 0x000fcc0000000000 */
[----:B------:R-:W-:-:S08]  /*4340*/  DFMA R10, R8, R10, UR6 ;  /* 0x00000006080a7e2b */ /* 0x000fd0000800000a */
[----:B------:R-:W-:-:S08]  /*4350*/  DMUL R10, R8, R10 ;  /* 0x0000000a080a7228 */ /* 0x000fd00000000000 */
[----:B------:R-:W-:Y:S01]  /*4360*/  DFMA R10, R4, R10, R12 ;  /* 0x0000000a040a722b */ /* 0x000fe2000000000c */
[----:B------:R-:W-:Y:S02]  /*4370*/  IMAD.MOV.U32 R4, RZ, RZ, 0x3b39803f ;  /* 0x3b39803fff047424 */ /* 0x000fe400078e00ff */
[----:B------:R-:W-:-:S05]  /*4380*/  IMAD.MOV.U32 R5, RZ, RZ, 0x3c7abc9e ;  /* 0x3c7abc9eff057424 */ /* 0x000fca00078e00ff */
[----:B------:R-:W-:-:S08]  /*4390*/  DADD R10, R10, -R16 ;  /* 0x000000000a0a7229 */ /* 0x000fd00000000810 */
[----:B------:R-:W-:-:S08]  /*43a0*/  DFMA R10, R4, -UR8, R10 ;  /* 0x80000008040a7c2b */ /* 0x000fd0000800000a */
[----:B------:R-:W-:Y:S01]  /*43b0*/  DADD R4, R14, R10 ;  /* 0x000000000e047229 */ /* 0x000fe2000000000a */
[----:B------:R-:W-:Y:S10]  /*43c0*/  BRA `(.L_x_118) ;  /* 0x0000000000dc7947 */ /* 0x000ff40003800000 */
.L_x_115:
[----:B-1----:R-:W1:Y:S01]  /*43d0*/  MUFU.RCP64H R5, 2.2750682830810546875 ;  /* 0x4002335700057908 */ /* 0x002e620000001800 */
[----:B------:R-:W-:Y:S01]  /*43e0*/  IMAD.MOV.U32 R6, RZ, RZ, 0x11d70f68 ;  /* 0x11d70f68ff067424 */ /* 0x000fe200078e00ff */
[----:B------:R-:W-:Y:S01]  /*43f0*/  UMOV UR6, 0x8eb87b44 ;  /* 0x8eb87b4400067882 */ /* 0x000fe20000000000 */
[----:B------:R-:W-:Y:S01]  /*4400*/  IMAD.MOV.U32 R7, RZ, RZ, 0x40023357 ;  /* 0x40023357ff077424 */ /* 0x000fe200078e00ff */
[----:B------:R-:W-:Y:S01]  /*4410*/  UMOV UR7, 0x3fd19ab8 ;  /* 0x3fd19ab800077882 */ /* 0x000fe20000000000 */
[----:B------:R-:W-:Y:S01]  /*4420*/  IMAD.MOV.U32 R4, RZ, RZ, RZ ;  /* 0x000000ffff047224 */ /* 0x000fe200078e00ff */
[----:B------:R-:W-:Y:S01]  /*4430*/  UMOV UR4, 0x3ae80f1e ;  /* 0x3ae80f1e00047882 */ /* 0x000fe20000000000 */
[----:B------:R-:W-:Y:S01]  /*4440*/  UMOV UR5, 0x3eb1380b ;  /* 0x3eb1380b00057882 */ /* 0x000fe20000000000 */
[----:B------:R-:W-:Y:S01]  /*4450*/  IMAD.MOV.U32 R16, RZ, RZ, -0x105c611 ;  /* 0xfefa39efff107424 */ /* 0x000fe200078e00ff */
[----:B------:R-:W-:Y:S01]  /*4460*/  UMOV UR8, 0x55555554 ;  /* 0x5555555400087882 */ /* 0x000fe20000000000 */
[----:B------:R-:W-:Y:S01]  /*4470*/  IMAD.MOV.U32 R17, RZ, RZ, 0x3fe62e42 ;  /* 0x3fe62e42ff117424 */ /* 0x000fe200078e00ff */
[----:B------:R-:W-:Y:S01]  /*4480*/  UMOV UR9, 0x3fb55555 ;  /* 0x3fb5555500097882 */ /* 0x000fe20000000000 */
[----:B------:R-:W-:-:S02]  /*4490*/  IMAD.MOV.U32 R18, RZ, RZ, -0x105c611 ;  /* 0xfefa39efff127424 */ /* 0x000fc400078e00ff */
[----:B------:R-:W-:Y:S01]  /*44a0*/  IMAD.MOV.U32 R19, RZ, RZ, 0x3fe62e42 ;  /* 0x3fe62e42ff137424 */ /* 0x000fe200078e00ff */
[----:B-1----:R-:W-:-:S08]  /*44b0*/  DFMA R6, R4, -R6, 1 ;  /* 0x3ff000000406742b */ /* 0x002fd00000000806 */
[----:B------:R-:W-:-:S08]  /*44c0*/  DFMA R6, R6, R6, R6 ;  /* 0x000000060606722b */ /* 0x000fd00000000006 */
[----:B------:R-:W-:-:S08]  /*44d0*/  DFMA R8, R4, R6, R4 ;  /* 0x000000060408722b */ /* 0x000fd00000000004 */
[----:B------:R-:W-:-:S08]  /*44e0*/  DMUL R4, R8, UR6 ;  /* 0x0000000608047c28 */ /* 0x000fd00008000000 */
[----:B------:R-:W-:Y:S01]  /*44f0*/  DFMA R10, R8, UR6, R4 ;  /* 0x00000006080a7c2b */ /* 0x000fe20008000004 */
[----:B------:R-:W-:Y:S02]  /*4500*/  IMAD.MOV.U32 R4, RZ, RZ, -0x748574fc ;  /* 0x8b7a8b04ff047424 */ /* 0x000fe400078e00ff */
[----:B------:R-:W-:-:S05]  /*4510*/  IMAD.MOV.U32 R5, RZ, RZ, 0x3ed0ee25 ;  /* 0x3ed0ee25ff057424 */ /* 0x000fca00078e00ff */
[C---:B------:R-:W-:Y:S02]  /*4520*/  DMUL R12, R10.reuse, R10 ;  /* 0x0000000a0a0c7228 */ /* 0x040fe40000000000 */
[----:B------:R-:W-:-:S06]  /*4530*/  DADD R6, -R10, UR6 ;  /* 0x000000060a067e29 */ /* 0x000fcc0008000100 */
[----:B------:R-:W-:Y:S01]  /*4540*/  DFMA R4, R12, UR4, R4 ;  /* 0x000000040c047c2b */ /* 0x000fe20008000004 */
[----:B------:R-:W-:Y:S01]  /*4550*/  UMOV UR4, 0x9f02676f ;  /* 0x9f02676f00047882 */ /* 0x000fe20000000000 */
[----:B------:R-:W-:Y:S01]  /*4560*/  UMOV UR5, 0x3ef3b266 ;  /* 0x3ef3b26600057882 */ /* 0x000fe20000000000 */
[----:B------:R-:W-:-:S05]  /*4570*/  DADD R14, R6, R6 ;  /* 0x00000000060e7229 */ /* 0x000fca0000000006 */
        /* <DEDUP_REMOVED lines=14> */
[----:B------:R-:W-:Y:S02]  /*4660*/  UMOV UR5, 0x403b0000 ;  /* 0x403b000000057882 */ /* 0x000fe40000000000 */
[----:B------:R-:W-:Y:S02]  /*4670*/  DFMA R4, R16, -UR4, R10 ;  /* 0x8000000410047c2b */ /* 0x000fe4000800000a */
[----:B------:R-:W-:Y:S02]  /*4680*/  DFMA R16, -R10, UR6, R14 ;  /* 0x000000060a107c2b */ /* 0x000fe4000800010e */
[----:B------:R-:W-:-:S04]  /*4690*/  DFMA R14, R12, R6, UR8 ;  /* 0x000000080c0e7e2b */ /* 0x000fc80008000006 */
[----:B------:R-:W-:Y:S02]  /*46a0*/  DFMA R6, -R18, -27, R4 ;  /* 0xc03b00001206782b */ /* 0x000fe40000000104 */
[----:B------:R-:W-:Y:S02]  /*46b0*/  DMUL R16, R8, R16 ;  /* 0x0000001008107228 */ /* 0x000fe40000000000 */
[----:B------:R-:W-:Y:S01]  /*46c0*/  DMUL R14, R12, R14 ;  /* 0x0000000e0c0e7228 */ /* 0x000fe20000000000 */
[----:B------:R-:W-:Y:S02]  /*46d0*/  IMAD.MOV.U32 R8, RZ, RZ, 0x3b39803f ;  /* 0x3b39803fff087424 */ /* 0x000fe400078e00ff */
[----:B------:R-:W-:Y:S01]  /*46e0*/  IMAD.MOV.U32 R9, RZ, RZ, 0x3c7abc9e ;  /* 0x3c7abc9eff097424 */ /* 0x000fe200078e00ff */
[----:B------:R-:W-:-:S04]  /*46f0*/  DADD R6, -R10, R6 ;  /* 0x000000000a067229 */ /* 0x000fc80000000106 */
[----:B------:R-:W-:-:S08]  /*4700*/  DFMA R14, R10, R14, R16 ;  /* 0x0000000e0a0e722b */ /* 0x000fd00000000010 */
[----:B------:R-:W-:-:S08]  /*4710*/  DADD R6, R14, -R6 ;  /* 0x000000000e067229 */ /* 0x000fd00000000806 */
[----:B------:R-:W-:-:S08]  /*4720*/  DFMA R6, R8, -UR4, R6 ;  /* 0x8000000408067c2b */ /* 0x000fd00008000006 */
[----:B------:R-:W-:-:S11]  /*4730*/  DADD R4, R4, R6 ;  /* 0x0000000004047229 */ /* 0x000fd60000000006 */
.L_x_118:
[----:B------:R-:W-:Y:S05]  /*4740*/  BSYNC.RECONVERGENT B1 ;  /* 0x0000000000017941 */ /* 0x000fea0003800200 */
.L_x_114:
[----:B------:R-:W-:Y:S01]  /*4750*/  R2UR UR6, R50 ;  /* 0x00000000320672ca */ /* 0x000fe200000e0000 */
[----:B------:R-:W-:Y:S01]  /*4760*/  UMOV UR4, 0x3a29c77a ;  /* 0x3a29c77a00047882 */ /* 0x000fe20000000000 */
[----:B------:R-:W-:Y:S01]  /*4770*/  R2UR UR7, R51 ;  /* 0x00000000330772ca */ /* 0x000fe200000e0000 */
[----:B------:R-:W-:Y:S01]  /*4780*/  UMOV UR5, 0x3fffcb92 ;  /* 0x3fffcb9200057882 */ /* 0x000fe20000000000 */
[----:B------:R-:W-:Y:S01]  /*4790*/  ISETP.NE.AND P0, PT, R22, -0x11, PT ;  /* 0xffffffef1600780c */ /* 0x000fe20003f05270 */
[----:B------:R-:W-:Y:S01]  /*47a0*/  DMUL R4, R4, UR4 ;  /* 0x0000000404047c28 */ /* 0x000fe20008000000 */
[----:B------:R-:W-:Y:S01]  /*47b0*/  BSSY.RECONVERGENT B1, `(.L_x_119) ;  /* 0x00000ca000017945 */ /* 0x000fe20003800200 */
[----:B------:R-:W-:Y:S02]  /*47c0*/  IMAD.IADD R10, R2, 0x1, R34 ;  /* 0x00000001020a7824 */ /* 0x000fe400078e0222 */
[----:B------:R-:W-:-:S06]  /*47d0*/  IMAD.MOV.U32 R11, RZ, RZ, 0x1 ;  /* 0x00000001ff0b7424 */ /* 0x000fcc00078e00ff */
[----:B------:R1:W-:Y:S02]  /*47e0*/  STG.E.64 desc[UR6][R56.64+0x28c0], R4 ;  /* 0x0028c00438007986 */ /* 0x0003e4000c101b06 */
[----:B------:R-:W-:Y:S05]  /*47f0*/  @!P0 BRA `(.L_x_120) ;  /* 0x0000000c00148947 */ /* 0x000fea0003800000 */
[----:B------:R-:W-:Y:S01]  /*4800*/  LOP3.LUT R13, R2, 0x7ffffffe, RZ, 0xc0, !PT ;  /* 0x7ffffffe020d7812 */ /* 0x000fe200078ec0ff */
[----:B------:R-:W-:-:S07]  /*4810*/  IMAD.MOV.U32 R11, RZ, RZ, 0x1 ;  /* 0x00000001ff0b7424 */ /* 0x000fce00078e00ff */
.L_x_151:
[----:B------:R-:W3:Y:S01]  /*4820*/  LDC.64 R14, c[0x0][0x380] ;  /* 0x0000e000ff0e7b82 */ /* 0x000ee20000000a00 */
[----:B-1----:R-:W-:Y:S01]  /*4830*/  IMAD.IADD R4, R26, 0x1, R11 ;  /* 0x000000011a047824 */ /* 0x002fe200078e020b */
[----:B------:R-:W-:Y:S02]  /*4840*/  R2UR UR4, R50 ;  /* 0x00000000320472ca */ /* 0x000fe400000e0000 */
[----:B------:R-:W-:Y:S02]  /*4850*/  R2UR UR5, R51 ;  /* 0x00000000330572ca */ /* 0x000fe400000e0000 */
[----:B---3--:R-:W-:-:S04]  /*4860*/  IADD3 R6, P0, PT, R4, R14, RZ ;  /* 0x0000000e04067210 */ /* 0x008fc80007f1e0ff */
[----:B------:R-:W-:-:S07]  /*4870*/  LEA.HI.X.SX32 R7, R4, R15, 0x1, P0 ;  /* 0x0000000f04077211 */ /* 0x000fce00000f0eff */
[----:B------:R-:W3:Y:S01]  /*4880*/  LDG.E.U8 R4, desc[UR4][R6.64] ;  /* 0x0000000406047981 */ /* 0x000ee2000c1e1100 */
[----:B------:R-:W-:Y:S04]  /*4890*/  BSSY.RECONVERGENT B2, `(.L_x_121) ;  /* 0x0000032000027945 */ /* 0x000fe80003800200 */
[----:B------:R-:W-:Y:S01]  /*48a0*/  BSSY.RELIABLE B3, `(.L_x_122) ;  /* 0x000001c000037945 */ /* 0x000fe20003800100 */
[----:B---3--:R-:W-:-:S13]  /*48b0*/  ISETP.GT.AND P0, PT, R4, 0x46, PT ;  /* 0x000000460400780c */ /* 0x008fda0003f04270 */
[----:B------:R-:W-:Y:S05]  /*48c0*/  @P0 BRA `(.L_x_123) ;  /* 0x00000000004c0947 */ /* 0x000fea0003800000 */
[----:B------:R-:W-:-:S13]  /*48d0*/  ISETP.NE.AND P0, PT, R4, 0x41, PT ;  /* 0x000000410400780c */ /* 0x000fda0003f05270 */
[----:B------:R-:W-:Y:S05]  /*48e0*/  @!P0 BREAK.RELIABLE B3 ;  /* 0x0000000000038942 */ /* 0x000fea0003800100 */
[----:B------:R-:W-:Y:S05]  /*48f0*/  @!P0 BRA `(.L_x_124) ;  /* 0x0000000000288947 */ /* 0x000fea0003800000 */
[----:B------:R-:W-:-:S13]  /*4900*/  ISETP.NE.AND P0, PT, R4, 0x43, PT ;  /* 0x000000430400780c */ /* 0x000fda0003f05270 */
[----:B------:R-:W-:Y:S05]  /*4910*/  @!P0 BREAK.RELIABLE B3 ;  /* 0x0000000000038942 */ /* 0x000fea0003800100 */
[----:B------:R-:W-:Y:S05]  /*4920*/  @P0 BRA `(.L_x_125) ;  /* 0x00000000004c0947 */ /* 0x000fea0003800000 */
[----:B------:R-:W-:Y:S01]  /*4930*/  R2UR UR4, R50 ;  /* 0x00000000320472ca */ /* 0x000fe200000e0000 */
[----:B------:R-:W-:Y:S01]  /*4940*/  IMAD.MOV.U32 R8, RZ, RZ, 0x1 ;  /* 0x00000001ff087424 */ /* 0x000fe200078e00ff */
[----:B------:R-:W-:Y:S02]  /*4950*/  R2UR UR5, R51 ;  /* 0x00000000330572ca */ /* 0x000fe400000e0000 */
[----:B------:R-:W-:-:S04]  /*4960*/  IADD3 R4, P0, PT, R11, R48, RZ ;  /* 0x000000300b047210 */ /* 0x000fc80007f1e0ff */
[----:B------:R-:W-:-:S07]  /*4970*/  LEA.HI.X.SX32 R5, R11, R49, 0x1, P0 ;  /* 0x000000310b057211 */ /* 0x000fce00000f0eff */
[----:B------:R1:W-:Y:S01]  /*4980*/  STG.E.U8 desc[UR4][R4.64], R8 ;  /* 0x0000000804007986 */ /* 0x0003e2000c101104 */
[----:B------:R-:W-:Y:S05]  /*4990*/  BRA `(.L_x_126) ;  /* 0x0000000000847947 */ /* 0x000fea0003800000 */
.L_x_124:
[----:B------:R-:W-:Y:S02]  /*49a0*/  R2UR UR4, R50 ;  /* 0x00000000320472ca */ /* 0x000fe400000e0000 */
[----:B------:R-:W-:Y:S02]  /*49b0*/  R2UR UR5, R51 ;  /* 0x00000000330572ca */ /* 0x000fe400000e0000 */
[----:B------:R-:W-:-:S04]  /*49c0*/  IADD3 R4, P0, PT, R11, R48, RZ ;  /* 0x000000300b047210 */ /* 0x000fc80007f1e0ff */
[----:B------:R-:W-:-:S07]  /*49d0*/  LEA.HI.X.SX32 R5, R11, R49, 0x1, P0 ;  /* 0x000000310b057211 */ /* 0x000fce00000f0eff */
[----:B------:R4:W-:Y:S01]  /*49e0*/  STG.E.U8 desc[UR4][R4.64], RZ ;  /* 0x000000ff04007986 */ /* 0x0009e2000c101104 */
[----:B------:R-:W-:Y:S05]  /*49f0*/  BRA `(.L_x_126) ;  /* 0x00000000006c7947 */ /* 0x000fea0003800000 */
.L_x_123:
[----:B------:R-:W-:-:S13]  /*4a00*/  ISETP.NE.AND P0, PT, R4, 0x47, PT ;  /* 0x000000470400780c */ /* 0x000fda0003f05270 */
[----:B------:R-:W-:Y:S05]  /*4a10*/  @!P0 BREAK.RELIABLE B3 ;  /* 0x0000000000038942 */ /* 0x000fea0003800100 */
[----:B------:R-:W-:Y:S05]  /*4a20*/  @!P0 BRA `(.L_x_127) ;  /* 0x0000000000488947 */ /* 0x000fea0003800000 */
[----:B------:R-:W-:-:S13]  /*4a30*/  ISETP.NE.AND P0, PT, R4, 0x54, PT ;  /* 0x000000540400780c */ /* 0x000fda0003f05270 */
[----:B------:R-:W-:Y:S05]  /*4a40*/  @!P0 BREAK.RELIABLE B3 ;  /* 0x0000000000038942 */ /* 0x000fea0003800100 */
[----:B------:R-:W-:Y:S05]  /*4a50*/  @!P0 BRA `(.L_x_128) ;  /* 0x0000000000208947 */ /* 0x000fea0003800000 */
.L_x_125:
[----:B------:R-:W-:Y:S05]  /*4a60*/  BSYNC.RELIABLE B3 ;  /* 0x0000000000037941 */ /* 0x000fea0003800100 */
.L_x_122:
[----:B------:R-:W-:Y:S01]  /*4a70*/  R2UR UR4, R50 ;  /* 0x00000000320472ca */ /* 0x000fe200000e0000 */
[----:B------:R-:W-:Y:S01]  /*4a80*/  IMAD.MOV.U32 R8, RZ, RZ, 0x4 ;  /* 0x00000004ff087424 */ /* 0x000fe200078e00ff */
[----:B------:R-:W-:Y:S02]  /*4a90*/  R2UR UR5, R51 ;  /* 0x00000000330572ca */ /* 0x000fe400000e0000 */
[----:B------:R-:W-:-:S04]  /*4aa0*/  IADD3 R4, P0, PT, R11, R48, RZ ;  /* 0x000000300b047210 */ /* 0x000fc80007f1e0ff */
[----:B------:R-:W-:-:S07]  /*4ab0*/  LEA.HI.X.SX32 R5, R11, R49, 0x1, P0 ;  /* 0x000000310b057211 */ /* 0x000fce00000f0eff */
[----:B------:R1:W-:Y:S01]  /*4ac0*/  STG.E.U8 desc[UR4][R4.64], R8 ;  /* 0x0000000804007986 */ /* 0x0003e2000c101104 */
[----:B------:R-:W-:Y:S05]  /*4ad0*/  BRA `(.L_x_126) ;  /* 0x0000000000347947 */ /* 0x000fea0003800000 */
.L_x_128:
[----:B------:R-:W-:Y:S01]  /*4ae0*/  R2UR UR4, R50 ;  /* 0x00000000320472ca */ /* 0x000fe200000e0000 */
[----:B------:R-:W-:Y:S01]  /*4af0*/  IMAD.MOV.U32 R8, RZ, RZ, 0x3 ;  /* 0x00000003ff087424 */ /* 0x000fe200078e00ff */
[----:B------:R-:W-:Y:S02]  /*4b00*/  R2UR UR5, R51 ;  /* 0x00000000330572ca */ /* 0x000fe400000e0000 */
[----:B------:R-:W-:-:S04]  /*4b10*/  IADD3 R4, P0, PT, R11, R48, RZ ;  /* 0x000000300b047210 */ /* 0x000fc80007f1e0ff */
[----:B------:R-:W-:-:S07]  /*4b20*/  LEA.HI.X.SX32 R5, R11, R49, 0x1, P0 ;  /* 0x000000310b057211 */ /* 0x000fce00000f0eff */
[----:B------:R1:W-:Y:S01]  /*4b30*/  STG.E.U8 desc[UR4][R4.64], R8 ;  /* 0x0000000804007986 */ /* 0x0003e2000c101104 */
[----:B------:R-:W-:Y:S05]  /*4b40*/  BRA `(.L_x_126) ;  /* 0x0000000000187947 */ /* 0x000fea0003800000 */
.L_x_127:
[----:B------:R-:W-:Y:S01]  /*4b50*/  R2UR UR4, R50 ;  /* 0x00000000320472ca */ /* 0x000fe200000e0000 */
[----:B------:R-:W-:Y:S01]  /*4b60*/  IMAD.MOV.U32 R8, RZ, RZ, 0x2 ;  /* 0x00000002ff087424 */ /* 0x000fe200078e00ff */
[----:B------:R-:W-:Y:S02]  /*4b70*/  R2UR UR5, R51 ;  /* 0x00000000330572ca */ /* 0x000fe400000e0000 */
[----:B------:R-:W-:-:S04]  /*4b80*/  IADD3 R4, P0, PT, R11, R48, RZ ;  /* 0x000000300b047210 */ /* 0x000fc80007f1e0ff */
[----:B------:R-:W-:-:S07]  /*4b90*/  LEA.HI.X.SX32 R5, R11, R49, 0x1, P0 ;  /* 0x000000310b057211 */ /* 0x000fce00000f0eff */
[----:B------:R3:W-:Y:S02]  /*4ba0*/  STG.E.U8 desc[UR4][R4.64], R8 ;  /* 0x0000000804007986 */ /* 0x0007e4000c101104 */
.L_x_126:
[----:B------:R-:W-:Y:S05]  /*4bb0*/  BSYNC.RECONVERGENT B2 ;  /* 0x0000000000027941 */ /* 0x000fea0003800200 */
.L_x_121:
[----:B------:R-:W-:Y:S01]  /*4bc0*/  IMAD.IADD R9, R10, 0x1, -R11 ;  /* 0x000000010a097824 */ /* 0x000fe200078e0a0b */
[----:B------:R-:W-:Y:S02]  /*4bd0*/  R2UR UR4, R50 ;  /* 0x00000000320472ca */ /* 0x000fe400000e0000 */
[----:B------:R-:W-:Y:S02]  /*4be0*/  R2UR UR5, R51 ;  /* 0x00000000330572ca */ /* 0x000fe400000e0000 */
[----:B-1-3--:R-:W-:-:S04]  /*4bf0*/  IADD3 R8, P0, PT, R9, R14, RZ ;  /* 0x0000000e09087210 */ /* 0x00afc80007f1e0ff */
        /* <DEDUP_REMOVED lines=14> */
[----:B------:R-:W-:-:S13]  /*4ce0*/  R2UR UR5, R51 ;  /* 0x00000000330572ca */ /* 0x000fda00000e0000 */
[----:B------:R3:W-:Y:S01]  /*4cf0*/  STG.E.U8 desc[UR4][R4.64+0x1b], R12 ;  /* 0x00001b0c04007986 */ /* 0x0007e2000c101104 */
[----:B------:R-:W-:Y:S05]  /*4d00*/  BRA `(.L_x_134) ;  /* 0x0000000000647947 */ /* 0x000fea0003800000 */
.L_x_132:
[----:B------:R-:W-:Y:S02]  /*4d10*/  R2UR UR4, R50 ;  /* 0x00000000320472ca */ /* 0x000fe400000e0000 */
[----:B------:R-:W-:-:S13]  /*4d20*/  R2UR UR5, R51 ;  /* 0x00000000330572ca */ /* 0x000fda00000e0000 */
[----:B------:R1:W-:Y:S01]  /*4d30*/  STG.E.U8 desc[UR4][R4.64+0x1b], RZ ;  /* 0x00001bff04007986 */ /* 0x0003e2000c101104 */
[----:B------:R-:W-:Y:S05]  /*4d40*/  BRA `(.L_x_134) ;  /* 0x0000000000547947 */ /* 0x000fea0003800000 */
.L_x_131:
[----:B------:R-:W-:-:S13]  /*4d50*/  ISETP.NE.AND P0, PT, R12, 0x47, PT ;  /* 0x000000470c00780c */ /* 0x000fda0003f05270 */
[----:B------:R-:W-:Y:S05]  /*4d60*/  @!P0 BREAK.RELIABLE B3 ;  /* 0x0000000000038942 */ /* 0x000fea0003800100 */
[----:B------:R-:W-:Y:S05]  /*4d70*/  @!P0 BRA `(.L_x_135) ;  /* 0x0000000000388947 */ /* 0x000fea0003800000 */
[----:B------:R-:W-:-:S13]  /*4d80*/  ISETP.NE.AND P0, PT, R12, 0x54, PT ;  /* 0x000000540c00780c */ /* 0x000fda0003f05270 */
[----:B------:R-:W-:Y:S05]  /*4d90*/  @!P0 BREAK.RELIABLE B3 ;  /* 0x0000000000038942 */ /* 0x000fea0003800100 */
[----:B------:R-:W-:Y:S05]  /*4da0*/  @!P0 BRA `(.L_x_136) ;  /* 0x0000000000188947 */ /* 0x000fea0003800000 */
.L_x_133:
[----:B------:R-:W-:Y:S05]  /*4db0*/  BSYNC.RELIABLE B3 ;  /* 0x0000000000037941 */ /* 0x000fea0003800100 */
.L_x_130:
[----:B------:R-:W-:Y:S01]  /*4dc0*/  R2UR UR4, R50 ;  /* 0x00000000320472ca */ /* 0x000fe200000e0000 */
[----:B------:R-:W-:Y:S01]  /*4dd0*/  IMAD.MOV.U32 R12, RZ, RZ, 0x4 ;  /* 0x00000004ff0c7424 */ /* 0x000fe200078e00ff */
[----:B------:R-:W-:-:S13]  /*4de0*/  R2UR UR5, R51 ;  /* 0x00000000330572ca */ /* 0x000fda00000e0000 */
[----:B------:R1:W-:Y:S01]  /*4df0*/  STG.E.U8 desc[UR4][R4.64+0x1b], R12 ;  /* 0x00001b0c04007986 */ /* 0x0003e2000c101104 */
[----:B------:R-:W-:Y:S05]  /*4e00*/  BRA `(.L_x_134) ;  /* 0x0000000000247947 */ /* 0x000fea0003800000 */
.L_x_136:
[----:B------:R-:W-:Y:S01]  /*4e10*/  R2UR UR4, R50 ;  /* 0x00000000320472ca */ /* 0x000fe200000e0000 */
[----:B------:R-:W-:Y:S01]  /*4e20*/  IMAD.MOV.U32 R12, RZ, RZ, 0x3 ;  /* 0x00000003ff0c7424 */ /* 0x000fe200078e00ff */
[----:B------:R-:W-:-:S13]  /*4e30*/  R2UR UR5, R51 ;  /* 0x00000000330572ca */ /* 0x000fda00000e0000 */
[----:B------:R1:W-:Y:S01]  /*4e40*/  STG.E.U8 desc[UR4][R4.64+0x1b], R12 ;  /* 0x00001b0c04007986 */ /* 0x0003e2000c101104 */
[----:B------:R-:W-:Y:S05]  /*4e50*/  BRA `(.L_x_134) ;  /* 0x0000000000107947 */ /* 0x000fea0003800000 */
.L_x_135:
[----:B------:R-:W-:Y:S01]  /*4e60*/  R2UR UR4, R50 ;  /* 0x00000000320472ca */ /* 0x000fe200000e0000 */
[----:B------:R-:W-:Y:S01]  /*4e70*/  IMAD.MOV.U32 R12, RZ, RZ, 0x2 ;  /* 0x00000002ff0c7424 */ /* 0x000fe200078e00ff */
[----:B------:R-:W-:-:S13]  /*4e80*/  R2UR UR5, R51 ;  /* 0x00000000330572ca */ /* 0x000fda00000e0000 */
[----:B------:R1:W-:Y:S02]  /*4e90*/  STG.E.U8 desc[UR4][R4.64+0x1b], R12 ;  /* 0x00001b0c04007986 */ /* 0x0003e4000c101104 */
.L_x_134:
[----:B------:R-:W-:Y:S05]  /*4ea0*/  BSYNC.RECONVERGENT B2 ;  /* 0x0000000000027941 */ /* 0x000fea0003800200 */
.L_x_129:
[----:B------:R-:W-:Y:S02]  /*4eb0*/  R2UR UR4, R50 ;  /* 0x00000000320472ca */ /* 0x000fe400000e0000 */
[----:B------:R-:W-:-:S13]  /*4ec0*/  R2UR UR5, R51 ;  /* 0x00000000330572ca */ /* 0x000fda00000e0000 */
[----:B------:R-:W5:Y:S01]  /*4ed0*/  LDG.E.U8 R6, desc[UR4][R6.64+0x1] ;  /* 0x0000010406067981 */ /* 0x000f62000c1e1100 */
[----:B------:R-:W-:Y:S04]  /*4ee0*/  BSSY.RECONVERGENT B2, `(.L_x_137) ;  /* 0x0000027000027945 */ /* 0x000fe80003800200 */
[----:B------:R-:W-:Y:S01]  /*4ef0*/  BSSY.RELIABLE B3, `(.L_x_138) ;  /* 0x000001c000037945 */ /* 0x000fe20003800100 */
[----:B-----5:R-:W-:-:S13]  /*4f00*/  ISETP.GT.AND P0, PT, R6, 0x46, PT ;  /* 0x000000460600780c */ /* 0x020fda0003f04270 */
        /* <DEDUP_REMOVED lines=12> */
.L_x_140:
[----:B------:R-:W-:Y:S02]  /*4fd0*/  R2UR UR4, R50 ;  /* 0x00000000320472ca */ /* 0x000fe400000e0000 */
[----:B------:R-:W-:-:S13]  /*4fe0*/  R2UR UR5, R51 ;  /* 0x00000000330572ca */ /* 0x000fda00000e0000 */
[----:B------:R0:W-:Y:S01]  /*4ff0*/  STG.E.U8 desc[UR4][R4.64+0x1], RZ ;  /* 0x000001ff04007986 */ /* 0x0001e2000c101104 */
[----:B------:R-:W-:Y:S05]  /*5000*/  BRA `(.L_x_142) ;  /* 0x0000000000507947 */ /* 0x000fea0003800000 */
.L_x_139:
[----:B------:R-:W-:-:S13]  /*5010*/  ISETP.NE.AND P0, PT, R6, 0x47, PT ;  /* 0x000000470600780c */ /* 0x000fda0003f05270 */
[----:B------:R-:W-:Y:S05]  /*5020*/  @!P0 BREAK.RELIABLE B3 ;  /* 0x0000000000038942 */ /* 0x000fea0003800100 */
[----:B------:R-:W-:Y:S05]  /*5030*/  @!P0 BRA `(.L_x_143) ;  /* 0x0000000000348947 */ /* 0x000fea0003800000 */
[----:B------:R-:W-:Y:S01]  /*5040*/  ISETP.NE.AND P0, PT, R6, 0x54, PT ;  /* 0x000000540600780c */ /* 0x000fe20003f05270 */
[----:B------:R-:W-:-:S12]  /*5050*/  IMAD.MOV.U32 R6, RZ, RZ, 0x3 ;  /* 0x00000003ff067424 */ /* 0x000fd800078e00ff */
[----:B------:R-:W-:Y:S02]  /*5060*/  @!P0 R2UR UR4, R50 ;  /* 0x00000000320482ca */ /* 0x000fe400000e0000 */
[----:B------:R-:W-:-:S13]  /*5070*/  @!P0 R2UR UR5, R51 ;  /* 0x00000000330582ca */ /* 0x000fda00000e0000 */
[----:B------:R0:W-:Y:S01]  /*5080*/  @!P0 STG.E.U8 desc[UR4][R4.64+0x1], R6 ;  /* 0x0000010604008986 */ /* 0x0001e2000c101104 */
[----:B------:R-:W-:Y:S05]  /*5090*/  @!P0 BREAK.RELIABLE B3 ;  /* 0x0000000000038942 */ /* 0x000fea0003800100 */
[----:B------:R-:W-:Y:S05]  /*50a0*/  @!P0 BRA `(.L_x_142) ;  /* 0x0000000000288947 */ /* 0x000fea0003800000 */
.L_x_141:
[----:B------:R-:W-:Y:S05]  /*50b0*/  BSYNC.RELIABLE B3 ;  /* 0x0000000000037941 */ /* 0x000fea0003800100 */
.L_x_138:
[----:B------:R-:W-:Y:S01]  /*50c0*/  R2UR UR4, R50 ;  /* 0x00000000320472ca */ /* 0x000fe200000e0000 */
[----:B0-----:R-:W-:Y:S01]  /*50d0*/  IMAD.MOV.U32 R6, RZ, RZ, 0x4 ;  /* 0x00000004ff067424 */ /* 0x001fe200078e00ff */
[----:B------:R-:W-:-:S13]  /*50e0*/  R2UR UR5, R51 ;  /* 0x00000000330572ca */ /* 0x000fda00000e0000 */
[----:B------:R0:W-:Y:S01]  /*50f0*/  STG.E.U8 desc[UR4][R4.64+0x1], R6 ;  /* 0x0000010604007986 */ /* 0x0001e2000c101104 */
[----:B------:R-:W-:Y:S05]  /*5100*/  BRA `(.L_x_142) ;  /* 0x0000000000107947 */ /* 0x000fea0003800000 */
.L_x_143:
[----:B------:R-:W-:Y:S01]  /*5110*/  R2UR UR4, R50 ;  /* 0x00000000320472ca */ /* 0x000fe200000e0000 */
[----:B------:R-:W-:Y:S01]  /*5120*/  IMAD.MOV.U32 R6, RZ, RZ, 0x2 ;  /* 0x00000002ff067424 */ /* 0x000fe200078e00ff */
[----:B------:R-:W-:-:S13]  /*5130*/  R2UR UR5, R51 ;  /* 0x00000000330572ca */ /* 0x000fda00000e0000 */
[----:B------:R0:W-:Y:S02]  /*5140*/  STG.E.U8 desc[UR4][R4.64+0x1], R6 ;  /* 0x0000010604007986 */ /* 0x0001e4000c101104 */
.L_x_142:
[----:B------:R-:W-:Y:S05]  /*5150*/  BSYNC.RECONVERGENT B2 ;  /* 0x0000000000027941 */ /* 0x000fea0003800200 */
.L_x_137:
        /* <DEDUP_REMOVED lines=14> */
[----:B0-----:R-:W-:Y:S01]  /*5240*/  IMAD.MOV.U32 R6, RZ, RZ, 0x1 ;  /* 0x00000001ff067424 */ /* 0x001fe200078e00ff */
[----:B------:R-:W-:-:S13]  /*5250*/  R2UR UR5, R51 ;  /* 0x00000000330572ca */ /* 0x000fda00000e0000 */
[----:B------:R0:W-:Y:S01]  /*5260*/  STG.E.U8 desc[UR4][R4.64+0x1c], R6 ;  /* 0x00001c0604007986 */ /* 0x0001e2000c101104 */
[----:B------:R-:W-:Y:S05]  /*5270*/  BRA `(.L_x_149) ;  /* 0x0000000000607947 */ /* 0x000fea0003800000 */
.L_x_147:
[----:B------:R-:W-:Y:S02]  /*5280*/  R2UR UR4, R50 ;  /* 0x00000000320472ca */ /* 0x000fe400000e0000 */
[----:B------:R-:W-:-:S13]  /*5290*/  R2UR UR5, R51 ;  /* 0x00000000330572ca */ /* 0x000fda00000e0000 */
[----:B------:R0:W-:Y:S01]  /*52a0*/  STG.E.U8 desc[UR4][R4.64+0x1c], RZ ;  /* 0x00001cff04007986 */ /* 0x0001e2000c101104 */
[----:B------:R-:W-:Y:S05]  /*52b0*/  BRA `(.L_x_149) ;  /* 0x0000000000507947 */ /* 0x000fea0003800000 */
.L_x_146:
[----:B------:R-:W-:-:S13]  /*52c0*/  ISETP.NE.AND P0, PT, R8, 0x47, PT ;  /* 0x000000470800780c */ /* 0x000fda0003f05270 */
[----:B------:R-:W-:Y:S05]  /*52d0*/  @!P0 BREAK.RELIABLE B3 ;  /* 0x0000000000038942 */ /* 0x000fea0003800100 */
[----:B------:R-:W-:Y:S05]  /*52e0*/  @!P0 BRA `(.L_x_150) ;  /* 0x0000000000348947 */ /* 0x000fea0003800000 */
[----:B------:R-:W-:Y:S01]  /*52f0*/  ISETP.NE.AND P0, PT, R8, 0x54, PT ;  /* 0x000000540800780c */ /* 0x000fe20003f05270 */
[----:B0-----:R-:W-:-:S12]  /*5300*/  IMAD.MOV.U32 R6, RZ, RZ, 0x3 ;  /* 0x00000003ff067424 */ /* 0x001fd800078e00ff */
[----:B------:R-:W-:Y:S02]  /*5310*/  @!P0 R2UR UR4, R50 ;  /* 0x00000000320482ca */ /* 0x000fe400000e0000 */
[----:B------:R-:W-:-:S13]  /*5320*/  @!P0 R2UR UR5, R51 ;  /* 0x00000000330582ca */ /* 0x000fda00000e0000 */
[----:B------:R0:W-:Y:S01]  /*5330*/  @!P0 STG.E.U8 desc[UR4][R4.64+0x1c], R6 ;  /* 0x00001c0604008986 */ /* 0x0001e2000c101104 */
[----:B------:R-:W-:Y:S05]  /*5340*/  @!P0 BREAK.RELIABLE B3 ;  /* 0x0000000000038942 */ /* 0x000fea0003800100 */
[----:B------:R-:W-:Y:S05]  /*5350*/  @!P0 BRA `(.L_x_149) ;  /* 0x0000000000288947 */ /* 0x000fea0003800000 */
.L_x_148:
[----:B------:R-:W-:Y:S05]  /*5360*/  BSYNC.RELIABLE B3 ;  /* 0x0000000000037941 */ /* 0x000fea0003800100 */
.L_x_145:
[----:B------:R-:W-:Y:S01]  /*5370*/  R2UR UR4, R50 ;  /* 0x00000000320472ca */ /* 0x000fe200000e0000 */
[----:B0-----:R-:W-:Y:S01]  /*5380*/  IMAD.MOV.U32 R6, RZ, RZ, 0x4 ;  /* 0x00000004ff067424 */ /* 0x001fe200078e00ff */
[----:B------:R-:W-:-:S13]  /*5390*/  R2UR UR5, R51 ;  /* 0x00000000330572ca */ /* 0x000fda00000e0000 */
[----:B------:R0:W-:Y:S01]  /*53a0*/  STG.E.U8 desc[UR4][R4.64+0x1c], R6 ;  /* 0x00001c0604007986 */ /* 0x0001e2000c101104 */
[----:B------:R-:W-:Y:S05]  /*53b0*/  BRA `(.L_x_149) ;  /* 0x0000000000107947 */ /* 0x000fea0003800000 */
.L_x_150:
[----:B------:R-:W-:Y:S01]  /*53c0*/  R2UR UR4, R50 ;  /* 0x00000000320472ca */ /* 0x000fe200000e0000 */
[----:B0-----:R-:W-:Y:S01]  /*53d0*/  IMAD.MOV.U32 R6, RZ, RZ, 0x2 ;  /* 0x00000002ff067424 */ /* 0x001fe200078e00ff */
[----:B------:R-:W-:-:S13]  /*53e0*/  R2UR UR5, R51 ;  /* 0x00000000330572ca */ /* 0x000fda00000e0000 */
[----:B------:R0:W-:Y:S02]  /*53f0*/  STG.E.U8 desc[UR4][R4.64+0x1c], R6 ;  /* 0x00001c0604007986 */ /* 0x0001e4000c101104 */
.L_x_149:
[----:B------:R-:W-:Y:S05]  /*5400*/  BSYNC.RECONVERGENT B2 ;  /* 0x0000000000027941 */ /* 0x000fea0003800200 */
.L_x_144:
[C---:B01-34-:R-:W-:Y:S02]  /*5410*/  VIADD R4, R11.reuse, 0x1 ;  /* 0x000000010b047836 */ /* 0x05bfe40000000000 */
[----:B------:R-:W-:-:S03]  /*5420*/  VIADD R11, R11, 0x2 ;  /* 0x000000020b0b7836 */ /* 0x000fc60000000000 */
[----:B------:R-:W-:-:S13]  /*5430*/  ISETP.NE.AND P0, PT, R4, R13, PT ;  /* 0x0000000d0400720c */ /* 0x000fda0003f05270 */
[----:B------:R-:W-:Y:S05]  /*5440*/  @P0 BRA `(.L_x_151) ;  /* 0xfffffff000f40947 */ /* 0x000fea000383ffff */
.L_x_120:
[----:B------:R-:W-:Y:S05]  /*5450*/  BSYNC.RECONVERGENT B1 ;  /* 0x0000000000017941 */ /* 0x000fea0003800200 */
.L_x_119:
[----:B------:R-:W-:Y:S01]  /*5460*/  ISETP.NE.AND P0, PT, R3, RZ, PT ;  /* 0x000000ff0300720c */ /* 0x000fe20003f05270 */
[----:B------:R-:W-:-:S12]  /*5470*/  BSSY.RECONVERGENT B1, `(.L_x_152) ;  /* 0x0000067000017945 */ /* 0x000fd80003800200 */
[----:B------:R-:W-:Y:S05]  /*5480*/  @!P0 BRA `(.L_x_153) ;  /* 0x0000000400948947 */ /* 0x000fea0003800000 */
[----:B------:R-:W1:Y:S01]  /*5490*/  LDC.64 R6, c[0x0][0x380] ;  /* 0x0000e000ff067b82 */ /* 0x000e620000000a00 */
[----:B------:R-:W-:Y:S01]  /*54a0*/  IMAD.IADD R3, R26, 0x1, R11 ;  /* 0x000000011a037824 */ /* 0x000fe200078e020b */
[----:B------:R-:W-:Y:S02]  /*54b0*/  R2UR UR4, R50 ;  /* 0x00000000320472ca */ /* 0x000fe400000e0000 */
[----:B------:R-:W-:Y:S02]  /*54c0*/  R2UR UR5, R51 ;  /* 0x00000000330572ca */ /* 0x000fe400000e0000 */
[----:B-1----:R-:W-:-:S04]  /*54d0*/  IADD3 R4, P0, PT, R3, R6, RZ ;  /* 0x0000000603047210 */ /* 0x002fc80007f1e0ff */
        /* <DEDUP_REMOVED lines=19> */
.L_x_157:
[----:B------:R-:W-:Y:S02]  /*5610*/  R2UR UR4, R50 ;  /* 0x00000000320472ca */ /* 0x000fe400000e0000 */
[----:B------:R-:W-:Y:S02]  /*5620*/  R2UR UR5, R51 ;  /* 0x00000000330572ca */ /* 0x000fe400000e0000 */
[----:B------:R-:W-:-:S04]  /*5630*/  IADD3 R4, P0, PT, R11, R48, RZ ;  /* 0x000000300b047210 */ /* 0x000fc80007f1e0ff */
[----:B------:R-:W-:-:S07]  /*5640*/  LEA.HI.X.SX32 R5, R11, R49, 0x1, P0 ;  /* 0x000000310b057211 */ /* 0x000fce00000f0eff */
[----:B------:R4:W-:Y:S01]  /*5650*/  STG.E.U8 desc[UR4][R4.64], RZ ;  /* 0x000000ff04007986 */ /* 0x0009e2000c101104 */
[----:B------:R-:W-:Y:S05]  /*5660*/  BRA `(.L_x_159) ;  /* 0x0000000000687947 */ /* 0x000fea0003800000 */
.L_x_156:
[----:B------:R-:W-:-:S13]  /*5670*/  ISETP.NE.AND P0, PT, R4, 0x47, PT ;  /* 0x000000470400780c */ /* 0x000fda0003f05270 */
[----:B------:R-:W-:Y:S05]  /*5680*/  @!P0 BREAK.RELIABLE B3 ;  /* 0x0000000000038942 */ /* 0x000fea0003800100 */
[----:B------:R-:W-:Y:S05]  /*5690*/  @!P0 BRA `(.L_x_160) ;  /* 0x0000000000448947 */ /* 0x000fea0003800000 */
[----:B------:R-:W-:Y:S01]  /*56a0*/  ISETP.NE.AND P0, PT, R4, 0x54, PT ;  /* 0x000000540400780c */ /* 0x000fe20003f05270 */
[----:B------:R-:W-:-:S12]  /*56b0*/  IMAD.MOV.U32 R3, RZ, RZ, 0x3 ;  /* 0x00000003ff037424 */ /* 0x000fd800078e00ff */
[----:B------:R-:W-:Y:S02]  /*56c0*/  @!P0 R2UR UR4, R50 ;  /* 0x00000000320482ca */ /* 0x000fe400000e0000 */
[----:B------:R-:W-:Y:S02]  /*56d0*/  @!P0 R2UR UR5, R51 ;  /* 0x00000000330582ca */ /* 0x000fe400000e0000 */
[----:B------:R-:W-:-:S04]  /*56e0*/  @!P0 IADD3 R4, P1, PT, R11, R48, RZ ;  /* 0x000000300b048210 */ /* 0x000fc80007f3e0ff */
[----:B------:R-:W-:-:S07]  /*56f0*/  @!P0 LEA.HI.X.SX32 R5, R11, R49, 0x1, P1 ;  /* 0x000000310b058211 */ /* 0x000fce00008f0eff */
[----:B------:R1:W-:Y:S01]  /*5700*/  @!P0 STG.E.U8 desc[UR4][R4.64], R3 ;  /* 0x0000000304008986 */ /* 0x0003e2000c101104 */
[----:B------:R-:W-:Y:S05]  /*5710*/  @!P0 BREAK.RELIABLE B3 ;  /* 0x0000000000038942 */ /* 0x000fea0003800100 */
[----:B------:R-:W-:Y:S05]  /*5720*/  @!P0 BRA `(.L_x_159) ;  /* 0x0000000000388947 */ /* 0x000fea0003800000 */
.L_x_158:
[----:B------:R-:W-:Y:S05]  /*5730*/  BSYNC.RELIABLE B3 ;  /* 0x0000000000037941 */ /* 0x000fea0003800100 */
.L_x_155:
[----:B------:R-:W-:Y:S01]  /*5740*/  R2UR UR4, R50 ;  /* 0x00000000320472ca */ /* 0x000fe200000e0000 */
[----:B-1----:R-:W-:Y:S01]  /*5750*/  IMAD.MOV.U32 R3, RZ, RZ, 0x4 ;  /* 0x00000004ff037424 */ /* 0x002fe200078e00ff */
[----:B------:R-:W-:Y:S02]  /*5760*/  R2UR UR5, R51 ;  /* 0x00000000330572ca */ /* 0x000fe400000e0000 */
[----:B------:R-:W-:-:S04]  /*5770*/  IADD3 R4, P0, PT, R11, R48, RZ ;  /* 0x000000300b047210 */ /* 0x000fc80007f1e0ff */
[----:B------:R-:W-:-:S07]  /*5780*/  LEA.HI.X.SX32 R5, R11, R49, 0x1, P0 ;  /* 0x000000310b057211 */ /* 0x000fce00000f0eff */
[----:B------:R1:W-:Y:S01]  /*5790*/  STG.E.U8 desc[UR4][R4.64], R3 ;  /* 0x0000000304007986 */ /* 0x0003e2000c101104 */
[----:B------:R-:W-:Y:S05]  /*57a0*/  BRA `(.L_x_159) ;  /* 0x0000000000187947 */ /* 0x000fea0003800000 */
.L_x_160:
[----:B------:R-:W-:Y:S01]  /*57b0*/  R2UR UR4, R50 ;  /* 0x00000000320472ca */ /* 0x000fe200000e0000 */
[----:B------:R-:W-:Y:S01]  /*57c0*/  IMAD.MOV.U32 R3, RZ, RZ, 0x2 ;  /* 0x00000002ff037424 */ /* 0x000fe200078e00ff */
[----:B------:R-:W-:Y:S02]  /*57d0*/  R2UR UR5, R51 ;  /* 0x00000000330572ca */ /* 0x000fe400000e0000 */
[----:B------:R-:W-:-:S04]  /*57e0*/  IADD3 R4, P0, PT, R11, R48, RZ ;  /* 0x000000300b047210 */ /* 0x000fc80007f1e0ff */
[----:B------:R-:W-:-:S07]  /*57f0*/  LEA.HI.X.SX32 R5, R11, R49, 0x1, P0 ;  /* 0x000000310b057211 */ /* 0x000fce00000f0eff */
[----:B------:R3:W-:Y:S02]  /*5800*/  STG.E.U8 desc[UR4][R4.64], R3 ;  /* 0x0000000304007986 */ /* 0x0007e4000c101104 */
.L_x_159:
[----:B------:R-:W-:Y:S05]  /*5810*/  BSYNC.RECONVERGENT B2 ;  /* 0x0000000000027941 */ /* 0x000fea0003800200 */
.L_x_154:
[----:B------:R-:W-:Y:S01]  /*5820*/  IMAD.IADD R11, R10, 0x1, -R11 ;  /* 0x000000010a0b7824 */ /* 0x000fe200078e0a0b */
[----:B------:R-:W-:Y:S02]  /*5830*/  R2UR UR4, R50 ;  /* 0x00000000320472ca */ /* 0x000fe400000e0000 */
[----:B------:R-:W-:Y:S02]  /*5840*/  R2UR UR5, R51 ;  /* 0x00000000330572ca */ /* 0x000fe400000e0000 */
[----:B------:R-:W-:-:S04]  /*5850*/  IADD3 R6, P0, PT, R11, R6, RZ ;  /* 0x000000060b067210 */ /* 0x000fc80007f1e0ff */
[----:B------:R-:W-:-:S07]  /*5860*/  LEA.HI.X.SX32 R7, R11, R7, 0x1, P0 ;  /* 0x000000070b077211 */ /* 0x000fce00000f0eff */
[----:B------:R-:W5:Y:S01]  /*5870*/  LDG.E.U8 R6, desc[UR4][R6.64] ;  /* 0x0000000406067981 */ /* 0x000f62000c1e1100 */
        /* <DEDUP_REMOVED lines=10> */
[----:B-1-3--:R-:W-:Y:S01]  /*5920*/  IMAD.MOV.U32 R3, RZ, RZ, 0x1 ;  /* 0x00000001ff037424 */ /* 0x00afe200078e00ff */
[----:B------:R-:W-:-:S13]  /*5930*/  R2UR UR5, R51 ;  /* 0x00000000330572ca */ /* 0x000fda00000e0000 */
[----:B------:R1:W-:Y:S01]  /*5940*/  STG.E.U8 desc[UR4][R4.64+0x1b], R3 ;  /* 0x00001b0304007986 */ /* 0x0003e2000c101104 */
[----:B------:R-:W-:Y:S05]  /*5950*/  BRA `(.L_x_153) ;  /* 0x0000000000607947 */ /* 0x000fea0003800000 */
.L_x_163:
[----:B------:R-:W-:Y:S02]  /*5960*/  R2UR UR4, R50 ;  /* 0x00000000320472ca */ /* 0x000fe400000e0000 */
[----:B------:R-:W-:-:S13]  /*5970*/  R2UR UR5, R51 ;  /* 0x00000000330572ca */ /* 0x000fda00000e0000 */
[----:B------:R0:W-:Y:S01]  /*5980*/  STG.E.U8 desc[UR4][R4.64+0x1b], RZ ;  /* 0x00001bff04007986 */ /* 0x0001e2000c101104 */
[----:B------:R-:W-:Y:S05]  /*5990*/  BRA `(.L_x_153) ;  /* 0x0000000000507947 */ /* 0x000fea0003800000 */
.L_x_162:
[----:B------:R-:W-:-:S13]  /*59a0*/  ISETP.NE.AND P0, PT, R6, 0x47, PT ;  /* 0x000000470600780c */ /* 0x000fda0003f05270 */
[----:B------:R-:W-:Y:S05]  /*59b0*/  @!P0 BREAK.RELIABLE B2 ;  /* 0x0000000000028942 */ /* 0x000fea0003800100 */
[----:B------:R-:W-:Y:S05]  /*59c0*/  @!P0 BRA `(.L_x_165) ;  /* 0x0000000000348947 */ /* 0x000fea0003800000 */
[----:B------:R-:W-:Y:S01]  /*59d0*/  ISETP.NE.AND P0, PT, R6, 0x54, PT ;  /* 0x000000540600780c */ /* 0x000fe20003f05270 */
[----:B-1-3--:R-:W-:-:S12]  /*59e0*/  IMAD.MOV.U32 R3, RZ, RZ, 0x3 ;  /* 0x00000003ff037424 */ /* 0x00afd800078e00ff */
[----:B------:R-:W-:Y:S02]  /*59f0*/  @!P0 R2UR UR4, R50 ;  /* 0x00000000320482ca */ /* 0x000fe400000e0000 */
[----:B------:R-:W-:-:S13]  /*5a00*/  @!P0 R2UR UR5, R51 ;  /* 0x00000000330582ca */ /* 0x000fda00000e0000 */
[----:B------:R1:W-:Y:S01]  /*5a10*/  @!P0 STG.E.U8 desc[UR4][R4.64+0x1b], R3 ;  /* 0x00001b0304008986 */ /* 0x0003e2000c101104 */
[----:B------:R-:W-:Y:S05]  /*5a20*/  @!P0 BREAK.RELIABLE B2 ;  /* 0x0000000000028942 */ /* 0x000fea0003800100 */
[----:B------:R-:W-:Y:S05]  /*5a30*/  @!P0 BRA `(.L_x_153) ;  /* 0x0000000000288947 */ /* 0x000fea0003800000 */
.L_x_164:
[----:B------:R-:W-:Y:S05]  /*5a40*/  BSYNC.RELIABLE B2 ;  /* 0x0000000000027941 */ /* 0x000fea0003800100 */
.L_x_161:
[----:B------:R-:W-:Y:S01]  /*5a50*/  R2UR UR4, R50 ;  /* 0x00000000320472ca */ /* 0x000fe200000e0000 */
[----:B-1-3--:R-:W-:Y:S01]  /*5a60*/  IMAD.MOV.U32 R3, RZ, RZ, 0x4 ;  /* 0x00000004ff037424 */ /* 0x00afe200078e00ff */
[----:B------:R-:W-:-:S13]  /*5a70*/  R2UR UR5, R51 ;  /* 0x00000000330572ca */ /* 0x000fda00000e0000 */
[----:B------:R1:W-:Y:S01]  /*5a80*/  STG.E.U8 desc[UR4][R4.64+0x1b], R3 ;  /* 0x00001b0304007986 */ /* 0x0003e2000c101104 */
[----:B------:R-:W-:Y:S05]  /*5a90*/  BRA `(.L_x_153) ;  /* 0x0000000000107947 */ /* 0x000fea0003800000 */
.L_x_165:
[----:B------:R-:W-:Y:S01]  /*5aa0*/  R2UR UR4, R50 ;  /* 0x00000000320472ca */ /* 0x000fe200000e0000 */
[----:B-1-3--:R-:W-:Y:S01]  /*5ab0*/  IMAD.MOV.U32 R3, RZ, RZ, 0x2 ;  /* 0x00000002ff037424 */ /* 0x00afe200078e00ff */
[----:B------:R-:W-:-:S13]  /*5ac0*/  R2UR UR5, R51 ;  /* 0x00000000330572ca */ /* 0x000fda00000e0000 */
[----:B------:R1:W-:Y:S02]  /*5ad0*/  STG.E.U8 desc[UR4][R4.64+0x1b], R3 ;  /* 0x00001b0304007986 */ /* 0x0003e4000c101104 */
.L_x_153:
[----:B------:R-:W-:Y:S05]  /*5ae0*/  BSYNC.RECONVERGENT B1 ;  /* 0x0000000000017941 */ /* 0x000fea0003800200 */
.L_x_152:
[----:B------:R-:W0:Y:S01]  /*5af0*/  LDCU.64 UR4, c[0x0][0x3b8] ;  /* 0x00007700ff0477ac */ /* 0x000e220008000a00 */
[----:B-1-3--:R-:W-:Y:S01]  /*5b00*/  IMAD R3, R35, 0x36, R2 ;  /* 0x0000003623037824 */ /* 0x00afe200078e0202 */
[C---:B------:R-:W-:Y:S01]  /*5b10*/  R2UR UR6, R50.reuse ;  /* 0x00000000320672ca */ /* 0x040fe200000e0000 */
[----:B------:R-:W-:Y:S01]  /*5b20*/  IMAD.MOV.U32 R6, RZ, RZ, 0x4 ;  /* 0x00000004ff067424 */ /* 0x000fe200078e00ff */
[----:B------:R-:W-:Y:S01]  /*5b30*/  R2UR UR7, R51 ;  /* 0x00000000330772ca */ /* 0x000fe200000e0000 */
[----:B------:R-:W-:Y:S01]  /*5b40*/  VIADD R3, R3, 0x1c ;  /* 0x0000001c03037836 */ /* 0x000fe20000000000 */
[C---:B------:R-:W-:Y:S01]  /*5b50*/  R2UR UR8, R50.reuse ;  /* 0x00000000320872ca */ /* 0x040fe200000e0000 */
[----:B------:R-:W-:Y:S01]  /*5b60*/  BSSY.RECONVERGENT B1, `(.L_x_166) ;  /* 0x00000f8000017945 */ /* 0x000fe20003800200 */
[----:B------:R-:W-:Y:S02]  /*5b70*/  R2UR UR9, R51 ;  /* 0x00000000330972ca */ /* 0x000fe400000e0000 */
[----:B------:R-:W-:-:S02]  /*5b80*/  R2UR UR10, R50 ;  /* 0x00000000320a72ca */ /* 0x000fc400000e0000 */
[C---:B------:R-:W-:Y:S02]  /*5b90*/  R2UR UR11, R51.reuse ;  /* 0x00000000330b72ca */ /* 0x040fe400000e0000 */
[C---:B------:R-:W-:Y:S02]  /*5ba0*/  R2UR UR12, R50.reuse ;  /* 0x00000000320c72ca */ /* 0x040fe400000e0000 */
[C---:B------:R-:W-:Y:S02]  /*5bb0*/  R2UR UR13, R51.reuse ;  /* 0x00000000330d72ca */ /* 0x040fe400000e0000 */
[----:B------:R-:W-:Y:S02]  /*5bc0*/  R2UR UR14, R50 ;  /* 0x00000000320e72ca */ /* 0x000fe400000e0000 */
[----:B------:R-:W-:Y:S02]  /*5bd0*/  R2UR UR15, R51 ;  /* 0x00000000330f72ca */ /* 0x000fe400000e0000 */
[----:B0---4-:R-:W-:-:S02]  /*5be0*/  IADD3 R4, P0, PT, R3, UR4, RZ ;  /* 0x0000000403047c10 */ /* 0x011fc4000ff1e0ff */
[----:B------:R-:W-:Y:S02]  /*5bf0*/  LOP3.LUT R37, R2, 0x7ffffffc, RZ, 0xc0, !PT ;  /* 0x7ffffffc02257812 */ /* 0x000fe400078ec0ff */
[----:B------:R-:W-:Y:S01]  /*5c00*/  LEA.HI.X.SX32 R5, R3, UR5, 0x1, P0 ;  /* 0x0000000503057c11 */ /* 0x000fe200080f0eff */
[----:B------:R-:W-:Y:S01]  /*5c10*/  IMAD.MOV.U32 R3, RZ, RZ, 0x1 ;  /* 0x00000001ff037424 */ /* 0x000fe200078e00ff */
[----:B------:R-:W-:-:S03]  /*5c20*/  LOP3.LUT R42, R24, 0x1, RZ, 0xc0, !PT ;  /* 0x00000001182a7812 */ /* 0x000fc600078ec0ff */
[----:B------:R0:W-:Y:S04]  /*5c30*/  STG.E.U8 desc[UR6][R4.64], R6 ;  /* 0x0000000604007986 */ /* 0x0001e8000c101106 */
[----:B------:R0:W-:Y:S04]  /*5c40*/  STG.E.U8 desc[UR8][R48.64+0x1b], R6 ;  /* 0x00001b0630007986 */ /* 0x0001e8000c101108 */
[----:B------:R0:W-:Y:S04]  /*5c50*/  STG.E.U8 desc[UR10][R4.64+-0x1b], R6 ;  /* 0xffffe50604007986 */ /* 0x0001e8000c10110a */
[----:B------:R0:W-:Y:S04]  /*5c60*/  STG.E.U8 desc[UR12][R48.64], R6 ;  /* 0x0000000630007986 */ /* 0x0001e8000c10110c */
[----:B------:R0:W-:Y:S02]  /*5c70*/  STG.E.64 desc[UR14][R56.64+0x28e8], RZ ;  /* 0x0028e8ff38007986 */ /* 0x0001e4000c101b0e */
.L_x_174:
[----:B------:R-:W-:Y:S01]  /*5c80*/  ISETP.GE.U32.AND P2, PT, R47, 0x3, PT ;  /* 0x000000032f00780c */ /* 0x000fe20003f46070 */
[C---:B0-----:R-:W-:Y:S01]  /*5c90*/  VIADD R6, R3.reuse, 0xffffffff ;  /* 0xffffffff03067836 */ /* 0x041fe20000000000 */
[C---:B------:R-:W-:Y:S01]  /*5ca0*/  IADD3 R4, P0, PT, R3.reuse, R48, RZ ;  /* 0x0000003003047210 */ /* 0x040fe20007f1e0ff */
[----:B------:R-:W-:Y:S01]  /*5cb0*/  BSSY.RECONVERGENT B2, `(.L_x_167) ;  /* 0x0000079000027945 */ /* 0x000fe20003800200 */
[C---:B------:R-:W-:Y:S01]  /*5cc0*/  LOP3.LUT P1, RZ, R2.reuse, 0x3, RZ, 0xc0, !PT ;  /* 0x0000000302ff7812 */ /* 0x040fe2000782c0ff */
[----:B------:R-:W-:Y:S01]  /*5cd0*/  IMAD.MOV.U32 R17, RZ, RZ, 0x1 ;  /* 0x00000001ff117424 */ /* 0x000fe200078e00ff */
[C---:B------:R-:W-:Y:S01]  /*5ce0*/  LEA.HI.X.SX32 R5, R3.reuse, R49, 0x1, P0 ;  /* 0x0000003103057211 */ /* 0x040fe200000f0eff */
[----:B------:R-:W-:Y:S02]  /*5cf0*/  VIADD R3, R3, 0x1 ;  /* 0x0000000103037836 */ /* 0x000fe40000000000 */
[----:B------:R-:W-:-:S03]  /*5d00*/  IMAD R18, R2, R6, R29 ;  /* 0x0000000602127224 */ /* 0x000fc600078e021d */
[----:B------:R-:W-:Y:S01]  /*5d10*/  ISETP.NE.AND P0, PT, R3, R21, PT ;  /* 0x000000150300720c */ /* 0x000fe20003f05270 */
[----:B----4-:R-:W-:-:S12]  /*5d20*/  @!P2 BRA `(.L_x_168) ;  /* 0x0000000400c4a947 */ /* 0x010fd80003800000 */
[----:B------:R-:W-:-:S07]  /*5d30*/  IMAD.MOV.U32 R17, RZ, RZ, 0x1 ;  /* 0x00000001ff117424 */ /* 0x000fce00078e00ff */
.L_x_169:
[C---:B------:R-:W-:Y:S01]  /*5d40*/  R2UR UR4, R50.reuse ;  /* 0x00000000320472ca */ /* 0x040fe200000e0000 */
[----:B------:R-:W0:Y:S01]  /*5d50*/  LDC.64 R12, c[0x0][0x3c0] ;  /* 0x0000f000ff0c7b82 */ /* 0x000e220000000a00 */
[C---:B------:R-:W-:Y:S02]  /*5d60*/  R2UR UR5, R51.reuse ;  /* 0x00000000330572ca */ /* 0x040fe400000e0000 */
[----:B------:R-:W-:Y:S02]  /*5d70*/  R2UR UR6, R50 ;  /* 0x00000000320672ca */ /* 0x000fe400000e0000 */
[----:B------:R-:W-:Y:S02]  /*5d80*/  R2UR UR7, R51 ;  /* 0x00000000330772ca */ /* 0x000fe400000e0000 */
[----:B------:R-:W-:Y:S02]  /*5d90*/  SHF.R.S32.HI R16, RZ, 0x1f, R17 ;  /* 0x0000001fff107819 */ /* 0x000fe40000011411 */
[----:B------:R-:W-:-:S05]  /*5da0*/  IADD3 R6, P2, PT, R17, R48, RZ ;  /* 0x0000003011067210 */ /* 0x000fca0007f5e0ff */
[----:B------:R-:W-:Y:S01]  /*5db0*/  IMAD.X R7, R16, 0x1, R49, P2 ;  /* 0x0000000110077824 */ /* 0x000fe200010e0631 */
[----:B------:R-:W3:Y:S01]  /*5dc0*/  LDG.E.S8 R8, desc[UR4][R4.64] ;  /* 0x0000000404087981 */ /* 0x000ee2000c1e1300 */
[----:B------:R-:W1:Y:S04]  /*5dd0*/  LDCU.64 UR4, c[0x0][0x3b8] ;  /* 0x00007700ff0477ac */ /* 0x000e680008000a00 */
[----:B------:R-:W3:Y:S01]  /*5de0*/  LDG.E.S8 R7, desc[UR6][R6.64+0x1b] ;  /* 0x00001b0606077981 */ /* 0x000ee2000c1e1300 */
[----:B------:R-:W-:Y:S01]  /*5df0*/  R2UR UR14, R50 ;  /* 0x00000000320e72ca */ /* 0x000fe200000e0000 */
[----:B------:R-:W-:Y:S01]  /*5e00*/  IMAD.IADD R9, R18, 0x1, R17 ;  /* 0x0000000112097824 */ /* 0x000fe200078e0211 */
[----:B------:R-:W-:Y:S02]  /*5e10*/  R2UR UR15, R51 ;  /* 0x00000000330f72ca */ /* 0x000fe400000e0000 */
[----:B------:R-:W-:Y:S01]  /*5e20*/  R2UR UR16, R50 ;  /* 0x00000000321072ca */ /* 0x000fe200000e0000 */
[----:B0-----:R-:W-:Y:S01]  /*5e30*/  IMAD.WIDE R12, R9, 0x8, R12 ;  /* 0x00000008090c7825 */ /* 0x001fe200078e020c */
[----:B------:R-:W-:-:S02]  /*5e40*/  R2UR UR17, R51 ;  /* 0x00000000331172ca */ /* 0x000fc400000e0000 */
[--C-:B------:R-:W-:Y:S02]  /*5e50*/  SHF.R.S32.HI R15, RZ, 0x1f, R27.reuse ;  /* 0x0000001fff0f7819 */ /* 0x100fe4000001141b */
[----:B-1----:R-:W-:-:S04]  /*5e60*/  IADD3 R14, P3, P4, R17, UR4, R27 ;  /* 0x00000004110e7c10 */ /* 0x002fc8000fc7e01b */
[----:B------:R-:W-:Y:S01]  /*5e70*/  IADD3.X R15, PT, PT, R16, UR5, R15, P3, P4 ;  /* 0x00000005100f7c10 */ /* 0x000fe20009fe840f */
[----:B---3--:R-:W-:-:S05]  /*5e80*/  IMAD.IADD R8, R8, 0x1, R7 ;  /* 0x0000000108087824 */ /* 0x008fca00078e0207 */
[----:B------:R-:W-:-:S13]  /*5e90*/  ISETP.NE.AND P2, PT, R8, 0x3, PT ;  /* 0x000000030800780c */ /* 0x000fda0003f45270 */
[C---:B------:R-:W-:Y:S01]  /*5ea0*/  @P2 R2UR UR6, R50.reuse ;  /* 0x00000000320622ca */ /* 0x040fe200000e0000 */
[----:B------:R-:W-:Y:S01]  /*5eb0*/  @P2 IMAD.MOV.U32 R6, RZ, RZ, 0x0 ;  /* 0x00000000ff062424 */ /* 0x000fe200078e00ff */
[C---:B------:R-:W-:Y:S01]  /*5ec0*/  @P2 R2UR UR7, R51.reuse ;  /* 0x00000000330722ca */ /* 0x040fe200000e0000 */
[----:B------:R-:W-:Y:S01]  /*5ed0*/  @P2 IMAD.MOV.U32 R7, RZ, RZ, 0x7ff00000 ;  /* 0x7ff00000ff072424 */ /* 0x000fe200078e00ff */
[C---:B------:R-:W-:Y:S01]  /*5ee0*/  @P2 R2UR UR8, R50.reuse ;  /* 0x00000000320822ca */ /* 0x040fe200000e0000 */
[----:B------:R-:W-:Y:S01]  /*5ef0*/  @P2 IMAD.MOV.U32 R8, RZ, RZ, 0x0 ;  /* 0x00000000ff082424 */ /* 0x000fe200078e00ff */
[C---:B------:R-:W-:Y:S01]  /*5f00*/  @P2 R2UR UR9, R51.reuse ;  /* 0x00000000330922ca */ /* 0x040fe200000e0000 */
[----:B------:R-:W-:Y:S01]  /*5f10*/  @P2 IMAD.MOV.U32 R9, RZ, RZ, -0x40100000 ;  /* 0xbff00000ff092424 */ /* 0x000fe200078e00ff */
[C---:B------:R-:W-:Y:S01]  /*5f20*/  @!P2 R2UR UR12, R50.reuse ;  /* 0x00000000320ca2ca */ /* 0x040fe200000e0000 */
[----:B------:R-:W-:Y:S01]  /*5f30*/  @!P2 IMAD.MOV.U32 R10, RZ, RZ, 0x0 ;  /* 0x00000000ff0aa424 */ /* 0x000fe200078e00ff */
[----:B------:R-:W-:Y:S01]  /*5f40*/  @!P2 R2UR UR13, R51 ;  /* 0x00000000330da2ca */ /* 0x000fe200000e0000 */
[----:B------:R-:W-:Y:S01]  /*5f50*/  @!P2 IMAD.MOV.U32 R11, RZ, RZ, -0x3f56d000 ;  /* 0xc0a93000ff0ba424 */ /* 0x000fe200078e00ff */
[----:B------:R-:W-:-:S02]  /*5f60*/  @!P2 R2UR UR10, R50 ;  /* 0x00000000320aa2ca */ /* 0x000fc400000e0000 */
[----:B------:R-:W-:Y:S01]  /*5f70*/  @!P2 R2UR UR11, R51 ;  /* 0x00000000330ba2ca */ /* 0x000fe200000e0000 */
[----:B------:R0:W-:Y:S04]  /*5f80*/  @P2 STG.E.64 desc[UR6][R12.64], R6 ;  /* 0x000000060c002986 */ /* 0x0001e8000c101b06 */
[----:B------:R1:W-:Y:S04]  /*5f90*/  @P2 STG.E.64 desc[UR8][R12.64+0x1388], R8 ;  /* 0x001388080c002986 */ /* 0x0003e8000c101b08 */
[----:B------:R3:W-:Y:S04]  /*5fa0*/  @!P2 STG.E.64 desc[UR12][R12.64+0x1388], R10 ;  /* 0x0013880a0c00a986 */ /* 0x0007e8000c101b0c */
[----:B------:R-:W-:Y:S04]  /*5fb0*/  @!P2 STG.E.64 desc[UR10][R12.64], RZ ;  /* 0x000000ff0c00a986 */ /* 0x000fe8000c101b0a */
[----:B------:R-:W4:Y:S04]  /*5fc0*/  LDG.E.S8 R16, desc[UR14][R4.64] ;  /* 0x0000000e04107981 */ /* 0x000f28000c1e1300 */
[----:B------:R-:W4:Y:S01]  /*5fd0*/  LDG.E.S8 R19, desc[UR16][R14.64+0x1] ;  /* 0x000001100e137981 */ /* 0x000f22000c1e1300 */
[----:B------:R-:W-:-:S02]  /*5fe0*/  R2UR UR12, R50 ;  /* 0x00000000320c72ca */ /* 0x000fc400000e0000 */
[----:B------:R-:W-:Y:S01]  /*5ff0*/  R2UR UR13, R51 ;  /* 0x00000000330d72ca */ /* 0x000fe200000e0000 */
[----:B----4-:R-:W-:-:S05]  /*6000*/  IMAD.IADD R16, R16, 0x1, R19 ;  /* 0x0000000110107824 */ /* 0x010fca00078e0213 */
[----:B------:R-:W-:-:S13]  /*6010*/  ISETP.NE.AND P2, PT, R16, 0x3, PT ;  /* 0x000000031000780c */ /* 0x000fda0003f45270 */
[C---:B------:R-:W-:Y:S01]  /*6020*/  @P2 R2UR UR4, R50.reuse ;  /* 0x00000000320422ca */ /* 0x040fe200000e0000 */
[----:B0-----:R-:W-:Y:S01]  /*6030*/  @P2 IMAD.MOV.U32 R6, RZ, RZ, 0x0 ;  /* 0x00000000ff062424 */ /* 0x001fe200078e00ff */
[C---:B------:R-:W-:Y:S01]  /*6040*/  @P2 R2UR UR5, R51.reuse ;  /* 0x00000000330522ca */ /* 0x040fe200000e0000 */
[----:B------:R-:W-:Y:S01]  /*6050*/  @P2 IMAD.MOV.U32 R7, RZ, RZ, 0x7ff00000 ;  /* 0x7ff00000ff072424 */ /* 0x000fe200078e00ff */
[C---:B------:R-:W-:Y:S01]  /*6060*/  @P2 R2UR UR6, R50.reuse ;  /* 0x00000000320622ca */ /* 0x040fe200000e0000 */
[----:B-1----:R-:W-:Y:S01]  /*6070*/  @P2 IMAD.MOV.U32 R8, RZ, RZ, 0x0 ;  /* 0x00000000ff082424 */ /* 0x002fe200078e00ff */
[C---:B------:R-:W-:Y:S01]  /*6080*/  @P2 R2UR UR7, R51.reuse ;  /* 0x00000000330722ca */ /* 0x040fe200000e0000 */
[----:B------:R-:W-:Y:S01]  /*6090*/  @P2 IMAD.MOV.U32 R9, RZ, RZ, -0x40100000 ;  /* 0xbff00000ff092424 */ /* 0x000fe200078e00ff */
[C---:B------:R-:W-:Y:S01]  /*60a0*/  @!P2 R2UR UR10, R50.reuse ;  /* 0x00000000320aa2ca */ /* 0x040fe200000e0000 */
[----:B---3--:R-:W-:Y:S01]  /*60b0*/  @!P2 IMAD.MOV.U32 R10, RZ, RZ, 0x0 ;  /* 0x00000000ff0aa424 */ /* 0x008fe200078e00ff */
        /* <DEDUP_REMOVED lines=9> */
[----:B------:R-:W4:Y:S02]  /*6150*/  LDG.E.S8 R19, desc[UR14][R14.64+0x2] ;  /* 0x0000020e0e137981 */ /* 0x000f24000c1e1300 */
        /* <DEDUP_REMOVED lines=19> */
[----:B------:R4:W-:Y:S04]  /*6290*/  @!P2 STG.E.64 desc[UR8][R12.64+0x10], RZ ;  /* 0x000010ff0c00a986 */ /* 0x0009e8000c101b08 */
[----:B------:R5:W2:Y:S04]  /*62a0*/  LDG.E.S8 R15, desc[UR14][R14.64+0x3] ;  /* 0x0000030e0e0f7981 */ /* 0x000aa8000c1e1300 */
[----:B------:R-:W2:Y:S01]  /*62b0*/  LDG.E.S8 R16, desc[UR12][R4.64] ;  /* 0x0000000c04107981 */ /* 0x000ea2000c1e1300 */
[----:B-----5:R-:W-:-:S02]  /*62c0*/  VIADD R14, R17, 0x3 ;  /* 0x00000003110e7836 */ /* 0x020fc40000000000 */
[----:B------:R-:W-:Y:S02]  /*62d0*/  VIADD R17, R17, 0x4 ;  /* 0x0000000411117836 */ /* 0x000fe40000000000 */
[----:B--2---:R-:W-:-:S05]  /*62e0*/  IMAD.IADD R16, R16, 0x1, R15 ;  /* 0x0000000110107824 */ /* 0x004fca00078e020f */
        /* <DEDUP_REMOVED lines=18> */
[----:B------:R4:W-:Y:S01]  /*6410*/  @!P2 STG.E.64 desc[UR8][R12.64+0x18], RZ ;  /* 0x000018ff0c00a986 */ /* 0x0009e2000c101b08 */
[----:B------:R-:W-:-:S13]  /*6420*/  ISETP.NE.AND P2, PT, R14, R37, PT ;  /* 0x000000250e00720c */ /* 0x000fda0003f45270 */
[----:B----4-:R-:W-:Y:S05]  /*6430*/  @P2 BRA `(.L_x_169) ;  /* 0xfffffff800402947 */ /* 0x010fea000383ffff */
.L_x_168:
[----:B------:R-:W-:Y:S05]  /*6440*/  BSYNC.RECONVERGENT B2 ;  /* 0x0000000000027941 */ /* 0x000fea0003800200 */
.L_x_167:
[----:B------:R-:W-:Y:S04]  /*6450*/  BSSY.RECONVERGENT B2, `(.L_x_170) ;  /* 0x0000067000027945 */ /* 0x000fe80003800200 */
[----:B------:R-:W-:Y:S05]  /*6460*/  @!P1 BRA `(.L_x_171) ;  /* 0x0000000400949947 */ /* 0x000fea0003800000 */
[----:B------:R-:W-:Y:S01]  /*6470*/  LOP3.LUT R6, R24, 0x3, RZ, 0xc0, !PT ;  /* 0x0000000318067812 */ /* 0x000fe200078ec0ff */
[----:B------:R-:W-:Y:S01]  /*6480*/  BSSY.RECONVERGENT B3, `(.L_x_172) ;  /* 0x0000043000037945 */ /* 0x000fe20003800200 */
[----:B------:R-:W-:Y:S02]  /*6490*/  ISETP.NE.AND P1, PT, R42, RZ, PT ;  /* 0x000000ff2a00720c */ /* 0x000fe40003f25270 */
[----:B------:R-:W-:-:S13]  /*64a0*/  ISETP.NE.AND P2, PT, R6, 0x3, PT ;  /* 0x000000030600780c */ /* 0x000fda0003f45270 */
[----:B------:R-:W-:Y:S05]  /*64b0*/  @!P2 BRA `(.L_x_173) ;  /* 0x0000000000fca947 */ /* 0x000fea0003800000 */
        /* <DEDUP_REMOVED lines=10> */
[----:B------:R1:W3:Y:S01]  /*6560*/  LDG.E.S8 R7, desc[UR6][R6.64+0x1b] ;  /* 0x00001b0606077981 */ /* 0x0002e2000c1e1300 */
[----:B------:R-:W-:Y:S01]  /*6570*/  R2UR UR14, R50 ;  /* 0x00000000320e72ca */ /* 0x000fe200000e0000 */
[----:B------:R-:W-:Y:S01]  /*6580*/  IMAD.IADD R11, R18, 0x1, R17 ;  /* 0x00000001120b7824 */ /* 0x000fe200078e0211 */
[----:B------:R-:W-:Y:S02]  /*6590*/  R2UR UR15, R51 ;  /* 0x00000000330f72ca */ /* 0x000fe400000e0000 */
[----:B------:R-:W-:Y:S01]  /*65a0*/  R2UR UR16, R50 ;  /* 0x00000000321072ca */ /* 0x000fe200000e0000 */
[----:B0-----:R-:W-:Y:S01]  /*65b0*/  IMAD.WIDE R8, R11, 0x8, R8 ;  /* 0x000000080b087825 */ /* 0x001fe200078e0208 */
[----:B------:R-:W-:-:S02]  /*65c0*/  R2UR UR17, R51 ;  /* 0x00000000331172ca */ /* 0x000fc400000e0000 */
[--C-:B------:R-:W-:Y:S02]  /*65d0*/  SHF.R.S32.HI R16, RZ, 0x1f, R27.reuse ;  /* 0x0000001fff107819 */ /* 0x100fe4000001141b */
[----:B-1----:R-:W-:Y:S01]  /*65e0*/  IADD3 R6, P3, P4, R17, UR4, R27 ;  /* 0x0000000411067c10 */ /* 0x002fe2000fc7e01b */
[----:B---3--:R-:W-:-:S03]  /*65f0*/  IMAD.IADD R10, R10, 0x1, R7 ;  /* 0x000000010a0a7824 */ /* 0x008fc600078e0207 */
[----:B------:R-:W-:Y:S02]  /*6600*/  IADD3.X R7, PT, PT, R19, UR5, R16, P3, P4 ;  /* 0x0000000513077c10 */ /* 0x000fe40009fe8410 */
        /* <DEDUP_REMOVED lines=19> */
[----:B------:R-:W5:Y:S04]  /*6740*/  LDG.E.S8 R7, desc[UR16][R6.64+0x1] ;  /* 0x0000011006077981 */ /* 0x000f68000c1e1300 */
[----:B------:R-:W5:Y:S01]  /*6750*/  LDG.E.S8 R16, desc[UR14][R4.64] ;  /* 0x0000000e04107981 */ /* 0x000f62000c1e1300 */
[----:B------:R-:W-:-:S02]  /*6760*/  VIADD R17, R17, 0x2 ;  /* 0x0000000211117836 */ /* 0x000fc40000000000 */
[----:B-----5:R-:W-:-:S05]  /*6770*/  IMAD.IADD R16, R16, 0x1, R7 ;  /* 0x0000000110107824 */ /* 0x020fca00078e0207 */
        /* <DEDUP_REMOVED lines=18> */
[----:B------:R4:W-:Y:S02]  /*68a0*/  @!P2 STG.E.64 desc[UR8][R8.64+0x8], RZ ;  /* 0x000008ff0800a986 */ /* 0x0009e4000c101b08 */
.L_x_173:
[----:B------:R-:W-:Y:S05]  /*68b0*/  BSYNC.RECONVERGENT B3 ;  /* 0x0000000000037941 */ /* 0x000fea0003800200 */
.L_x_172:
[----:B------:R-:W-:Y:S05]  /*68c0*/  @!P1 BRA `(.L_x_171) ;  /* 0x00000000007c9947 */ /* 0x000fea0003800000 */
[C---:B------:R-:W-:Y:S01]  /*68d0*/  R2UR UR4, R50.reuse ;  /* 0x00000000320472ca */ /* 0x040fe200000e0000 */
[----:B------:R-:W0:Y:S01]  /*68e0*/  LDC.64 R6, c[0x0][0x3c0] ;  /* 0x0000f000ff067b82 */ /* 0x000e220000000a00 */
[C---:B------:R-:W-:Y:S02]  /*68f0*/  R2UR UR5, R51.reuse ;  /* 0x00000000330572ca */ /* 0x040fe400000e0000 */
[----:B------:R-:W-:Y:S02]  /*6900*/  R2UR UR6, R50 ;  /* 0x00000000320672ca */ /* 0x000fe400000e0000 */
[----:B------:R-:W-:Y:S02]  /*6910*/  R2UR UR7, R51 ;  /* 0x00000000330772ca */ /* 0x000fe400000e0000 */
[----:B----4-:R-:W-:-:S04]  /*6920*/  IADD3 R8, P1, PT, R17, R48, RZ ;  /* 0x0000003011087210 */ /* 0x010fc80007f3e0ff */
[----:B------:R-:W-:-:S03]  /*6930*/  LEA.HI.X.SX32 R9, R17, R49, 0x1, P1 ;  /* 0x0000003111097211 */ /* 0x000fc600008f0eff */
[----:B------:R-:W3:Y:S04]  /*6940*/  LDG.E.S8 R4, desc[UR4][R4.64] ;  /* 0x0000000404047981 */ /* 0x000ee8000c1e1300 */
[----:B------:R-:W3:Y:S01]  /*6950*/  LDG.E.S8 R9, desc[UR6][R8.64+0x1b] ;  /* 0x00001b0608097981 */ /* 0x000ee2000c1e1300 */
[----:B------:R-:W-:-:S04]  /*6960*/  IMAD.IADD R17, R18, 0x1, R17 ;  /* 0x0000000112117824 */ /* 0x000fc800078e0211 */
[----:B0-----:R-:W-:-:S04]  /*6970*/  IMAD.WIDE R6, R17, 0x8, R6 ;  /* 0x0000000811067825 */ /* 0x001fc800078e0206 */
        /* <DEDUP_REMOVED lines=20> */
.L_x_171:
[----:B------:R-:W-:Y:S05]  /*6ac0*/  BSYNC.RECONVERGENT B2 ;  /* 0x0000000000027941 */ /* 0x000fea0003800200 */
.L_x_170:
[----:B------:R-:W-:Y:S05]  /*6ad0*/  @P0 BRA `(.L_x_174) ;  /* 0xfffffff000680947 */ /* 0x000fea000383ffff */
[----:B------:R-:W-:Y:S05]  /*6ae0*/  BSYNC.RECONVERGENT B1 ;  /* 0x0000000000017941 */ /* 0x000fea0003800200 */
.L_x_166:
[----:B------:R-:W-:Y:S01]  /*6af0*/  BSSY.RECONVERGENT B3, `(.L_x_175) ;  /* 0x0000404000037945 */ /* 0x000fe20003800200 */
[----:B------:R-:W-:-:S07]  /*6b00*/  IMAD.MOV.U32 R41, RZ, RZ, 0x1 ;  /* 0x00000001ff297424 */ /* 0x000fce00078e00ff */
.L_x_237:
[C---:B0---4-:R-:W-:Y:S01]  /*6b10*/  IADD3 R8, P0, PT, R41.reuse, R48, RZ ;  /* 0x0000003029087210 */ /* 0x051fe20007f1e0ff */
[C---:B------:R-:W-:Y:S01]  /*6b20*/  VIADD R39, R41.reuse, 0xffffffff ;  /* 0xffffffff29277836 */ /* 0x040fe20000000000 */
[----:B------:R-:W-:Y:S01]  /*6b30*/  BSSY.RECONVERGENT B2, `(.L_x_176) ;  /* 0x00003fc000027945 */ /* 0x000fe20003800200 */
[----:B------:R-:W-:Y:S01]  /*6b40*/  IMAD.MOV.U32 R20, RZ, RZ, 0x1 ;  /* 0x00000001ff147424 */ /* 0x000fe200078e00ff */
[----:B------:R-:W-:Y:S01]  /*6b50*/  LEA.HI.X.SX32 R9, R41, R49, 0x1, P0 ;  /* 0x0000003129097211 */ /* 0x000fe200000f0eff */
[----:B-1-3--:R-:W-:-:S08]  /*6b60*/  IMAD R3, R2, R39, R29 ;  /* 0x0000002702037224 */ /* 0x00afd000078e021d */
.L_x_236:
[----:B01-3--:R-:W0:Y:S01]  /*6b70*/  LDC.64 R6, c[0x0][0x3c0] ;  /* 0x0000f000ff067b82 */ /* 0x00be220000000a00 */
[----:B------:R-:W-:Y:S01]  /*6b80*/  R2UR UR4, R50 ;  /* 0x00000000320472ca */ /* 0x000fe200000e0000 */
[----:B------:R-:W-:Y:S01]  /*6b90*/  IMAD.IADD R5, R3, 0x1, R20 ;  /* 0x0000000103057824 */ /* 0x000fe200078e0214 */
[----:B------:R-:W-:-:S03]  /*6ba0*/  R2UR UR5, R51 ;  /* 0x00000000330572ca */ /* 0x000fc600000e0000 */
[----:B0-----:R-:W-:-:S10]  /*6bb0*/  IMAD.WIDE R6, R5, 0x8, R6 ;  /* 0x0000000805067825 */ /* 0x001fd400078e0206 */
[----:B------:R-:W3:Y:S01]  /*6bc0*/  LDG.E.64 R10, desc[UR4][R6.64] ;  /* 0x00000004060a7981 */ /* 0x000ee2000c1e1b00 */
[----:B------:R-:W-:Y:S01]  /*6bd0*/  IMAD.MOV.U32 R14, RZ, RZ, -0x800000 ;  /* 0xff800000ff0e7424 */ /* 0x000fe200078e00ff */
[----:B------:R-:W-:Y:S01]  /*6be0*/  BSSY.RECONVERGENT B1, `(.L_x_177) ;  /* 0x00003ed000017945 */ /* 0x000fe20003800200 */
[----:B------:R-:W-:-:S06]  /*6bf0*/  IMAD.MOV.U32 R15, RZ, RZ, 0x41cdcd64 ;  /* 0x41cdcd64ff0f7424 */ /* 0x000fcc00078e00ff */
[----:B---3--:R-:W-:-:S14]  /*6c00*/  DSETP.GEU.AND P0, PT, |R10|, R14, PT ;  /* 0x0000000e0a00722a */ /* 0x008fdc0003f0e200 */
[----:B------:R-:W-:Y:S05]  /*6c10*/  @P0 BRA `(.L_x_178) ;  /* 0x0000003c00a40947 */ /* 0x000fea0003800000 */
[----:B------:R-:W0:Y:S01]  /*6c20*/  LDCU.64 UR4, c[0x0][0x3b8] ;  /* 0x00007700ff0477ac */ /* 0x000e220008000a00 */
[----:B------:R-:W-:Y:S01]  /*6c30*/  IMAD.IADD R5, R27, 0x1, R20 ;  /* 0x000000011b057824 */ /* 0x000fe200078e0214 */
[C---:B------:R-:W-:Y:S02]  /*6c40*/  R2UR UR6, R50.reuse ;  /* 0x00000000320672ca */ /* 0x040fe400000e0000 */
[C---:B------:R-:W-:Y:S02]  /*6c50*/  R2UR UR7, R51.reuse ;  /* 0x00000000330772ca */ /* 0x040fe400000e0000 */
[----:B------:R-:W-:Y:S02]  /*6c60*/  R2UR UR8, R50 ;  /* 0x00000000320872ca */ /* 0x000fe400000e0000 */
[----:B------:R-:W-:-:S09]  /*6c70*/  R2UR UR9, R51 ;  /* 0x00000000330972ca */ /* 0x000fd200000e0000 */
[----:B------:R-:W3:Y:S01]  /*6c80*/  LDG.E.U8 R19, desc[UR6][R8.64] ;  /* 0x0000000608137981 */ /* 0x000ee2000c1e1100 */
[----:B0-----:R-:W-:-:S04]  /*6c90*/  IADD3 R4, P0, PT, R5, UR4, RZ ;  /* 0x0000000405047c10 */ /* 0x001fc8000ff1e0ff */
[----:B------:R-:W-:-:S05]  /*6ca0*/  LEA.HI.X.SX32 R5, R5, UR5, 0x1, P0 ;  /* 0x0000000505057c11 */ /* 0x000fca00080f0eff */
[----:B------:R-:W4:Y:S01]  /*6cb0*/  LDG.E.U8 R38, desc[UR8][R4.64] ;  /* 0x0000000804267981 */ /* 0x000f22000c1e1100 */
[----:B------:R-:W-:Y:S01]  /*6cc0*/  BSSY.RECONVERGENT B5, `(.L_x_179) ;  /* 0x0000150000057945 */ /* 0x000fe20003800200 */
[----:B---3--:R-:W-:Y:S02]  /*6cd0*/  PRMT R18, R19, 0x8880, RZ ;  /* 0x0000888013127816 */ /* 0x008fe400000000ff */
[----:B----4-:R-:W-:-:S05]  /*6ce0*/  PRMT R13, R38, 0x8880, RZ ;  /* 0x00008880260d7816 */ /* 0x010fca00000000ff */
[----:B------:R-:W-:-:S05]  /*6cf0*/  IMAD.IADD R13, R18, 0x1, R13 ;  /* 0x00000001120d7824 */ /* 0x000fca00078e020d */
[----:B------:R-:W-:-:S13]  /*6d00*/  ISETP.NE.AND P0, PT, R13, 0x3, PT ;  /* 0x000000030d00780c */ /* 0x000fda0003f05270 */
[C---:B------:R-:W-:Y:S02]  /*6d10*/  @P0 R2UR UR4, R50.reuse ;  /* 0x00000000320402ca */ /* 0x040fe400000e0000 */
[C---:B------:R-:W-:Y:S02]  /*6d20*/  @P0 R2UR UR5, R51.reuse ;  /* 0x00000000330502ca */ /* 0x040fe400000e0000 */
[----:B------:R-:W-:Y:S02]  /*6d30*/  @P0 R2UR UR6, R50 ;  /* 0x00000000320602ca */ /* 0x000fe400000e0000 */
[----:B------:R-:W-:Y:S01]  /*6d40*/  @P0 R2UR UR7, R51 ;  /* 0x00000000330702ca */ /* 0x000fe200000e0000 */
[----:B------:R-:W-:Y:S02]  /*6d50*/  @P0 IMAD.MOV.U32 R12, RZ, RZ, 0x0 ;  /* 0x00000000ff0c0424 */ /* 0x000fe400078e00ff */
[----:B------:R-:W-:Y:S02]  /*6d60*/  @P0 IMAD.MOV.U32 R13, RZ, RZ, -0x40100000 ;  /* 0xbff00000ff0d0424 */ /* 0x000fe400078e00ff */
[----:B------:R-:W-:-:S02]  /*6d70*/  @P0 IMAD.MOV.U32 R16, RZ, RZ, 0x0 ;  /* 0x00000000ff100424 */ /* 0x000fc400078e00ff */
[----:B------:R-:W-:Y:S02]  /*6d80*/  @P0 IMAD.MOV.U32 R17, RZ, RZ, 0x7ff00000 ;  /* 0x7ff00000ff110424 */ /* 0x000fe400078e00ff */
[----:B------:R0:W-:Y:S01]  /*6d90*/  @P0 STG.E.64 desc[UR4][R6.64+0x1388], R12 ;  /* 0x0013880c06000986 */ /* 0x0001e2000c101b04 */
[----:B------:R-:W-:-:S03]  /*6da0*/  @P0 IMAD.MOV.U32 R10, RZ, RZ, 0x0 ;  /* 0x00000000ff0a0424 */ /* 0x000fc600078e00ff */
[----:B------:R0:W-:Y:S01]  /*6db0*/  @P0 STG.E.64 desc[UR6][R6.64], R16 ;  /* 0x0000001006000986 */ /* 0x0001e2000c101b06 */
[----:B------:R-:W-:Y:S02]  /*6dc0*/  @P0 IMAD.MOV.U32 R11, RZ, RZ, 0x7ff00000 ;  /* 0x7ff00000ff0b0424 */ /* 0x000fe400078e00ff */
[----:B------:R-:W-:Y:S02]  /*6dd0*/  @P0 IMAD.MOV.U32 R84, RZ, RZ, 0x0 ;  /* 0x00000000ff540424 */ /* 0x000fe400078e00ff */
[----:B------:R-:W-:Y:S02]  /*6de0*/  @P0 IMAD.MOV.U32 R85, RZ, RZ, -0x40100000 ;  /* 0xbff00000ff550424 */ /* 0x000fe400078e00ff */
[----:B------:R-:W-:Y:S02]  /*6df0*/  @P0 IMAD.MOV.U32 R82, RZ, RZ, 0x0 ;  /* 0x00000000ff520424 */ /* 0x000fe400078e00ff */
[----:B------:R-:W-:Y:S01]  /*6e00*/  @P0 IMAD.MOV.U32 R83, RZ, RZ, 0x7ff00000 ;  /* 0x7ff00000ff530424 */ /* 0x000fe200078e00ff */
[----:B------:R-:W-:Y:S06]  /*6e10*/  @P0 BRA `(.L_x_180) ;  /* 0x0000001000e80947 */ /* 0x000fec0003800000 */
[C---:B------:R-:W-:Y:S02]  /*6e20*/  R2UR UR6, R50.reuse ;  /* 0x00000000320672ca */ /* 0x040fe400000e0000 */
[C---:B------:R-:W-:Y:S02]  /*6e30*/  R2UR UR7, R51.reuse ;  /* 0x00000000330772ca */ /* 0x040fe400000e0000 */
[----:B------:R-:W-:Y:S02]  /*6e40*/  R2UR UR4, R50 ;  /* 0x00000000320472ca */ /* 0x000fe400000e0000 */
[----:B------:R-:W-:-:S09]  /*6e50*/  R2UR UR5, R51 ;  /* 0x00000000330572ca */ /* 0x000fd200000e0000 */
[----:B0-----:R-:W3:Y:S04]  /*6e60*/  LDG.E.S8 R12, desc[UR6][R4.64+-0x1] ;  /* 0xffffff06040c7981 */ /* 0x001ee8000c1e1300 */
[----:B------:R-:W4:Y:S01]  /*6e70*/  LDG.E.U8 R36, desc[UR4][R8.64+-0x1] ;  /* 0xffffff0408247981 */ /* 0x000f22000c1e1100 */
[----:B------:R-:W-:Y:S01]  /*6e80*/  PRMT R16, R19, 0x3340, RZ ;  /* 0x0000334013107816 */ /* 0x000fe200000000ff */
[----:B------:R-:W-:Y:S01]  /*6e90*/  UMOV UR4, 0x57d19 ;  /* 0x00057d1900047882 */ /* 0x000fe20000000000 */
[----:B------:R-:W-:Y:S01]  /*6ea0*/  PRMT R79, R38, 0x8880, RZ ;  /* 0x00008880264f7816 */ /* 0x000fe200000000ff */
[----:B------:R-:W-:Y:S01]  /*6eb0*/  UMOV UR5, 0x1905 ;  /* 0x0000190500057882 */ /* 0x000fe20000000000 */
[----:B------:R-:W-:Y:S03]  /*6ec0*/  BSSY.RECONVERGENT B4, `(.L_x_181) ;  /* 0x0000110000047945 */ /* 0x000fe60003800200 */
[----:B------:R-:W-:-:S05]  /*6ed0*/  IMAD R40, R18, 0x5, R79 ;  /* 0x0000000512287824 */ /* 0x000fca00078e024f */
[----:B------:R-:W-:-:S04]  /*6ee0*/  LEA R37, R40, 0x10000, 0x3 ;  /* 0x0001000028257811 */ /* 0x000fc800078e18ff */
[----:B------:R-:W0:Y:S08]  /*6ef0*/  LDC.64 R82, c[0x3][R37+-0x4970] ;  /* 0x00eda40025527b82 */ /* 0x000e300000000a00 */
[----:B------:R-:W1:Y:S01]  /*6f00*/  LDC.64 R84, c[0x3][R37+-0x4a38] ;  /* 0x00ed720025547b82 */ /* 0x000e620000000a00 */
[C---:B---3--:R-:W-:Y:S02]  /*6f10*/  LOP3.LUT R13, R12.reuse, 0xffff, RZ, 0xc0, !PT ;  /* 0x0000ffff0c0d7812 */ /* 0x048fe400078ec0ff */
[----:B------:R-:W-:-:S02]  /*6f20*/  PRMT R19, R12, 0x5410, R79 ;  /* 0x000054100c137816 */ /* 0x000fc4000000004f */
[C---:B----4-:R-:W-:Y:S02]  /*6f30*/  PRMT R17, R36.reuse, 0x8880, RZ ;  /* 0x0000888024117816 */ /* 0x050fe400000000ff */
[----:B------:R-:W-:Y:S01]  /*6f40*/  PRMT R13, R13, 0x3340, R38 ;  /* 0x000033400d0d7816 */ /* 0x000fe20000000026 */
[----:B------:R-:W-:Y:S01]  /*6f50*/  IDP.2A.LO.S16.U8 R19, R19, UR5, R18 ;  /* 0x0000000513137c26 */ /* 0x000fe20008001212 */
[----:B------:R-:W-:Y:S01]  /*6f60*/  PRMT R97, R36, 0x8880, RZ ;  /* 0x0000888024617816 */ /* 0x000fe200000000ff */
[----:B------:R-:W-:Y:S01]  /*6f70*/  IMAD.MOV.U32 R38, RZ, RZ, R17 ;  /* 0x000000ffff267224 */ /* 0x000fe200078e0011 */
[----:B------:R-:W-:-:S05]  /*6f80*/  PRMT R13, R13, 0x5410, R16 ;  /* 0x000054100d0d7816 */ /* 0x000fca0000000010 */
[----:B------:R-:W-:Y:S01]  /*6f90*/  IDP.4A.S8.U8 R13, R13, UR4, R38 ;  /* 0x000000040d0d7c26 */ /* 0x000fe20008000226 */
[----:B------:R-:W-:Y:S02]  /*6fa0*/  UMOV UR4, 0x448 ;  /* 0x0000044800047882 */ /* 0x000fe40000000000 */
[----:B------:R-:W-:Y:S02]  /*6fb0*/  LEA R38, R19, UR4, 0x3 ;  /* 0x0000000413267c11 */ /* 0x000fe4000f8e18ff */
[----:B------:R-:W-:Y:S02]  /*6fc0*/  LEA R13, R13, UR4, 0x3 ;  /* 0x000000040d0d7c11 */ /* 0x000fe4000f8e18ff */
[----:B------:R-:W3:Y:S03]  /*6fd0*/  LDC.64 R80, c[0x3][R38+0x5208] ;  /* 0x00d4820026507b82 */ /* 0x000ee60000000a00 */
[----:B------:R-:W-:-:S02]  /*6fe0*/  VIADD R76, R13, 0x10000 ;  /* 0x000100000d4c7836 */ /* 0x000fc40000000000 */
[----:B------:R-:W-:-:S03]  /*6ff0*/  VIADD R46, R13, 0x10000 ;  /* 0x000100000d2e7836 */ /* 0x000fc60000000000 */
[----:B------:R-:W0:Y:S08]  /*7000*/  LDC.64 R16, c[0x3][R76+-0x6208] ;  /* 0x00e77e004c107b82 */ /* 0x000e300000000a00 */
[----:B------:R-:W1:Y:S01]  /*7010*/  LDC.64 R12, c[0x3][R46+-0x7590] ;  /* 0x00e29c002e0c7b82 */ /* 0x000e620000000a00 */
[----:B---3--:R-:W-:Y:S02]  /*7020*/  DSETP.GEU.AND P1, PT, |R80|, R14, PT ;  /* 0x0000000e5000722a */ /* 0x008fe40003f2e200 */
[----:B0-----:R-:W-:-:S02]  /*7030*/  DADD R18, R82, R16 ;  /* 0x0000000052127229 */ /* 0x001fc40000000010 */
[----:B-1----:R-:W-:-:S06]  /*7040*/  DADD R16, R84, R12 ;  /* 0x0000000054107229 */ /* 0x002fcc000000000c */
[----:B------:R-:W-:-:S06]  /*7050*/  DSETP.GT.AND P0, PT, |R18|, R14, PT ;  /* 0x0000000e1200722a */ /* 0x000fcc0003f04200 */
[----:B------:R-:W-:Y:S02]  /*7060*/  FSEL R12, R18, RZ, !P0 ;  /* 0x000000ff120c7208 */ /* 0x000fe40004000000 */
[----:B------:R-:W-:Y:S02]  /*7070*/  FSEL R13, R19, +QNAN , !P0 ;  /* 0x7ff00000130d7808 */ /* 0x000fe40004000000 */
[----:B------:R-:W-:Y:S02]  /*7080*/  FSEL R16, R16, RZ, !P0 ;  /* 0x000000ff10107208 */ /* 0x000fe40004000000 */
[----:B------:R-:W-:Y:S01]  /*7090*/  FSEL R17, R17, -1.875, !P0 ;  /* 0xbff0000011117808 */ /* 0x000fe20004000000 */
[----:B------:R-:W-:Y:S06]  /*70a0*/  @P1 BRA `(.L_x_182) ;  /* 0x0000000800741947 */ /* 0x000fec0003800000 */
[----:B------:R-:W-:-:S04]  /*70b0*/  IMAD R18, R79, 0x18, R40 ;  /* 0x000000184f127824 */ /* 0x000fc800078e0228 */
[----:B------:R-:W-:-:S04]  /*70c0*/  IMAD.IADD R18, R97, 0x1, R18 ;  /* 0x0000000161127824 */ /* 0x000fc800078e0212 */
[----:B------:R-:W-:-:S04]  /*70d0*/  IMAD.SHL.U32 R40, R18, 0x8, RZ ;  /* 0x0000000812287824 */ /* 0x000fc800078e00ff */
[----:B------:R-:W0:Y:S02]  /*70e0*/  LDC.64 R96, c[0x3][R40+0x5e20] ;  /* 0x00d7880028607b82 */ /* 0x000e240000000a00 */
[----:B0-----:R-:W-:-:S14]  /*70f0*/  DSETP.GEU.AND P0, PT, |R96|, R14, PT ;  /* 0x0000000e6000722a */ /* 0x001fdc0003f0e200 */
[----:B------:R-:W-:Y:S05]  /*7100*/  @P0 BRA `(.L_x_183) ;  /* 0x0000000400380947 */ /* 0x000fea0003800000 */
[C---:B------:R-:W-:Y:S02]  /*7110*/  R2UR UR4, R50.reuse ;  /* 0x00000000320472ca */ /* 0x040fe400000e0000 */
[C---:B------:R-:W-:Y:S02]  /*7120*/  R2UR UR5, R51.reuse ;  /* 0x00000000330572ca */ /* 0x040fe400000e0000 */
[----:B------:R-:W-:Y:S02]  /*7130*/  R2UR UR6, R50 ;  /* 0x00000000320672ca */ /* 0x000fe400000e0000 */
[----:B------:R-:W-:-:S09]  /*7140*/  R2UR UR7, R51 ;  /* 0x00000000330772ca */ /* 0x000fd200000e0000 */
[----:B------:R-:W3:Y:S04]  /*7150*/  LDG.E.64 R36, desc[UR4][R56.64+0x28b8] ;  /* 0x0028b80438247981 */ /* 0x000ee8000c1e1b00 */
[----:B------:R-:W4:Y:S04]  /*7160*/  LDG.E.64 R18, desc[UR6][R56.64+0x28c0] ;  /* 0x0028c00638127981 */ /* 0x000f28000c1e1b00 */
[----:B------:R-:W5:Y:S01]  /*7170*/  LDG.E.64 R76, desc[UR4][R56.64+0x28b0] ;  /* 0x0028b004384c7981 */ /* 0x000f62000c1e1b00 */
[----:B------:R-:W0:Y:S01]  /*7180*/  LDC.64 R68, c[0x3][R38+0x4e20] ;  /* 0x00d3880026447b82 */ /* 0x000e220000000a00 */
[----:B------:R-:W-:Y:S01]  /*7190*/  DADD R80, R82, R80 ;  /* 0x0000000052507229 */ /* 0x000fe20000000050 */
[----:B------:R-:W-:Y:S06]  /*71a0*/  BSSY.RECONVERGENT B6, `(.L_x_184) ;  /* 0x000001f000067945 */ /* 0x000fec0003800200 */
[----:B------:R-:W1:Y:S01]  /*71b0*/  LDC.64 R78, c[0x3][R40+0x5a38] ;  /* 0x00d68e00284e7b82 */ /* 0x000e620000000a00 */
[----:B------:R-:W-:-:S08]  /*71c0*/  DADD R96, R96, R80 ;  /* 0x0000000060607229 */ /* 0x000fd00000000050 */
[----:B------:R-:W-:Y:S02]  /*71d0*/  DSETP.GT.AND P0, PT, |R96|, R14, PT ;  /* 0x0000000e6000722a */ /* 0x000fe40003f04200 */
[----:B0-----:R-:W-:-:S08]  /*71e0*/  DADD R68, R84, R68 ;  /* 0x0000000054447229 */ /* 0x001fd00000000044 */
[----:B-1----:R-:W-:-:S10]  /*71f0*/  DADD R68, R68, R78 ;  /* 0x0000000044447229 */ /* 0x002fd4000000004e */
[----:B------:R-:W-:Y:S02]  /*7200*/  FSEL R80, R68, RZ, !P0 ;  /* 0x000000ff44507208 */ /* 0x000fe40004000000 */
[----:B------:R-:W-:-:S06]  /*7210*/  FSEL R81, R69, -1.875, !P0 ;  /* 0xbff0000045517808 */ /* 0x000fcc0004000000 */
[----:B---3--:R-:W-:-:S08]  /*7220*/  DADD R68, R80, R36 ;  /* 0x0000000050447229 */ /* 0x008fd00000000024 */
[----:B----4-:R-:W-:Y:S01]  /*7230*/  DADD R102, R68, R18 ;  /* 0x0000000044667229 */ /* 0x010fe20000000012 */
[----:B------:R-:W-:-:S05]  /*7240*/  IMAD.MOV.U32 R68, RZ, RZ, 0x1 ;  /* 0x00000001ff447424 */ /* 0x000fca00078e00ff */
[----:B------:R-:W0:Y:S02]  /*7250*/  MUFU.RCP64H R69, R103 ;  /* 0x0000006700457308 */ /* 0x000e240000001800 */
[----:B0-----:R-:W-:-:S08]  /*7260*/  DFMA R78, -R102, R68, 1 ;  /* 0x3ff00000664e742b */ /* 0x001fd00000000144 */
[----:B------:R-:W-:-:S08]  /*7270*/  DFMA R78, R78, R78, R78 ;  /* 0x0000004e4e4e722b */ /* 0x000fd0000000004e */
[----:B------:R-:W-:Y:S01]  /*7280*/  DFMA R68, R68, R78, R68 ;  /* 0x0000004e4444722b */ /* 0x000fe20000000044 */
[----:B------:R-:W-:Y:S02]  /*7290*/  FSEL R78, R96, RZ, !P0 ;  /* 0x000000ff604e7208 */ /* 0x000fe40004000000 */
[----:B------:R-:W-:-:S05]  /*72a0*/  FSEL R79, R97, +QNAN , !P0 ;  /* 0x7ff00000614f7808 */ /* 0x000fca0004000000 */
[----:B------:R-:W-:Y:S02]  /*72b0*/  DFMA R98, -R102, R68, 1 ;  /* 0x3ff000006662742b */ /* 0x000fe40000000144 */
[----:B-----5:R-:W-:-:S06]  /*72c0*/  DADD R100, R78, R76 ;  /* 0x000000004e647229 */ /* 0x020fcc000000004c */
        /* <DEDUP_REMOVED lines=8> */
[----:B------:R-:W-:Y:S01]  /*7350*/  IMAD.MOV.U32 R98, RZ, RZ, R102 ;  /* 0x000000ffff627224 */ /* 0x000fe200078e0066 */
[----:B------:R-:W-:Y:S01]  /*7360*/  MOV R38, 0x7390 ;  /* 0x0000739000267802 */ /* 0x000fe20000000f00 */
[----:B------:R-:W-:-:S07]  /*7370*/  IMAD.MOV.U32 R99, RZ, RZ, R103 ;  /* 0x000000ffff637224 */ /* 0x000fce00078e0067 */
[----:B--2---:R-:W-:Y:S05]  /*7380*/  CALL.REL.NOINC `($__internal_0_$__cuda_sm20_div_rn_f64_full) ;  /* 0x0000044000247944 */ /* 0x004fea0003c00000 */
.L_x_185:
[----:B------:R-:W-:Y:S05]  /*7390*/  BSYNC.RECONVERGENT B6 ;  /* 0x0000000000067941 */ /* 0x000fea0003800200 */
.L_x_184:
[----:B------:R-:W-:Y:S01]  /*73a0*/  UMOV UR4, 0xff800000 ;  /* 0xff80000000047882 */ /* 0x000fe20000000000 */
[----:B------:R-:W-:Y:S01]  /*73b0*/  UMOV UR5, 0x41cdcd64 ;  /* 0x41cdcd6400057882 */ /* 0x000fe20000000000 */
[----:B------:R-:W-:Y:S01]  /*73c0*/  IMAD.MOV.U32 R68, RZ, RZ, R104 ;  /* 0x000000ffff447224 */ /* 0x000fe200078e0068 */
[----:B------:R-:W-:Y:S01]  /*73d0*/  DSETP.GEU.AND P0, PT, |R12|, UR4, PT ;  /* 0x000000040c007e2a */ /* 0x000fe2000bf0e200 */
[----:B------:R-:W-:-:S13]  /*73e0*/  IMAD.MOV.U32 R69, RZ, RZ, R105 ;  /* 0x000000ffff457224 */ /* 0x000fda00078e0069 */
[----:B------:R-:W-:Y:S05]  /*73f0*/  @P0 BRA `(.L_x_186) ;  /* 0x0000000800f00947 */ /* 0x000fea0003800000 */
[----:B------:R-:W-:Y:S01]  /*7400*/  DADD R96, R36, R16 ;  /* 0x0000000024607229 */ /* 0x000fe20000000010 */
[----:B------:R-:W-:Y:S01]  /*7410*/  BSSY.RECONVERGENT B6, `(.L_x_187) ;  /* 0x0000015000067945 */ /* 0x000fe20003800200 */
[----:B------:R-:W-:-:S06]  /*7420*/  DADD R100, R12, R76 ;  /* 0x000000000c647229 */ /* 0x000fcc000000004c */
[----:B------:R-:W-:Y:S01]  /*7430*/  DADD R102, R18, R96 ;  /* 0x0000000012667229 */ /* 0x000fe20000000060 */
[----:B------:R-:W-:-:S03]  /*7440*/  IMAD.MOV.U32 R96, RZ, RZ, 0x1 ;  /* 0x00000001ff607424 */ /* 0x000fc600078e00ff */
[----:B------:R-:W-:Y:S02]  /*7450*/  FSETP.GEU.AND P1, PT, |R101|, 6.5827683646048100446e-37, PT ;  /* 0x036000006500780b */ /* 0x000fe40003f2e200 */
[----:B------:R-:W0:Y:S02]  /*7460*/  MUFU.RCP64H R97, R103 ;  /* 0x0000006700617308 */ /* 0x000e240000001800 */
[----:B0-----:R-:W-:-:S08]  /*7470*/  DFMA R98, -R102, R96, 1 ;  /* 0x3ff000006662742b */ /* 0x001fd00000000160 */
        /* <DEDUP_REMOVED lines=14> */
.L_x_188:
[----:B------:R-:W-:Y:S05]  /*7560*/  BSYNC.RECONVERGENT B6 ;  /* 0x0000000000067941 */ /* 0x000fea0003800200 */
.L_x_187:
[----:B------:R-:W-:-:S06]  /*7570*/  DSETP.GEU.AND P0, PT, R104, R68, PT ;  /* 0x000000446800722a */ /* 0x000fcc0003f0e000 */
[----:B------:R-:W-:Y:S02]  /*7580*/  FSEL R80, R80, R16, !P0 ;  /* 0x0000001050507208 */ /* 0x000fe40004000000 */
[----:B------:R-:W-:Y:S02]  /*7590*/  FSEL R81, R81, R17, !P0 ;  /* 0x0000001151517208 */ /* 0x000fe40004000000 */
[----:B------:R-:W-:Y:S02]  /*75a0*/  FSEL R78, R78, R12, !P0 ;  /* 0x0000000c4e4e7208 */ /* 0x000fe40004000000 */
[----:B------:R-:W-:Y:S02]  /*75b0*/  FSEL R79, R79, R13, !P0 ;  /* 0x0000000d4f4f7208 */ /* 0x000fe40004000000 */
[----:B------:R-:W-:Y:S02]  /*75c0*/  FSEL R68, R68, R104, !P0 ;  /* 0x0000006844447208 */ /* 0x000fe40004000000 */
[----:B------:R-:W-:Y:S01]  /*75d0*/  FSEL R69, R69, R105, !P0 ;  /* 0x0000006945457208 */ /* 0x000fe20004000000 */
[----:B------:R-:W-:Y:S06]  /*75e0*/  BRA `(.L_x_186) ;  /* 0x0000000800747947 */ /* 0x000fec0003800000 */
.L_x_183:
        /* <DEDUP_REMOVED lines=9> */
[----:B------:R-:W-:Y:S07]  /*7680*/  BSSY.RECONVERGENT B6, `(.L_x_189) ;  /* 0x000001a000067945 */ /* 0x000fee0003800200 */
[----:B------:R-:W-:-:S02]  /*7690*/  DSETP.GT.AND P0, PT, |R100|, R14, PT ;  /* 0x0000000e6400722a */ /* 0x000fc40003f04200 */
[----:B0-----:R-:W-:-:S10]  /*76a0*/  DADD R68, R84, R68 ;  /* 0x0000000054447229 */ /* 0x001fd40000000044 */
        /* <DEDUP_REMOVED lines=22> */
[----:B--2---:R-:W-:Y:S05]  /*7810*/  CALL.REL.NOINC `($__internal_0_$__cuda_sm20_div_rn_f64_full) ;  /* 0x0000043c00007944 */ /* 0x004fea0003c00000 */
.L_x_190:
[----:B------:R-:W-:Y:S05]  /*7820*/  BSYNC.RECONVERGENT B6 ;  /* 0x0000000000067941 */ /* 0x000fea0003800200 */
.L_x_189:
        /* <DEDUP_REMOVED lines=28> */
.L_x_192:
[----:B------:R-:W-:Y:S05]  /*79f0*/  BSYNC.RECONVERGENT B6 ;  /* 0x0000000000067941 */ /* 0x000fea0003800200 */
.L_x_191:
        /* <DEDUP_REMOVED lines=8> */
.L_x_182:
[----:B------:R-:W-:Y:S01]  /*7a80*/  IMAD R40, R79, 0x18, R40 ;  /* 0x000000184f287824 */ /* 0x000fe200078e0228 */
[C---:B------:R-:W-:Y:S02]  /*7a90*/  R2UR UR4, R50.reuse ;  /* 0x00000000320472ca */ /* 0x040fe400000e0000 */
[----:B------:R-:W-:Y:S01]  /*7aa0*/  R2UR UR5, R51 ;  /* 0x00000000330572ca */ /* 0x000fe200000e0000 */
[----:B------:R-:W-:Y:S01]  /*7ab0*/  IMAD.IADD R40, R97, 0x1, R40 ;  /* 0x0000000161287824 */ /* 0x000fe200078e0228 */
[----:B------:R-:W-:Y:S02]  /*7ac0*/  R2UR UR6, R50 ;  /* 0x00000000320672ca */ /* 0x000fe400000e0000 */
[C---:B------:R-:W-:Y:S01]  /*7ad0*/  R2UR UR7, R51.reuse ;  /* 0x00000000330772ca */ /* 0x040fe200000e0000 */
[----:B------:R-:W-:Y:S01]  /*7ae0*/  IMAD.SHL.U32 R40, R40, 0x8, RZ ;  /* 0x0000000828287824 */ /* 0x000fe200078e00ff */
[----:B------:R-:W-:Y:S02]  /*7af0*/  R2UR UR8, R50 ;  /* 0x00000000320872ca */ /* 0x000fe400000e0000 */
[----:B------:R-:W-:Y:S01]  /*7b00*/  R2UR UR9, R51 ;  /* 0x00000000330972ca */ /* 0x000fe200000e0000 */
[----:B------:R-:W0:Y:S01]  /*7b10*/  LDC.64 R96, c[0x3][R40+0x5e20] ;  /* 0x00d7880028607b82 */ /* 0x000e220000000a00 */
[----:B------:R-:W-:-:S03]  /*7b20*/  IMAD.MOV.U32 R78, RZ, RZ, R12 ;  /* 0x000000ffff4e7224 */ /* 0x000fc600078e000c */
[----:B------:R1:W5:Y:S01]  /*7b30*/  LDG.E.64 R76, desc[UR4][R56.64+0x28b0] ;  /* 0x0028b004384c7981 */ /* 0x000362000c1e1b00 */
[----:B------:R-:W-:-:S03]  /*7b40*/  IMAD.MOV.U32 R79, RZ, RZ, R13 ;  /* 0x000000ffff4f7224 */ /* 0x000fc600078e000d */
[----:B------:R1:W5:Y:S01]  /*7b50*/  LDG.E.64 R36, desc[UR6][R56.64+0x28b8] ;  /* 0x0028b80638247981 */ /* 0x000362000c1e1b00 */
[----:B------:R-:W-:-:S03]  /*7b60*/  IMAD.MOV.U32 R80, RZ, RZ, R16 ;  /* 0x000000ffff507224 */ /* 0x000fc600078e0010 */
[----:B------:R1:W5:Y:S01]  /*7b70*/  LDG.E.64 R18, desc[UR8][R56.64+0x28c0] ;  /* 0x0028c00838127981 */ /* 0x000362000c1e1b00 */
[----:B------:R-:W-:Y:S01]  /*7b80*/  IMAD.MOV.U32 R81, RZ, RZ, R17 ;  /* 0x000000ffff517224 */ /* 0x000fe200078e0011 */
[----:B0-----:R-:W-:-:S14]  /*7b90*/  DSETP.GEU.AND P0, PT, |R96|, R14, PT ;  /* 0x0000000e6000722a */ /* 0x001fdc0003f0e200 */
[----:B-1----:R-:W-:Y:S05]  /*7ba0*/  @P0 BRA `(.L_x_186) ;  /* 0x0000000400040947 */ /* 0x002fea0003800000 */
[----:B------:R-:W0:Y:S01]  /*7bb0*/  LDC.64 R68, c[0x3][R40+0x5a38] ;  /* 0x00d68e0028447b82 */ /* 0x000e220000000a00 */
[----:B------:R-:W-:Y:S01]  /*7bc0*/  DADD R78, R82, R96 ;  /* 0x00000000524e7229 */ /* 0x000fe20000000060 */
[----:B------:R-:W-:Y:S07]  /*7bd0*/  BSSY.RECONVERGENT B6, `(.L_x_193) ;  /* 0x000001a000067945 */ /* 0x000fee0003800200 */
[----:B------:R-:W-:-:S06]  /*7be0*/  DSETP.GT.AND P0, PT, |R78|, R14, PT ;  /* 0x0000000e4e00722a */ /* 0x000fcc0003f04200 */
[----:B------:R-:W-:Y:S02]  /*7bf0*/  FSEL R78, R78, RZ, !P0 ;  /* 0x000000ff4e4e7208 */ /* 0x000fe40004000000 */
[----:B------:R-:W-:-:S06]  /*7c00*/  FSEL R79, R79, +QNAN , !P0 ;  /* 0x7ff000004f4f7808 */ /* 0x000fcc0004000000 */
[----:B-----5:R-:W-:-:S10]  /*7c10*/  DADD R100, R76, R78 ;  /* 0x000000004c647229 */ /* 0x020fd4000000004e */
[----:B------:R-:W-:Y:S01]  /*7c20*/  FSETP.GEU.AND P1, PT, |R101|, 6.5827683646048100446e-37, PT ;  /* 0x036000006500780b */ /* 0x000fe20003f2e200 */
[----:B0-----:R-:W-:-:S10]  /*7c30*/  DADD R68, R84, R68 ;  /* 0x0000000054447229 */ /* 0x001fd40000000044 */
[----:B------:R-:W-:Y:S02]  /*7c40*/  FSEL R80, R68, RZ, !P0 ;  /* 0x000000ff44507208 */ /* 0x000fe40004000000 */
[----:B------:R-:W-:-:S06]  /*7c50*/  FSEL R81, R69, -1.875, !P0 ;  /* 0xbff0000045517808 */ /* 0x000fcc0004000000 */
[----:B------:R-:W-:-:S08]  /*7c60*/  DADD R68, R36, R80 ;  /* 0x0000000024447229 */ /* 0x000fd00000000050 */
[----:B------:R-:W-:Y:S01]  /*7c70*/  DADD R98, R18, R68 ;  /* 0x0000000012627229 */ /* 0x000fe20000000044 */
[----:B------:R-:W-:-:S05]  /*7c80*/  IMAD.MOV.U32 R68, RZ, RZ, 0x1 ;  /* 0x00000001ff447424 */ /* 0x000fca00078e00ff */
        /* <DEDUP_REMOVED lines=14> */
.L_x_194:
[----:B------:R-:W-:Y:S05]  /*7d70*/  BSYNC.RECONVERGENT B6 ;  /* 0x0000000000067941 */ /* 0x000fea0003800200 */
.L_x_193:
        /* <DEDUP_REMOVED lines=28> */
.L_x_196:
[----:B------:R-:W-:Y:S05]  /*7f40*/  BSYNC.RECONVERGENT B6 ;  /* 0x0000000000067941 */ /* 0x000fea0003800200 */
.L_x_195:
[----:B------:R-:W-:-:S06]  /*7f50*/  DSETP.GEU.AND P0, PT, R104, R68, PT ;  /* 0x000000446800722a */ /* 0x000fcc0003f0e000 */
[----:B------:R-:W-:Y:S02]  /*7f60*/  FSEL R68, R68, R104, !P0 ;  /* 0x0000006844447208 */ /* 0x000fe40004000000 */
[----:B------:R-:W-:Y:S02]  /*7f70*/  FSEL R69, R69, R105, !P0 ;  /* 0x0000006945457208 */ /* 0x000fe40004000000 */
[----:B------:R-:W-:Y:S02]  /*7f80*/  FSEL R80, R80, R16, !P0 ;  /* 0x0000001050507208 */ /* 0x000fe40004000000 */
[----:B------:R-:W-:Y:S02]  /*7f90*/  FSEL R81, R81, R17, !P0 ;  /* 0x0000001151517208 */ /* 0x000fe40004000000 */
[----:B------:R-:W-:Y:S02]  /*7fa0*/  FSEL R78, R78, R12, !P0 ;  /* 0x0000000c4e4e7208 */ /* 0x000fe40004000000 */
[----:B------:R-:W-:-:S07]  /*7fb0*/  FSEL R79, R79, R13, !P0 ;  /* 0x0000000d4f4f7208 */ /* 0x000fce0004000000 */
.L_x_186:
[----:B------:R-:W-:Y:S05]  /*7fc0*/  BSYNC.RECONVERGENT B4 ;  /* 0x0000000000047941 */ /* 0x000fea0003800200 */
.L_x_181:
[----:B-----5:R-:W-:Y:S01]  /*7fd0*/  DADD R36, R84, R36 ;  /* 0x0000000054247229 */ /* 0x020fe20000000024 */
[----:B------:R-:W-:Y:S01]  /*7fe0*/  IMAD.MOV.U32 R12, RZ, RZ, 0x1 ;  /* 0x00000001ff0c7424 */ /* 0x000fe200078e00ff */
[----:B------:R-:W-:Y:S01]  /*7ff0*/  DADD R100, R82, R76 ;  /* 0x0000000052647229 */ /* 0x000fe2000000004c */
[----:B------:R-:W-:Y:S05]  /*8000*/  BSSY.RECONVERGENT B4, `(.L_x_197) ;  /* 0x0000011000047945 */ /* 0x000fea0003800200 */
[----:B------:R-:W-:-:S04]  /*8010*/  DADD R98, R36, R18 ;  /* 0x0000000024627229 */ /* 0x000fc80000000012 */
        /* <DEDUP_REMOVED lines=15> */
.L_x_198:
[----:B------:R-:W-:Y:S05]  /*8110*/  BSYNC.RECONVERGENT B4 ;  /* 0x0000000000047941 */ /* 0x000fea0003800200 */
.L_x_197:
[----:B------:R-:W-:-:S14]  /*8120*/  DSETP.GEU.AND P0, PT, |R78|, R14, PT ;  /* 0x0000000e4e00722a */ /* 0x000fdc0003f0e200 */
[----:B------:R-:W-:-:S06]  /*8130*/  @!P0 DSETP.GEU.AND P1, PT, R68, R104, PT ;  /* 0x000000684400822a */ /* 0x000fcc0003f2e000 */
[----:B------:R-:W-:Y:S02]  /*8140*/  @!P0 FSEL R13, R82, R78, !P1 ;  /* 0x0000004e520d8208 */ /* 0x000fe40004800000 */
[----:B------:R-:W-:Y:S02]  /*8150*/  @!P0 FSEL R78, R83, R79, !P1 ;  /* 0x0000004f534e8208 */ /* 0x000fe40004800000 */
[----:B------:R-:W-:Y:S01]  /*8160*/  @!P0 FSEL R12, R84, R80, !P1 ;  /* 0x00000050540c8208 */ /* 0x000fe20004800000 */
[----:B------:R-:W-:Y:S01]  /*8170*/  @!P0 IMAD.MOV.U32 R82, RZ, RZ, R13 ;  /* 0x000000ffff528224 */ /* 0x000fe200078e000d */
[----:B------:R-:W-:Y:S01]  /*8180*/  @!P0 FSEL R81, R85, R81, !P1 ;  /* 0x0000005155518208 */ /* 0x000fe20004800000 */
[----:B------:R-:W-:Y:S02]  /*8190*/  @!P0 IMAD.MOV.U32 R83, RZ, RZ, R78 ;  /* 0x000000ffff538224 */ /* 0x000fe400078e004e */
[----:B------:R-:W-:Y:S02]  /*81a0*/  @!P0 IMAD.MOV.U32 R84, RZ, RZ, R12 ;  /* 0x000000ffff548224 */ /* 0x000fe400078e000c */
[----:B------:R-:W-:-:S07]  /*81b0*/  @!P0 IMAD.MOV.U32 R85, RZ, RZ, R81 ;  /* 0x000000ffff558224 */ /* 0x000fce00078e0051 */
.L_x_180:
[----:B------:R-:W-:Y:S05]  /*81c0*/  BSYNC.RECONVERGENT B5 ;  /* 0x0000000000057941 */ /* 0x000fea0003800200 */
.L_x_179:
[----:B------:R-:W-:Y:S01]  /*81d0*/  DSETP.GEU.AND P0, PT, |R82|, R14, PT ;  /* 0x0000000e5200722a */ /* 0x000fe20003f0e200 */
[----:B0-----:R-:W-:-:S04]  /*81e0*/  VIMNMX.U32 R12, PT, PT, R20, R41, PT ;  /* 0x00000029140c7248 */ /* 0x001fc80003fe0000 */
[----:B------:R-:W-:-:S09]  /*81f0*/  ISETP.GE.U32.AND P1, PT, R12, 0x2, PT ;  /* 0x000000020c00780c */ /* 0x000fd20003f26070 */
[C---:B------:R-:W-:Y:S01]  /*8200*/  @!P0 R2UR UR4, R50.reuse ;  /* 0x00000000320482ca */ /* 0x040fe200000e0000 */
[----:B------:R-:W-:Y:S01]  /*8210*/  @!P0 IMAD.MOV.U32 R10, RZ, RZ, R82 ;  /* 0x000000ffff0a8224 */ /* 0x000fe200078e0052 */
[C---:B------:R-:W-:Y:S01]  /*8220*/  @!P0 R2UR UR5, R51.reuse ;  /* 0x00000000330582ca */ /* 0x040fe200000e0000 */
[----:B------:R-:W-:Y:S01]  /*8230*/  @!P0 IMAD.MOV.U32 R11, RZ, RZ, R83 ;  /* 0x000000ffff0b8224 */ /* 0x000fe200078e0053 */
[----:B------:R-:W-:Y:S02]  /*8240*/  @!P0 R2UR UR6, R50 ;  /* 0x00000000320682ca */ /* 0x000fe400000e0000 */
[----:B------:R-:W-:-:S09]  /*8250*/  @!P0 R2UR UR7, R51 ;  /* 0x00000000330782ca */ /* 0x000fd200000e0000 */
[----:B------:R0:W-:Y:S04]  /*8260*/  @!P0 STG.E.64 desc[UR4][R6.64+0x1388], R84 ;  /* 0x0013885406008986 */ /* 0x0001e8000c101b04 */
[----:B------:R0:W-:Y:S01]  /*8270*/  @!P0 STG.E.64 desc[UR6][R6.64], R82 ;  /* 0x0000005206008986 */ /* 0x0001e2000c101b06 */
[----:B------:R-:W-:Y:S05]  /*8280*/  @!P1 BRA `(.L_x_178) ;  /* 0x0000002800089947 */ /* 0x000fea0003800000 */
[C---:B------:R-:W-:Y:S02]  /*8290*/  R2UR UR4, R50.reuse ;  /* 0x00000000320472ca */ /* 0x040fe400000e0000 */
[C---:B------:R-:W-:Y:S02]  /*82a0*/  R2UR UR5, R51.reuse ;  /* 0x00000000330572ca */ /* 0x040fe400000e0000 */
[C---:B------:R-:W-:Y:S02]  /*82b0*/  R2UR UR6, R50.reuse ;  /* 0x00000000320672ca */ /* 0x040fe400000e0000 */
[C---:B------:R-:W-:Y:S02]  /*82c0*/  R2UR UR7, R51.reuse ;  /* 0x00000000330772ca */ /* 0x040fe400000e0000 */
[----:B------:R-:W-:Y:S02]  /*82d0*/  R2UR UR8, R50 ;  /* 0x00000000320872ca */ /* 0x000fe400000e0000 */
[----:B------:R-:W-:-:S05]  /*82e0*/  R2UR UR9, R51 ;  /* 0x00000000330972ca */ /* 0x000fca00000e0000 */
[----:B------:R-:W3:Y:S04]  /*82f0*/  LDG.E.64 R12, desc[UR4][R6.64+0x1388] ;  /* 0x00138804060c7981 */ /* 0x000ee8000c1e1b00 */
[----:B------:R-:W3:Y:S04]  /*8300*/  LDG.E.64 R36, desc[UR6][R56.64+0x28b8] ;  /* 0x0028b80638247981 */ /* 0x000ee8000c1e1b00 */
[----:B------:R-:W4:Y:S04]  /*8310*/  LDG.E.64 R18, desc[UR8][R56.64+0x28c0] ;  /* 0x0028c00838127981 */ /* 0x000f28000c1e1b00 */
[----:B------:R-:W5:Y:S01]  /*8320*/  LDG.E.64 R76, desc[UR4][R56.64+0x28b0] ;  /* 0x0028b004384c7981 */ /* 0x000f62000c1e1b00 */
[----:B------:R-:W-:Y:S01]  /*8330*/  BSSY.RECONVERGENT B4, `(.L_x_199) ;  /* 0x000001a000047945 */ /* 0x000fe20003800200 */
[----:B---3--:R-:W-:-:S08]  /*8340*/  DADD R14, R12, R36 ;  /* 0x000000000c0e7229 */ /* 0x008fd00000000024 */
[----:B----4-:R-:W-:Y:S01]  /*8350*/  DADD R98, R14, R18 ;  /* 0x000000000e627229 */ /* 0x010fe20000000012 */
[----:B------:R-:W-:Y:S01]  /*8360*/  IMAD.MOV.U32 R14, RZ, RZ, 0x1 ;  /* 0x00000001ff0e7424 */ /* 0x000fe200078e00ff */
[----:B-----5:R-:W-:-:S04]  /*8370*/  DADD R100, R76, R10 ;  /* 0x000000004c647229 */ /* 0x020fc8000000000a */
[----:B------:R-:W1:Y:S06]  /*8380*/  MUFU.RCP64H R15, R99 ;  /* 0x00000063000f7308 */ /* 0x000e6c0000001800 */
[----:B------:R-:W-:Y:S01]  /*8390*/  FSETP.GEU.AND P1, PT, |R101|, 6.5827683646048100446e-37, PT ;  /* 0x036000006500780b */ /* 0x000fe20003f2e200 */
[----:B-1----:R-:W-:-:S08]  /*83a0*/  DFMA R16, -R98, R14, 1 ;  /* 0x3ff000006210742b */ /* 0x002fd0000000010e */
[----:B------:R-:W-:-:S08]  /*83b0*/  DFMA R16, R16, R16, R16 ;  /* 0x000000101010722b */ /* 0x000fd00000000010 */
[----:B------:R-:W-:-:S08]  /*83c0*/  DFMA R16, R14, R16, R14 ;  /* 0x000000100e10722b */ /* 0x000fd0000000000e */
[----:B------:R-:W-:-:S08]  /*83d0*/  DFMA R14, -R98, R16, 1 ;  /* 0x3ff00000620e742b */ /* 0x000fd00000000110 */
[----:B------:R-:W-:-:S08]  /*83e0*/  DFMA R14, R16, R14, R16 ;  /* 0x0000000e100e722b */ /* 0x000fd00000000010 */
[----:B------:R-:W-:-:S08]  /*83f0*/  DMUL R16, R100, R14 ;  /* 0x0000000e64107228 */ /* 0x000fd00000000000 */
[----:B------:R-:W-:-:S08]  /*8400*/  DFMA R78, -R98, R16, R100 ;  /* 0x00000010624e722b */ /* 0x000fd00000000164 */
[----:B------:R-:W-:Y:S01]  /*8410*/  DFMA R14, R14, R78, R16 ;  /* 0x0000004e0e0e722b */ /* 0x000fe20000000010 */
[----:B------:R-:W-:Y:S02]  /*8420*/  IMAD.MOV.U32 R78, RZ, RZ, 0x0 ;  /* 0x00000000ff4e7424 */ /* 0x000fe400078e00ff */
[----:B------:R-:W-:Y:S02]  /*8430*/  IMAD.MOV.U32 R79, RZ, RZ, -0x40100000 ;  /* 0xbff00000ff4f7424 */ /* 0x000fe400078e00ff */
[----:B------:R-:W-:-:S05]  /*8440*/  IMAD.MOV.U32 R17, RZ, RZ, 0x7ff00000 ;  /* 0x7ff00000ff117424 */ /* 0x000fca00078e00ff */
[----:B------:R-:W-:-:S05]  /*8450*/  FFMA R16, RZ, R99, R15 ;  /* 0x00000063ff107223 */ /* 0x000fca000000000f */
[----:B------:R-:W-:Y:S01]  /*8460*/  FSETP.GT.AND P0, PT, |R16|, 1.469367938527859385e-39, PT ;  /* 0x001000001000780b */ /* 0x000fe20003f04200 */
[----:B------:R-:W-:-:S12]  /*8470*/  IMAD.MOV.U32 R16, RZ, RZ, 0x0 ;  /* 0x00000000ff107424 */ /* 0x000fd800078e00ff */
[----:B------:R-:W-:Y:S05]  /*8480*/  @P0 BRA P1, `(.L_x_200) ;  /* 0x0000000000100947 */ /* 0x000fea0000800000 */
[----:B------:R-:W-:-:S07]  /*8490*/  MOV R38, 0x84b0 ;  /* 0x000084b000267802 */ /* 0x000fce0000000f00 */
[----:B0-2---:R-:W-:Y:S05]  /*84a0*/  CALL.REL.NOINC `($__internal_0_$__cuda_sm20_div_rn_f64_full) ;  /* 0x0000042c00dc7944 */ /* 0x005fea0003c00000 */
[----:B------:R-:W-:Y:S02]  /*84b0*/  IMAD.MOV.U32 R14, RZ, RZ, R104 ;  /* 0x000000ffff0e7224 */ /* 0x000fe400078e0068 */
[----:B------:R-:W-:-:S07]  /*84c0*/  IMAD.MOV.U32 R15, RZ, RZ, R105 ;  /* 0x000000ffff0f7224 */ /* 0x000fce00078e0069 */
.L_x_200:
[----:B------:R-:W-:Y:S05]  /*84d0*/  BSYNC.RECONVERGENT B4 ;  /* 0x0000000000047941 */ /* 0x000fea0003800200 */
.L_x_199:
[----:B0-----:R-:W0:Y:S01]  /*84e0*/  LDC.64 R82, c[0x0][0x3c0] ;  /* 0x0000f000ff527b82 */ /* 0x001e220000000a00 */
[----:B------:R-:W-:Y:S01]  /*84f0*/  IMAD R38, R2, R39, -R2 ;  /* 0x0000002702267224 */ /* 0x000fe200078e0a02 */
[----:B------:R-:W-:Y:S02]  /*8500*/  R2UR UR4, R50 ;  /* 0x00000000320472ca */ /* 0x000fe400000e0000 */
[----:B------:R-:W-:Y:S01]  /*8510*/  R2UR UR5, R51 ;  /* 0x00000000330572ca */ /* 0x000fe200000e0000 */
[----:B------:R-:W-:-:S05]  /*8520*/  IMAD R81, R35, 0x53c, R38 ;  /* 0x0000053c23517824 */ /* 0x000fca00078e0226 */
[----:B------:R-:W-:-:S05]  /*8530*/  IADD3 R81, PT, PT, R81, -0x2, R20 ;  /* 0xfffffffe51517810 */ /* 0x000fca0007ffe014 */
[----:B0-----:R-:W-:-:S05]  /*8540*/  IMAD.WIDE R82, R81, 0x8, R82 ;  /* 0x0000000851527825 */ /* 0x001fca00078e0252 */
[----:B------:R-:W3:Y:S01]  /*8550*/  LDG.E.64 R84, desc[UR4][R82.64] ;  /* 0x0000000452547981 */ /* 0x000ee2000c1e1b00 */
[----:B------:R-:W-:Y:S01]  /*8560*/  IMAD.MOV.U32 R80, RZ, RZ, -0x800000 ;  /* 0xff800000ff507424 */ /* 0x000fe200078e00ff */
[----:B------:R-:W-:Y:S01]  /*8570*/  BSSY.RECONVERGENT B4, `(.L_x_201) ;  /* 0x0000020000047945 */ /* 0x000fe20003800200 */
[----:B------:R-:W-:-:S06]  /*8580*/  IMAD.MOV.U32 R81, RZ, RZ, 0x41cdcd64 ;  /* 0x41cdcd64ff517424 */ /* 0x000fcc00078e00ff */
[----:B---3--:R-:W-:-:S14]  /*8590*/  DSETP.GEU.AND P0, PT, |R84|, R80, PT ;  /* 0x000000505400722a */ /* 0x008fdc0003f0e200 */
[----:B------:R-:W-:Y:S05]  /*85a0*/  @P0 BRA `(.L_x_202) ;  /* 0x0000000000700947 */ /* 0x000fea0003800000 */
[C---:B------:R-:W-:Y:S02]  /*85b0*/  R2UR UR6, R50.reuse ;  /* 0x00000000320672ca */ /* 0x040fe400000e0000 */
[C---:B------:R-:W-:Y:S02]  /*85c0*/  R2UR UR7, R51.reuse ;  /* 0x00000000330772ca */ /* 0x040fe400000e0000 */
[C---:B------:R-:W-:Y:S02]  /*85d0*/  R2UR UR8, R50.reuse ;  /* 0x00000000320872ca */ /* 0x040fe400000e0000 */
[C---:B------:R-:W-:Y:S02]  /*85e0*/  R2UR UR9, R51.reuse ;  /* 0x00000000330972ca */ /* 0x040fe400000e0000 */
[----:B------:R-:W-:Y:S02]  /*85f0*/  R2UR UR10, R50 ;  /* 0x00000000320a72ca */ /* 0x000fe400000e0000 */
[----:B------:R-:W-:-:S02]  /*8600*/  R2UR UR11, R51 ;  /* 0x00000000330b72ca */ /* 0x000fc400000e0000 */
[----:B------:R-:W-:Y:S02]  /*8610*/  R2UR UR4, R50 ;  /* 0x00000000320472ca */ /* 0x000fe400000e0000 */
[----:B------:R-:W-:Y:S01]  /*8620*/  R2UR UR5, R51 ;  /* 0x00000000330572ca */ /* 0x000fe200000e0000 */
[----:B------:R-:W3:Y:S04]  /*8630*/  LDG.E.U8 R40, desc[UR6][R8.64] ;  /* 0x0000000608287981 */ /* 0x000ee8000c1e1100 */
[----:B------:R-:W3:Y:S04]  /*8640*/  LDG.E.U8 R97, desc[UR8][R8.64+-0x1] ;  /* 0xffffff0808617981 */ /* 0x000ee8000c1e1100 */
[----:B------:R-:W4:Y:S04]  /*8650*/  LDG.E.U8 R46, desc[UR10][R4.64+-0x1] ;  /* 0xffffff0a042e7981 */ /* 0x000f28000c1e1100 */
[----:B------:R-:W5:Y:S01]  /*8660*/  LDG.E.S8 R38, desc[UR4][R4.64] ;  /* 0x0000000404267981 */ /* 0x000f62000c1e1300 */
[----:B------:R-:W-:Y:S01]  /*8670*/  UMOV UR4, 0x5197d ;  /* 0x0005197d00047882 */ /* 0x000fe20000000000 */
[----:B---3--:R-:W-:-:S02]  /*8680*/  PRMT R40, R97, 0x3340, R40 ;  /* 0x0000334061287816 */ /* 0x008fc40000000028 */
[----:B----4-:R-:W-:-:S04]  /*8690*/  PRMT R97, R46, 0x3340, RZ ;  /* 0x000033402e617816 */ /* 0x010fc800000000ff */
[----:B------:R-:W-:-:S05]  /*86a0*/  PRMT R97, R40, 0x5410, R97 ;  /* 0x0000541028617816 */ /* 0x000fca0000000061 */
[----:B-----5:R-:W-:Y:S01]  /*86b0*/  IDP.4A.S8.U8 R38, R97, UR4, R38 ;  /* 0x0000000461267c26 */ /* 0x020fe20008000226 */
[----:B------:R-:W-:-:S04]  /*86c0*/  UMOV UR4, 0x448 ;  /* 0x0000044800047882 */ /* 0x000fc80000000000 */
[----:B------:R-:W-:-:S04]  /*86d0*/  LEA R38, R38, UR4, 0x3 ;  /* 0x0000000426267c11 */ /* 0x000fc8000f8e18ff */
[----:B------:R-:W0:Y:S02]  /*86e0*/  LDC.64 R96, c[0x3][R38+0x1388] ;  /* 0x00c4e20026607b82 */ /* 0x000e240000000a00 */
[----:B0-----:R-:W-:-:S14]  /*86f0*/  DSETP.GEU.AND P0, PT, |R96|, R80, PT ;  /* 0x000000506000722a */ /* 0x001fdc0003f0e200 */
[----:B------:R-:W-:Y:S05]  /*8700*/  @P0 BRA `(.L_x_202) ;  /* 0x0000000000180947 */ /* 0x000fea0003800000 */
[----:B------:R-:W-:Y:S02]  /*8710*/  R2UR UR4, R50 ;  /* 0x00000000320472ca */ /* 0x000fe400000e0000 */
[----:B------:R-:W-:-:S13]  /*8720*/  R2UR UR5, R51 ;  /* 0x00000000330572ca */ /* 0x000fda00000e0000 */
[----:B------:R-:W3:Y:S01]  /*8730*/  LDG.E.64 R78, desc[UR4][R82.64+0x1388] ;  /* 0x00138804524e7981 */ /* 0x000ee2000c1e1b00 */
[----:B------:R-:W3:Y:S01]  /*8740*/  LDC.64 R80, c[0x3][R38] ;  /* 0x00c0000026507b82 */ /* 0x000ee20000000a00 */
[----:B------:R-:W-:Y:S02]  /*8750*/  DADD R16, R84, R96 ;  /* 0x0000000054107229 */ /* 0x000fe40000000060 */
[----:B---3--:R-:W-:-:S11]  /*8760*/  DADD R78, R78, R80 ;  /* 0x000000004e4e7229 */ /* 0x008fd60000000050 */
.L_x_202:
[----:B------:R-:W-:Y:S05]  /*8770*/  BSYNC.RECONVERGENT B4 ;  /* 0x0000000000047941 */ /* 0x000fea0003800200 */
.L_x_201:
        /* <DEDUP_REMOVED lines=20> */
.L_x_204:
[----:B------:R-:W-:Y:S05]  /*88c0*/  BSYNC.RECONVERGENT B4 ;  /* 0x0000000000047941 */ /* 0x000fea0003800200 */
.L_x_203:
[----:B------:R-:W-:Y:S01]  /*88d0*/  DSETP.GEU.AND P0, PT, R12, -2500, PT ;  /* 0xc0a388000c00742a */ /* 0x000fe20003f0e000 */
[----:B------:R-:W-:Y:S01]  /*88e0*/  BSSY.RECONVERGENT B4, `(.L_x_205) ;  /* 0x0000023000047945 */ /* 0x000fe20003800200 */
[----:B------:R-:W-:-:S04]  /*88f0*/  DSETP.GEU.AND P1, PT, R78, -2500, PT ;  /* 0xc0a388004e00742a */ /* 0x000fc80003f2e000 */
[----:B------:R-:W-:Y:S02]  /*8900*/  FSEL R36, R10, RZ, P0 ;  /* 0x000000ff0a247208 */ /* 0x000fe40000000000 */
[----:B------:R-:W-:Y:S02]  /*8910*/  FSEL R37, R11, RZ, P0 ;  /* 0x000000ff0b257208 */ /* 0x000fe40000000000 */
[----:B------:R-:W-:Y:S02]  /*8920*/  FSEL R18, R12, RZ, P0 ;  /* 0x000000ff0c127208 */ /* 0x000fe40000000000 */
[----:B------:R-:W-:Y:S02]  /*8930*/  FSEL R19, R13, -5.287109375, P0 ;  /* 0xc0a930000d137808 */ /* 0x000fe40000000000 */
[----:B------:R-:W-:Y:S01]  /*8940*/  DSETP.GT.AND P0, PT, R36, RZ, PT ;  /* 0x000000ff2400722a */ /* 0x000fe20003f04000 */
[----:B------:R-:W-:Y:S02]  /*8950*/  FSEL R110, R78, RZ, P1 ;  /* 0x000000ff4e6e7208 */ /* 0x000fe40000800000 */
[----:B------:R-:W-:-:S02]  /*8960*/  FSEL R111, R79, -5.287109375, P1 ;  /* 0xc0a930004f6f7808 */ /* 0x000fc40000800000 */
[----:B------:R-:W-:Y:S01]  /*8970*/  FSEL R84, R16, RZ, P1 ;  /* 0x000000ff10547208 */ /* 0x000fe20000800000 */
[----:B------:R-:W-:Y:S01]  /*8980*/  DSETP.LEU.OR P0, PT, R18, RZ, !P0 ;  /* 0x000000ff1200722a */ /* 0x000fe2000470b400 */
[----:B------:R-:W-:-:S05]  /*8990*/  FSEL R85, R17, RZ, P1 ;  /* 0x000000ff11557208 */ /* 0x000fca0000800000 */
[----:B------:R-:W-:-:S14]  /*89a0*/  DSETP.LEU.AND P0, PT, R104, R14, P0 ;  /* 0x0000000e6800722a */ /* 0x000fdc000070b000 */
[C---:B------:R-:W-:Y:S02]  /*89b0*/  @!P0 R2UR UR4, R50.reuse ;  /* 0x00000000320482ca */ /* 0x040fe400000e0000 */
[C---:B------:R-:W-:Y:S02]  /*89c0*/  @!P0 R2UR UR5, R51.reuse ;  /* 0x00000000330582ca */ /* 0x040fe400000e0000 */
[----:B------:R-:W-:Y:S02]  /*89d0*/  @!P0 R2UR UR6, R50 ;  /* 0x00000000320682ca */ /* 0x000fe400000e0000 */
[----:B------:R-:W-:-:S09]  /*89e0*/  @!P0 R2UR UR7, R51 ;  /* 0x00000000330782ca */ /* 0x000fd200000e0000 */
[----:B------:R0:W-:Y:S04]  /*89f0*/  @!P0 STG.E.64 desc[UR4][R6.64+0x1388], R110 ;  /* 0x0013886e06008986 */ /* 0x0001e8000c101b04 */
[----:B------:R0:W-:Y:S01]  /*8a00*/  @!P0 STG.E.64 desc[UR6][R6.64], R84 ;  /* 0x0000005406008986 */ /* 0x0001e2000c101b06 */
[----:B------:R-:W-:Y:S05]  /*8a10*/  @!P0 BRA `(.L_x_206) ;  /* 0x00000000003c8947 */ /* 0x000fea0003800000 */
[----:B------:R-:W-:Y:S01]  /*8a20*/  DSETP.GE.AND P0, PT, R14, R104, PT ;  /* 0x000000680e00722a */ /* 0x000fe20003f06000 */
[----:B0-----:R-:W-:Y:S02]  /*8a30*/  IMAD.MOV.U32 R110, RZ, RZ, R12 ;  /* 0x000000ffff6e7224 */ /* 0x001fe400078e000c */
[----:B------:R-:W-:Y:S02]  /*8a40*/  IMAD.MOV.U32 R111, RZ, RZ, R13 ;  /* 0x000000ffff6f7224 */ /* 0x000fe400078e000d */
[----:B------:R-:W-:Y:S02]  /*8a50*/  IMAD.MOV.U32 R84, RZ, RZ, R10 ;  /* 0x000000ffff547224 */ /* 0x000fe400078e000a */
[----:B------:R-:W-:-:S07]  /*8a60*/  IMAD.MOV.U32 R85, RZ, RZ, R11 ;  /* 0x000000ffff557224 */ /* 0x000fce00078e000b */
[C---:B------:R-:W-:Y:S01]  /*8a70*/  @P0 R2UR UR4, R50.reuse ;  /* 0x00000000320402ca */ /* 0x040fe200000e0000 */
[----:B------:R-:W-:Y:S01]  /*8a80*/  @P0 IMAD.MOV.U32 R110, RZ, RZ, R18 ;  /* 0x000000ffff6e0224 */ /* 0x000fe200078e0012 */
[C---:B------:R-:W-:Y:S01]  /*8a90*/  @P0 R2UR UR5, R51.reuse ;  /* 0x00000000330502ca */ /* 0x040fe200000e0000 */
[----:B------:R-:W-:Y:S01]  /*8aa0*/  @P0 IMAD.MOV.U32 R111, RZ, RZ, R19 ;  /* 0x000000ffff6f0224 */ /* 0x000fe200078e0013 */
[----:B------:R-:W-:Y:S01]  /*8ab0*/  @P0 R2UR UR6, R50 ;  /* 0x00000000320602ca */ /* 0x000fe200000e0000 */
[----:B------:R-:W-:Y:S01]  /*8ac0*/  @P0 IMAD.MOV.U32 R84, RZ, RZ, R36 ;  /* 0x000000ffff540224 */ /* 0x000fe200078e0024 */
[----:B------:R-:W-:Y:S01]  /*8ad0*/  @P0 R2UR UR7, R51 ;  /* 0x00000000330702ca */ /* 0x000fe200000e0000 */
[----:B------:R-:W-:-:S08]  /*8ae0*/  @P0 IMAD.MOV.U32 R85, RZ, RZ, R37 ;  /* 0x000000ffff550224 */ /* 0x000fd000078e0025 */
[----:B------:R1:W-:Y:S04]  /*8af0*/  @P0 STG.E.64 desc[UR4][R6.64+0x1388], R18 ;  /* 0x0013881206000986 */ /* 0x0003e8000c101b04 */
[----:B------:R1:W-:Y:S02]  /*8b00*/  @P0 STG.E.64 desc[UR6][R6.64], R36 ;  /* 0x0000002406000986 */ /* 0x0003e4000c101b06 */
.L_x_206:
[----:B------:R-:W-:Y:S05]  /*8b10*/  BSYNC.RECONVERGENT B4 ;  /* 0x0000000000047941 */ /* 0x000fea0003800200 */
.L_x_205:
[----:B------:R-:W-:-:S07]  /*8b20*/  IMAD.MOV.U32 R77, RZ, RZ, 0x3 ;  /* 0x00000003ff4d7424 */ /* 0x000fce00078e00ff */
.L_x_235:
[----:B---3--:R-:W-:Y:S01]  /*8b30*/  IMAD.IADD R10, R20, 0x1, -R77 ;  /* 0x00000001140a7824 */ /* 0x008fe200078e0a4d */
[----:B------:R-:W-:Y:S01]  /*8b40*/  BSSY.RECONVERGENT B6, `(.L_x_207) ;  /* 0x00001f5000067945 */ /* 0x000fe20003800200 */
[----:B------:R-:W-:Y:S02]  /*8b50*/  VIADD R77, R77, 0x1 ;  /* 0x000000014d4d7836 */ /* 0x000fe40000000000 */
[C---:B------:R-:W-:Y:S01]  /*8b60*/  VIADD R11, R10.reuse, 0x1 ;  /* 0x000000010a0b7836 */ /* 0x040fe20000000000 */
[----:B------:R-:W-:-:S04]  /*8b70*/  ISETP.GT.U32.AND P0, PT, R10, 0x7ffffffe, PT ;  /* 0x7ffffffe0a00780c */ /* 0x000fc80003f04070 */
[----:B------:R-:W-:Y:S02]  /*8b80*/  SEL R10, R10, RZ, P0 ;  /* 0x000000ff0a0a7207 */ /* 0x000fe40000000000 */
[----:B------:R-:W-:Y:S02]  /*8b90*/  SEL R81, R11, 0x1, !P0 ;  /* 0x000000010b517807 */ /* 0x000fe40004000000 */
[----:B------:R-:W-:Y:S01]  /*8ba0*/  ISETP.NE.AND P0, PT, R77, 0x21, PT ;  /* 0x000000214d00780c */ /* 0x000fe20003f05270 */
[----:B------:R-:W-:Y:S01]  /*8bb0*/  IMAD.IADD R79, R39, 0x1, R10 ;  /* 0x00000001274f7824 */ /* 0x000fe200078e020a */
[----:B------:R-:W-:-:S04]  /*8bc0*/  ISETP.GE.AND P1, PT, R81, R20, PT ;  /* 0x000000145100720c */ /* 0x000fc80003f26270 */
[----:B------:R-:W-:-:S13]  /*8bd0*/  ISETP.LT.OR P1, PT, R79, 0x1, P1 ;  /* 0x000000014f00780c */ /* 0x000fda0000f21670 */
[----:B------:R-:W-:Y:S05]  /*8be0*/  @P1 BRA `(.L_x_208) ;  /* 0x0000001c00a81947 */ /* 0x000fea0003800000 */
.L_x_234:
[----:B---3--:R-:W3:Y:S01]  /*8bf0*/  LDC.64 R14, c[0x0][0x3c0] ;  /* 0x0000f000ff0e7b82 */ /* 0x008ee20000000a00 */
[----:B------:R-:W-:Y:S01]  /*8c00*/  IMAD.MOV.U32 R83, RZ, RZ, R79 ;  /* 0x000000ffff537224 */ /* 0x000fe200078e004f */
[----:B------:R-:W-:Y:S01]  /*8c10*/  R2UR UR4, R50 ;  /* 0x00000000320472ca */ /* 0x000fe200000e0000 */
[----:B------:R-:W-:Y:S01]  /*8c20*/  IMAD.IADD R10, R29, 0x1, R81 ;  /* 0x000000011d0a7824 */ /* 0x000fe200078e0251 */
[----:B------:R-:W-:Y:S01]  /*8c30*/  R2UR UR5, R51 ;  /* 0x00000000330572ca */ /* 0x000fe200000e0000 */
[----:B------:R-:W-:-:S04]  /*8c40*/  VIADD R79, R79, 0xffffffff ;  /* 0xffffffff4f4f7836 */ /* 0x000fc80000000000 */
[----:B------:R-:W-:-:S04]  /*8c50*/  IMAD R11, R2, R79, R10 ;  /* 0x0000004f020b7224 */ /* 0x000fc800078e020a */
[----:B---3--:R-:W-:-:S05]  /*8c60*/  IMAD.WIDE R14, R11, 0x8, R14 ;  /* 0x000000080b0e7825 */ /* 0x008fca00078e020e */
[----:B------:R-:W3:Y:S01]  /*8c70*/  LDG.E.64 R12, desc[UR4][R14.64] ;  /* 0x000000040e0c7981 */ /* 0x000ee2000c1e1b00 */
[----:B------:R-:W-:Y:S01]  /*8c80*/  IMAD.MOV.U32 R10, RZ, RZ, -0x800000 ;  /* 0xff800000ff0a7424 */ /* 0x000fe200078e00ff */
[----:B------:R-:W-:Y:S01]  /*8c90*/  BSSY.RECONVERGENT B5, `(.L_x_209) ;  /* 0x00001db000057945 */ /* 0x000fe20003800200 */
[----:B------:R-:W-:-:S06]  /*8ca0*/  IMAD.MOV.U32 R11, RZ, RZ, 0x41cdcd64 ;  /* 0x41cdcd64ff0b7424 */ /* 0x000fcc00078e00ff */
[----:B---3--:R-:W-:-:S14]  /*8cb0*/  DSETP.GEU.AND P1, PT, |R12|, R10, PT ;  /* 0x0000000a0c00722a */ /* 0x008fdc0003f2e200 */
[----:B------:R-:W-:Y:S05]  /*8cc0*/  @P1 BRA `(.L_x_210) ;  /* 0x0000001c005c1947 */ /* 0x000fea0003800000 */
[----:B------:R-:W-:Y:S01]  /*8cd0*/  LOP3.LUT R16, RZ, R83, RZ, 0x33, !PT ;  /* 0x00000053ff107212 */ /* 0x000fe200078e33ff */
[----:B------:R-:W-:Y:S01]  /*8ce0*/  BSSY.RECONVERGENT B4, `(.L_x_211) ;  /* 0x00001c3000047945 */ /* 0x000fe20003800200 */
[----:B------:R-:W-:-:S03]  /*8cf0*/  LOP3.LUT R17, RZ, R81, RZ, 0x33, !PT ;  /* 0x00000051ff117212 */ /* 0x000fc600078e33ff */
[----:B------:R-:W-:Y:S02]  /*8d00*/  IMAD.IADD R82, R16, 0x1, R41 ;  /* 0x0000000110527824 */ /* 0x000fe400078e0229 */
[----:B------:R-:W-:-:S03]  /*8d10*/  IMAD.IADD R109, R17, 0x1, R20 ;  /* 0x00000001116d7824 */ /* 0x000fc600078e0214 */
[C---:B------:R-:W-:Y:S01]  /*8d20*/  ISETP.NE.AND P1, PT, R82.reuse, RZ, PT ;  /* 0x000000ff5200720c */ /* 0x040fe20003f25270 */
[C---:B------:R-:W-:Y:S01]  /*8d30*/  IMAD.IADD R100, R82.reuse, 0x1, R109 ;  /* 0x0000000152647824 */ /* 0x040fe200078e026d */
[C---:B------:R-:W-:Y:S02]  /*8d40*/  ISETP.NE.AND P2, PT, R109.reuse, RZ, PT ;  /* 0x000000ff6d00720c */ /* 0x040fe40003f45270 */
[----:B------:R-:W-:Y:S02]  /*8d50*/  ISETP.GT.AND P3, PT, R109, RZ, !P1 ;  /* 0x000000ff6d00720c */ /* 0x000fe40004f64270 */
[----:B------:R-:W-:-:S13]  /*8d60*/  ISETP.LT.OR P2, PT, R82, 0x1, P2 ;  /* 0x000000015200780c */ /* 0x000fda0001741670 */
[----:B------:R-:W-:Y:S05]  /*8d70*/  @P2 BRA !P3, `(.L_x_212) ;  /* 0x0000000c00342947 */ /* 0x000fea0005800000 */
[----:B------:R-:W-:Y:S02]  /*8d80*/  ISETP.NE.AND P2, PT, R109, 0x1, PT ;  /* 0x000000016d00780c */ /* 0x000fe40003f45270 */
[----:B------:R-:W-:-:S13]  /*8d90*/  ISETP.NE.AND P3, PT, R82, 0x1, PT ;  /* 0x000000015200780c */ /* 0x000fda0003f65270 */
[----:B------:R-:W-:Y:S05]  /*8da0*/  @P2 BRA P3, `(.L_x_213) ;  /* 0x0000000400ac2947 */ /* 0x000fea0001800000 */
[C---:B------:R-:W-:Y:S01]  /*8db0*/  ISETP.NE.AND P2, PT, R109.reuse, RZ, PT ;  /* 0x000000ff6d00720c */ /* 0x040fe20003f45270 */
[----:B------:R-:W-:Y:S01]  /*8dc0*/  BSSY.RECONVERGENT B10, `(.L_x_214) ;  /* 0x00000260000a7945 */ /* 0x000fe20003800200 */
[----:B------:R-:W-:Y:S02]  /*8dd0*/  ISETP.EQ.AND P1, PT, R109, 0x1, !P1 ;  /* 0x000000016d00780c */ /* 0x000fe40004f22270 */
[----:B------:R-:W-:Y:S02]  /*8de0*/  CS2R R96, SRZ ;  /* 0x0000000000607805 */ /* 0x000fe4000001ff00 */
[----:B------:R-:W-:Y:S01]  /*8df0*/  ISETP.EQ.AND P2, PT, R82, 0x1, !P2 ;  /* 0x000000015200780c */ /* 0x000fe20005742270 */
[----:B------:R-:W-:Y:S02]  /*8e00*/  IMAD.MOV.U32 R98, RZ, RZ, 0x0 ;  /* 0x00000000ff627424 */ /* 0x000fe400078e00ff */
[----:B------:R-:W-:Y:S01]  /*8e10*/  IMAD.MOV.U32 R99, RZ, RZ, -0x3f56d000 ;  /* 0xc0a93000ff637424 */ /* 0x000fe200078e00ff */
[----:B------:R-:W-:-:S13]  /*8e20*/  PLOP3.LUT P1, PT, P1, P2, PT, 0xf8, 0x8f ;  /* 0x00000000008f781c */ /* 0x000fda0000f25f70 */
[----:B------:R-:W-:Y:S05]  /*8e30*/  @!P1 BRA `(.L_x_215) ;  /* 0x0000000000789947 */ /* 0x000fea0003800000 */
[C---:B------:R-:W-:Y:S02]  /*8e40*/  R2UR UR6, R50.reuse ;  /* 0x00000000320672ca */ /* 0x040fe400000e0000 */
[C---:B------:R-:W-:Y:S02]  /*8e50*/  R2UR UR7, R51.reuse ;  /* 0x00000000330772ca */ /* 0x040fe400000e0000 */
[C---:B------:R-:W-:Y:S02]  /*8e60*/  R2UR UR8, R50.reuse ;  /* 0x00000000320872ca */ /* 0x040fe400000e0000 */
[C---:B------:R-:W-:Y:S02]  /*8e70*/  R2UR UR9, R51.reuse ;  /* 0x00000000330972ca */ /* 0x040fe400000e0000 */
[----:B------:R-:W-:Y:S02]  /*8e80*/  R2UR UR10, R50 ;  /* 0x00000000320a72ca */ /* 0x000fe400000e0000 */
[----:B------:R-:W-:-:S02]  /*8e90*/  R2UR UR11, R51 ;  /* 0x00000000330b72ca */ /* 0x000fc400000e0000 */
[-C--:B------:R-:W-:Y:S02]  /*8ea0*/  IADD3 R16, P1, PT, R83, R48.reuse, RZ ;  /* 0x0000003053107210 */ /* 0x080fe40007f3e0ff */
[----:B-1----:R-:W-:Y:S02]  /*8eb0*/  IADD3 R18, P2, PT, R81, R48, RZ ;  /* 0x0000003051127210 */ /* 0x002fe40007f5e0ff */
[-C--:B------:R-:W-:Y:S02]  /*8ec0*/  LEA.HI.X.SX32 R17, R83, R49.reuse, 0x1, P1 ;  /* 0x0000003153117211 */ /* 0x080fe400008f0eff */
[----:B------:R-:W-:Y:S01]  /*8ed0*/  LEA.HI.X.SX32 R19, R81, R49, 0x1, P2 ;  /* 0x0000003151137211 */ /* 0x000fe200010f0eff */
[----:B------:R-:W3:Y:S01]  /*8ee0*/  LDG.E.U8 R37, desc[UR8][R8.64] ;  /* 0x0000000808257981 */ /* 0x000ee2000c1e1100 */
[----:B------:R-:W-:Y:S02]  /*8ef0*/  R2UR UR4, R50 ;  /* 0x00000000320472ca */ /* 0x000fe400000e0000 */
[----:B------:R-:W-:Y:S01]  /*8f00*/  R2UR UR5, R51 ;  /* 0x00000000330572ca */ /* 0x000fe200000e0000 */
[----:B------:R-:W3:Y:S04]  /*8f10*/  LDG.E.U8 R16, desc[UR6][R16.64] ;  /* 0x0000000610107981 */ /* 0x000ee8000c1e1100 */
[----:B------:R-:W4:Y:S08]  /*8f20*/  LDG.E.U8 R18, desc[UR10][R18.64+0x1b] ;  /* 0x00001b0a12127981 */ /* 0x000f30000c1e1100 */
[----:B------:R-:W5:Y:S01]  /*8f30*/  LDG.E.S8 R36, desc[UR4][R4.64] ;  /* 0x0000000404247981 */ /* 0x000f62000c1e1300 */
[----:B------:R-:W-:Y:S01]  /*8f40*/  UMOV UR4, 0x5197d ;  /* 0x0005197d00047882 */ /* 0x000fe20000000000 */
[----:B---3--:R-:W-:-:S02]  /*8f50*/  PRMT R37, R16, 0x3340, R37 ;  /* 0x0000334010257816 */ /* 0x008fc40000000025 */
[----:B----4-:R-:W-:-:S04]  /*8f60*/  PRMT R38, R18, 0x3340, RZ ;  /* 0x0000334012267816 */ /* 0x010fc800000000ff */
[----:B------:R-:W-:-:S05]  /*8f70*/  PRMT R37, R37, 0x5410, R38 ;  /* 0x0000541025257816 */ /* 0x000fca0000000026 */
[----:B-----5:R-:W-:Y:S01]  /*8f80*/  IDP.4A.S8.U8 R37, R37, UR4, R36 ;  /* 0x0000000425257c26 */ /* 0x020fe20008000224 */
[----:B------:R-:W-:Y:S02]  /*8f90*/  UMOV UR4, 0x448 ;  /* 0x0000044800047882 */ /* 0x000fe40000000000 */
[----:B------:R-:W-:Y:S02]  /*8fa0*/  LEA R36, R100, UR4, 0x3 ;  /* 0x0000000464247c11 */ /* 0x000fe4000f8e18ff */
[----:B------:R-:W-:Y:S02]  /*8fb0*/  LEA R37, R37, UR4, 0x3 ;  /* 0x0000000425257c11 */ /* 0x000fe4000f8e18ff */
[----:B------:R-:W1:Y:S08]  /*8fc0*/  LDC.64 R96, c[0x3][R36+0x6268] ;  /* 0x00d89a0024607b82 */ /* 0x000e700000000a00 */
[----:B------:R-:W3:Y:S08]  /*8fd0*/  LDC.64 R98, c[0x3][R36+0x5f98] ;  /* 0x00d7e60024627b82 */ /* 0x000ef00000000a00 */
[----:B------:R-:W1:Y:S08]  /*8fe0*/  LDC.64 R16, c[0x3][R37+0x1388] ;  /* 0x00c4e20025107b82 */ /* 0x000e700000000a00 */
[----:B------:R-:W3:Y:S01]  /*8ff0*/  LDC.64 R18, c[0x3][R37] ;  /* 0x00c0000025127b82 */ /* 0x000ee20000000a00 */
[----:B-1----:R-:W-:-:S02]  /*9000*/  DADD R96, R96, R16 ;  /* 0x0000000060607229 */ /* 0x002fc40000000010 */
[----:B---3--:R-:W-:-:S11]  /*9010*/  DADD R98, R98, R18 ;  /* 0x0000000062627229 */ /* 0x008fd60000000012 */
.L_x_215:
[----:B------:R-:W-:Y:S05]  /*9020*/  BSYNC.RECONVERGENT B10 ;  /* 0x00000000000a7941 */ /* 0x000fea0003800200 */
.L_x_214:
[C---:B------:R-:W-:Y:S02]  /*9030*/  R2UR UR4, R50.reuse ;  /* 0x00000000320472ca */ /* 0x040fe400000e0000 */
[----:B------:R-:W-:Y:S02]  /*9040*/  R2UR UR5, R51 ;  /* 0x00000000330572ca */ /* 0x000fe400000e0000 */
[----:B------:R-:W-:-:S11]  /*9050*/  R2UR UR6, R50 ;  /* 0x00000000320672ca */ /* 0x000fd600000e0000 */
[----:B------:R-:W3:Y:S01]  /*9060*/  LDG.E.64 R14, desc[UR4][R14.64+0x1388] ;  /* 0x001388040e0e7981 */ /* 0x000ee2000c1e1b00 */
[----:B------:R-:W-:-:S03]  /*9070*/  R2UR UR7, R51 ;  /* 0x00000000330772ca */ /* 0x000fc600000e0000 */
[----:B-1----:R-:W4:Y:S04]  /*9080*/  LDG.E.64 R18, desc[UR4][R56.64+0x28b8] ;  /* 0x0028b80438127981 */ /* 0x002f28000c1e1b00 */
[----:B------:R-:W5:Y:S06]  /*9090*/  LDG.E.64 R36, desc[UR4][R56.64+0x28b0] ;  /* 0x0028b00438247981 */ /* 0x000f6c000c1e1b00 */
[----:B------:R-:W2:Y:S01]  /*90a0*/  LDG.E.64 R16, desc[UR6][R56.64+0x28c0] ;  /* 0x0028c00638107981 */ /* 0x000ea2000c1e1b00 */
[----:B------:R-:W-:-:S08]  /*90b0*/  DADD R96, R12, R96 ;  /* 0x000000000c607229 */ /* 0x000fd00000000060 */
[----:B------:R-:W-:Y:S01]  /*90c0*/  DSETP.GT.AND P1, PT, |R96|, R10, PT ;  /* 0x0000000a6000722a */ /* 0x000fe20003f24200 */
[----:B------:R-:W-:Y:S01]  /*90d0*/  BSSY.RECONVERGENT B11, `(.L_x_216) ;  /* 0x000001d0000b7945 */ /* 0x000fe20003800200 */
[----:B---3--:R-:W-:-:S10]  /*90e0*/  DADD R98, R14, R98 ;  /* 0x000000000e627229 */ /* 0x008fd40000000062 */
[----:B------:R-:W-:Y:S02]  /*90f0*/  FSEL R10, R98, RZ, !P1 ;  /* 0x000000ff620a7208 */ /* 0x000fe40004800000 */
[----:B------:R-:W-:-:S06]  /*9100*/  FSEL R11, R99, -1.875, !P1 ;  /* 0xbff00000630b7808 */ /* 0x000fcc0004800000 */
[----:B----4-:R-:W-:-:S08]  /*9110*/  DADD R12, R18, R10 ;  /* 0x00000000120c7229 */ /* 0x010fd0000000000a */
[----:B--2---:R-:W-:-:S06]  /*9120*/  DADD R102, R12, R16 ;  /* 0x000000000c667229 */ /* 0x004fcc0000000010 */
[----:B------:R-:W1:Y:S01]  /*9130*/  MUFU.RCP64H R13, R103 ;  /* 0x00000067000d7308 */ /* 0x000e620000001800 */
[----:B------:R-:W-:-:S06]  /*9140*/  IMAD.MOV.U32 R12, RZ, RZ, 0x1 ;  /* 0x00000001ff0c7424 */ /* 0x000fcc00078e00ff */
[----:B-1----:R-:W-:-:S08]  /*9150*/  DFMA R14, -R102, R12, 1 ;  /* 0x3ff00000660e742b */ /* 0x002fd0000000010c */
[----:B------:R-:W-:-:S08]  /*9160*/  DFMA R14, R14, R14, R14 ;  /* 0x0000000e0e0e722b */ /* 0x000fd0000000000e */
[----:B------:R-:W-:Y:S01]  /*9170*/  DFMA R14, R12, R14, R12 ;  /* 0x0000000e0c0e722b */ /* 0x000fe2000000000c */
[----:B------:R-:W-:Y:S02]  /*9180*/  FSEL R12, R96, RZ, !P1 ;  /* 0x000000ff600c7208 */ /* 0x000fe40004800000 */
[----:B------:R-:W-:-:S05]  /*9190*/  FSEL R13, R97, +QNAN , !P1 ;  /* 0x7ff00000610d7808 */ /* 0x000fca0004800000 */
[----:B------:R-:W-:Y:S02]  /*91a0*/  DFMA R98, -R102, R14, 1 ;  /* 0x3ff000006662742b */ /* 0x000fe4000000010e */
[----:B-----5:R-:W-:-:S06]  /*91b0*/  DADD R100, R36, R12 ;  /* 0x0000000024647229 */ /* 0x020fcc000000000c */
[----:B------:R-:W-:-:S08]  /*91c0*/  DFMA R14, R14, R98, R14 ;  /* 0x000000620e0e722b */ /* 0x000fd0000000000e */
[----:B------:R-:W-:-:S08]  /*91d0*/  DMUL R96, R100, R14 ;  /* 0x0000000e64607228 */ /* 0x000fd00000000000 */
[----:B------:R-:W-:-:S08]  /*91e0*/  DFMA R98, -R102, R96, R100 ;  /* 0x000000606662722b */ /* 0x000fd00000000164 */
[----:B------:R-:W-:Y:S01]  /*91f0*/  DFMA R14, R14, R98, R96 ;  /* 0x000000620e0e722b */ /* 0x000fe20000000060 */
[----:B------:R-:W-:-:S09]  /*9200*/  FSETP.GEU.AND P2, PT, |R101|, 6.5827683646048100446e-37, PT ;  /* 0x036000006500780b */ /* 0x000fd20003f4e200 */
[----:B------:R-:W-:-:S05]  /*9210*/  FFMA R38, RZ, R103, R15 ;  /* 0x00000067ff267223 */ /* 0x000fca000000000f */
[----:B------:R-:W-:-:S13]  /*9220*/  FSETP.GT.AND P1, PT, |R38|, 1.469367938527859385e-39, PT ;  /* 0x001000002600780b */ /* 0x000fda0003f24200 */
[----:B------:R-:W-:Y:S05]  /*9230*/  @P1 BRA P2, `(.L_x_217) ;  /* 0x0000000000181947 */ /* 0x000fea0001000000 */
[----:B------:R-:W-:Y:S01]  /*9240*/  IMAD.MOV.U32 R98, RZ, RZ, R102 ;  /* 0x000000ffff627224 */ /* 0x000fe200078e0066 */
[----:B------:R-:W-:Y:S01]  /*9250*/  MOV R38, 0x9280 ;  /* 0x0000928000267802 */ /* 0x000fe20000000f00 */
[----:B------:R-:W-:-:S07]  /*9260*/  IMAD.MOV.U32 R99, RZ, RZ, R103 ;  /* 0x000000ffff637224 */ /* 0x000fce00078e0067 */
[----:B0-----:R-:W-:Y:S05]  /*9270*/  CALL.REL.NOINC `($__internal_0_$__cuda_sm20_div_rn_f64_full) ;  /* 0x0000042000687944 */ /* 0x001fea0003c00000 */
[----:B------:R-:W-:Y:S02]  /*9280*/  IMAD.MOV.U32 R14, RZ, RZ, R104 ;  /* 0x000000ffff0e7224 */ /* 0x000fe400078e0068 */
[----:B------:R-:W-:-:S07]  /*9290*/  IMAD.MOV.U32 R15, RZ, RZ, R105 ;  /* 0x000000ffff0f7224 */ /* 0x000fce00078e0069 */
.L_x_217:
[----:B------:R-:W-:Y:S05]  /*92a0*/  BSYNC.RECONVERGENT B11 ;  /* 0x00000000000b7941 */ /* 0x000fea0003800200 */
.L_x_216:
[----:B------:R-:W-:Y:S01]  /*92b0*/  DADD R18, R110, R18 ;  /* 0x000000006e127229 */ /* 0x000fe20000000012 */
[----:B------:R-:W-:Y:S01]  /*92c0*/  BSSY.RECONVERGENT B11, `(.L_x_218) ;  /* 0x00000130000b7945 */ /* 0x000fe20003800200 */
[----:B------:R-:W-:-:S06]  /*92d0*/  DADD R100, R84, R36 ;  /* 0x0000000054647229 */ /* 0x000fcc0000000024 */
[----:B------:R-:W-:Y:S01]  /*92e0*/  DADD R98, R16, R18 ;  /* 0x0000000010627229 */ /* 0x000fe20000000012 */
[----:B------:R-:W-:-:S03]  /*92f0*/  IMAD.MOV.U32 R16, RZ, RZ, 0x1 ;  /* 0x00000001ff107424 */ /* 0x000fc600078e00ff */
[----:B------:R-:W-:Y:S02]  /*9300*/  FSETP.GEU.AND P2, PT, |R101|, 6.5827683646048100446e-37, PT ;  /* 0x036000006500780b */ /* 0x000fe40003f4e200 */
[----:B------:R-:W1:Y:S02]  /*9310*/  MUFU.RCP64H R17, R99 ;  /* 0x0000006300117308 */ /* 0x000e640000001800 */
        /* <DEDUP_REMOVED lines=12> */
[----:B0-----:R-:W-:Y:S05]  /*93e0*/  CALL.REL.NOINC `($__internal_0_$__cuda_sm20_div_rn_f64_full) ;  /* 0x00000420000c7944 */ /* 0x001fea0003c00000 */
.L_x_219:
[----:B------:R-:W-:Y:S05]  /*93f0*/  BSYNC.RECONVERGENT B11 ;  /* 0x00000000000b7941 */ /* 0x000fea0003800200 */
.L_x_218:
[----:B------:R-:W-:-:S06]  /*9400*/  DSETP.GT.AND P1, PT, R14, R104, PT ;  /* 0x000000680e00722a */ /* 0x000fcc0003f24000 */
[----:B------:R-:W-:Y:S02]  /*9410*/  FSEL R16, R12, RZ, P1 ;  /* 0x000000ff0c107208 */ /* 0x000fe40000800000 */
[----:B------:R-:W-:Y:S02]  /*9420*/  FSEL R17, R13, +QNAN , P1 ;  /* 0x7ff000000d117808 */ /* 0x000fe40000800000 */
[----:B------:R-:W-:Y:S02]  /*9430*/  FSEL R18, R10, RZ, P1 ;  /* 0x000000ff0a127208 */ /* 0x000fe40000800000 */
[----:B------:R-:W-:Y:S01]  /*9440*/  FSEL R19, R11, -1.875, P1 ;  /* 0xbff000000b137808 */ /* 0x000fe20000800000 */
[----:B------:R-:W-:Y:S06]  /*9450*/  BRA `(.L_x_220) ;  /* 0x00000014002c7947 */ /* 0x000fec0003800000 */
.L_x_213:
[C---:B------:R-:W-:Y:S02]  /*9460*/  R2UR UR4, R50.reuse ;  /* 0x00000000320472ca */ /* 0x040fe400000e0000 */
[C---:B------:R-:W-:Y:S02]  /*9470*/  R2UR UR5, R51.reuse ;  /* 0x00000000330572ca */ /* 0x040fe400000e0000 */
[----:B------:R-:W-:Y:S02]  /*9480*/  R2UR UR6, R50 ;  /* 0x00000000320672ca */ /* 0x000fe400000e0000 */
[----:B------:R-:W-:Y:S02]  /*9490*/  R2UR UR7, R51 ;  /* 0x00000000330772ca */ /* 0x000fe400000e0000 */
[-C--:B------:R-:W-:Y:S02]  /*94a0*/  IADD3 R96, P2, PT, R81, R48.reuse, RZ ;  /* 0x0000003051607210 */ /* 0x080fe40007f5e0ff */
[----:B-1----:R-:W-:-:S02]  /*94b0*/  IADD3 R36, P1, PT, R83, R48, RZ ;  /* 0x0000003053247210 */ /* 0x002fc40007f3e0ff */
[-C--:B------:R-:W-:Y:S02]  /*94c0*/  LEA.HI.X.SX32 R97, R81, R49.reuse, 0x1, P2 ;  /* 0x0000003151617211 */ /* 0x080fe400010f0eff */
[C---:B------:R-:W-:Y:S01]  /*94d0*/  R2UR UR8, R50.reuse ;  /* 0x00000000320872ca */ /* 0x040fe200000e0000 */
[----:B------:R1:W3:Y:S01]  /*94e0*/  LDG.E.64 R106, desc[UR4][R14.64+0x1388] ;  /* 0x001388040e6a7981 */ /* 0x0002e2000c1e1b00 */
[----:B------:R-:W-:Y:S02]  /*94f0*/  R2UR UR9, R51 ;  /* 0x00000000330972ca */ /* 0x000fe400000e0000 */
[----:B------:R-:W-:Y:S01]  /*9500*/  LEA.HI.X.SX32 R37, R83, R49, 0x1, P1 ;  /* 0x0000003153257211 */ /* 0x000fe200008f0eff */
[----:B------:R-:W4:Y:S01]  /*9510*/  LDG.E.S8 R97, desc[UR6][R96.64+0x1b] ;  /* 0x00001b0660617981 */ /* 0x000f22000c1e1300 */
[----:B------:R-:W-:Y:S02]  /*9520*/  R2UR UR10, R50 ;  /* 0x00000000320a72ca */ /* 0x000fe400000e0000 */
[----:B------:R-:W-:Y:S01]  /*9530*/  R2UR UR11, R51 ;  /* 0x00000000330b72ca */ /* 0x000fe200000e0000 */
[----:B------:R-:W4:Y:S04]  /*9540*/  LDG.E.S8 R38, desc[UR4][R36.64] ;  /* 0x0000000424267981 */ /* 0x000f28000c1e1300 */
[----:B------:R-:W5:Y:S04]  /*9550*/  LDG.E.64 R18, desc[UR4][R56.64+0x28b8] ;  /* 0x0028b80438127981 */ /* 0x000f68000c1e1b00 */
[----:B------:R-:W2:Y:S04]  /*9560*/  LDG.E.S8 R40, desc[UR8][R8.64] ;  /* 0x0000000808287981 */ /* 0x000ea8000c1e1300 */
[----:B------:R-:W2:Y:S04]  /*9570*/  LDG.E.S8 R99, desc[UR10][R4.64] ;  /* 0x0000000a04637981 */ /* 0x000ea8000c1e1300 */
[----:B------:R-:W5:Y:S04]  /*9580*/  LDG.E.64 R16, desc[UR6][R56.64+0x28c0] ;  /* 0x0028c00638107981 */ /* 0x000f68000c1e1b00 */
[----:B------:R-:W5:Y:S01]  /*9590*/  LDG.E.64 R36, desc[UR4][R56.64+0x28b0] ;  /* 0x0028b00438247981 */ /* 0x000f62000c1e1b00 */
[----:B------:R-:W-:Y:S01]  /*95a0*/  UMOV UR4, 0x448 ;  /* 0x0000044800047882 */ /* 0x000fe20000000000 */
[----:B------:R-:W-:Y:S01]  /*95b0*/  BSSY.RECONVERGENT B11, `(.L_x_221) ;  /* 0x000002e0000b7945 */ /* 0x000fe20003800200 */
[----:B----4-:R-:W-:Y:S01]  /*95c0*/  IMAD R97, R38, 0x5, R97 ;  /* 0x0000000526617824 */ /* 0x010fe200078e0261 */
[----:B------:R-:W-:-:S04]  /*95d0*/  LEA R38, R100, UR4, 0x3 ;  /* 0x0000000464267c11 */ /* 0x000fc8000f8e18ff */
[----:B------:R-:W-:Y:S01]  /*95e0*/  LEA R46, R97, 0x10000, 0x3 ;  /* 0x00010000612e7811 */ /* 0x000fe200078e18ff */
[----:B-1----:R-:W1:Y:S01]  /*95f0*/  LDC.64 R14, c[0x3][R38+0x6268] ;  /* 0x00d89a00260e7b82 */ /* 0x002e620000000a00 */
[----:B--2---:R-:W-:-:S07]  /*9600*/  IMAD R40, R40, 0x5, R99 ;  /* 0x0000000528287824 */ /* 0x004fce00078e0263 */
[----:B------:R-:W1:Y:S01]  /*9610*/  LDC.64 R96, c[0x3][R46+-0x4970] ;  /* 0x00eda4002e607b82 */ /* 0x000e620000000a00 */
[----:B------:R-:W-:-:S07]  /*9620*/  LEA R40, R40, 0x10000, 0x3 ;  /* 0x0001000028287811 */ /* 0x000fce00078e18ff */
[----:B------:R-:W2:Y:S08]  /*9630*/  LDC.64 R100, c[0x3][R38+0x5f98] ;  /* 0x00d7e60026647b82 */ /* 0x000eb00000000a00 */
[----:B------:R-:W2:Y:S08]  /*9640*/  LDC.64 R102, c[0x3][R46+-0x4a38] ;  /* 0x00ed72002e667b82 */ /* 0x000eb00000000a00 */
[----:B------:R-:W4:Y:S08]  /*9650*/  LDC.64 R98, c[0x3][R40+-0x4970] ;  /* 0x00eda40028627b82 */ /* 0x000f300000000a00 */
[----:B------:R-:W0:Y:S01]  /*9660*/  LDC.64 R104, c[0x3][R40+-0x4a38] ;  /* 0x00ed720028687b82 */ /* 0x000e220000000a00 */
[----:B-1----:R-:W-:-:S02]  /*9670*/  DADD R14, R14, R96 ;  /* 0x000000000e0e7229 */ /* 0x002fc40000000060 */
[----:B--2---:R-:W-:-:S06]  /*9680*/  DADD R100, R100, R102 ;  /* 0x0000000064647229 */ /* 0x004fcc0000000066 */
[----:B----4-:R-:W-:Y:S02]  /*9690*/  DADD R14, R14, R98 ;  /* 0x000000000e0e7229 */ /* 0x010fe40000000062 */
[----:B0-----:R-:W-:-:S06]  /*96a0*/  DADD R100, R100, R104 ;  /* 0x0000000064647229 */ /* 0x001fcc0000000068 */
[----:B------:R-:W-:Y:S02]  /*96b0*/  DADD R14, R12, R14 ;  /* 0x000000000c0e7229 */ /* 0x000fe4000000000e */
[----:B---3--:R-:W-:-:S06]  /*96c0*/  DADD R100, R100, R106 ;  /* 0x0000000064647229 */ /* 0x008fcc000000006a */
[----:B------:R-:W-:-:S06]  /*96d0*/  DSETP.GT.AND P1, PT, |R14|, R10, PT ;  /* 0x0000000a0e00722a */ /* 0x000fcc0003f24200 */
[----:B------:R-:W-:Y:S02]  /*96e0*/  FSEL R10, R100, RZ, !P1 ;  /* 0x000000ff640a7208 */ /* 0x000fe40004800000 */
[----:B------:R-:W-:-:S06]  /*96f0*/  FSEL R11, R101, -1.875, !P1 ;  /* 0xbff00000650b7808 */ /* 0x000fcc0004800000 */
[----:B-----5:R-:W-:-:S08]  /*9700*/  DADD R12, R18, R10 ;  /* 0x00000000120c7229 */ /* 0x020fd0000000000a */
[----:B------:R-:W-:-:S06]  /*9710*/  DADD R102, R12, R16 ;  /* 0x000000000c667229 */ /* 0x000fcc0000000010 */
[----:B------:R-:W0:Y:S01]  /*9720*/  MUFU.RCP64H R13, R103 ;  /* 0x00000067000d7308 */ /* 0x000e220000001800 */
[----:B------:R-:W-:-:S06]  /*9730*/  IMAD.MOV.U32 R12, RZ, RZ, 0x1 ;  /* 0x00000001ff0c7424 */ /* 0x000fcc00078e00ff */
[----:B0-----:R-:W-:-:S08]  /*9740*/  DFMA R96, -R102, R12, 1 ;  /* 0x3ff000006660742b */ /* 0x001fd0000000010c */
[----:B------:R-:W-:-:S08]  /*9750*/  DFMA R96, R96, R96, R96 ;  /* 0x000000606060722b */ /* 0x000fd00000000060 */
[----:B------:R-:W-:Y:S01]  /*9760*/  DFMA R96, R12, R96, R12 ;  /* 0x000000600c60722b */ /* 0x000fe2000000000c */
[----:B------:R-:W-:Y:S02]  /*9770*/  FSEL R12, R14, RZ, !P1 ;  /* 0x000000ff0e0c7208 */ /* 0x000fe40004800000 */
[----:B------:R-:W-:-:S05]  /*9780*/  FSEL R13, R15, +QNAN , !P1 ;  /* 0x7ff000000f0d7808 */ /* 0x000fca0004800000 */
[----:B------:R-:W-:Y:S02]  /*9790*/  DFMA R98, -R102, R96, 1 ;  /* 0x3ff000006662742b */ /* 0x000fe40000000160 */
[----:B------:R-:W-:-:S06]  /*97a0*/  DADD R100, R36, R12 ;  /* 0x0000000024647229 */ /* 0x000fcc000000000c */
        /* <DEDUP_REMOVED lines=11> */
[----:B------:R-:W-:Y:S05]  /*9860*/  CALL.REL.NOINC `($__internal_0_$__cuda_sm20_div_rn_f64_full) ;  /* 0x0000041800ec7944 */ /* 0x000fea0003c00000 */
[----:B------:R-:W-:Y:S02]  /*9870*/  IMAD.MOV.U32 R14, RZ, RZ, R104 ;  /* 0x000000ffff0e7224 */ /* 0x000fe400078e0068 */
[----:B------:R-:W-:-:S07]  /*9880*/  IMAD.MOV.U32 R15, RZ, RZ, R105 ;  /* 0x000000ffff0f7224 */ /* 0x000fce00078e0069 */
.L_x_222:
[----:B------:R-:W-:Y:S05]  /*9890*/  BSYNC.RECONVERGENT B11 ;  /* 0x00000000000b7941 */ /* 0x000fea0003800200 */
.L_x_221:
        /* <DEDUP_REMOVED lines=19> */
[----:B------:R-:W-:Y:S05]  /*99d0*/  CALL.REL.NOINC `($__internal_0_$__cuda_sm20_div_rn_f64_full) ;  /* 0x0000041800907944 */ /* 0x000fea0003c00000 */
.L_x_224:
[----:B------:R-:W-:Y:S05]  /*99e0*/  BSYNC.RECONVERGENT B11 ;  /* 0x00000000000b7941 */ /* 0x000fea0003800200 */
.L_x_223:
[----:B------:R-:W-:-:S06]  /*99f0*/  DSETP.GT.AND P1, PT, R14, R104, PT ;  /* 0x000000680e00722a */ /* 0x000fcc0003f24000 */
[----:B------:R-:W-:Y:S02]  /*9a00*/  FSEL R16, R12, RZ, P1 ;  /* 0x000000ff0c107208 */ /* 0x000fe40000800000 */
[----:B------:R-:W-:Y:S02]  /*9a10*/  FSEL R17, R13, +QNAN , P1 ;  /* 0x7ff000000d117808 */ /* 0x000fe40000800000 */
[----:B------:R-:W-:Y:S02]  /*9a20*/  FSEL R18, R10, RZ, P1 ;  /* 0x000000ff0a127208 */ /* 0x000fe40000800000 */
[----:B------:R-:W-:Y:S01]  /*9a30*/  FSEL R19, R11, -1.875, P1 ;  /* 0xbff000000b137808 */ /* 0x000fe20000800000 */
[----:B------:R-:W-:Y:S06]  /*9a40*/  BRA `(.L_x_220) ;  /* 0x0000000c00b07947 */ /* 0x000fec0003800000 */
.L_x_212:
[----:B------:R-:W-:-:S04]  /*9a50*/  ISETP.NE.AND P1, PT, R109, 0x1, PT ;  /* 0x000000016d00780c */ /* 0x000fc80003f25270 */
[----:B------:R-:W-:-:S13]  /*9a60*/  ISETP.NE.OR P1, PT, R82, 0x1, P1 ;  /* 0x000000015200780c */ /* 0x000fda0000f25670 */
[----:B------:R-:W-:Y:S05]  /*9a70*/  @P1 BRA `(.L_x_225) ;  /* 0x0000000400cc1947 */ /* 0x000fea0003800000 */
[C---:B------:R-:W-:Y:S02]  /*9a80*/  R2UR UR4, R50.reuse ;  /* 0x00000000320472ca */ /* 0x040fe400000e0000 */
[C---:B------:R-:W-:Y:S02]  /*9a90*/  R2UR UR5, R51.reuse ;  /* 0x00000000330572ca */ /* 0x040fe400000e0000 */
[C---:B------:R-:W-:Y:S02]  /*9aa0*/  R2UR UR6, R50.reuse ;  /* 0x00000000320672ca */ /* 0x040fe400000e0000 */
[----:B------:R-:W-:Y:S02]  /*9ab0*/  R2UR UR7, R51 ;  /* 0x00000000330772ca */ /* 0x000fe400000e0000 */
[----:B------:R-:W-:Y:S02]  /*9ac0*/  IADD3 R16, P1, PT, R83, R48, RZ ;  /* 0x0000003053107210 */ /* 0x000fe40007f3e0ff */
[----:B------:R-:W-:-:S02]  /*9ad0*/  R2UR UR10, R50 ;  /* 0x00000000320a72ca */ /* 0x000fc400000e0000 */
[C---:B------:R-:W-:Y:S02]  /*9ae0*/  R2UR UR11, R51.reuse ;  /* 0x00000000330b72ca */ /* 0x040fe400000e0000 */
[C---:B------:R-:W-:Y:S01]  /*9af0*/  R2UR UR12, R50.reuse ;  /* 0x00000000320c72ca */ /* 0x040fe200000e0000 */
[----:B------:R-:W3:Y:S01]  /*9b00*/  LDG.E.64 R14, desc[UR4][R14.64+0x1388] ;  /* 0x001388040e0e7981 */ /* 0x000ee2000c1e1b00 */
[C---:B------:R-:W-:Y:S02]  /*9b10*/  R2UR UR13, R51.reuse ;  /* 0x00000000330d72ca */ /* 0x040fe400000e0000 */
[C---:B------:R-:W-:Y:S01]  /*9b20*/  R2UR UR14, R50.reuse ;  /* 0x00000000320e72ca */ /* 0x040fe200000e0000 */
[----:B------:R-:W4:Y:S01]  /*9b30*/  LDG.E.S8 R76, desc[UR6][R8.64+-0x1] ;  /* 0xffffff06084c7981 */ /* 0x000f22000c1e1300 */
[C---:B------:R-:W-:Y:S02]  /*9b40*/  R2UR UR15, R51.reuse ;  /* 0x00000000330f72ca */ /* 0x040fe400000e0000 */
[----:B------:R-:W-:Y:S01]  /*9b50*/  R2UR UR8, R50 ;  /* 0x00000000320872ca */ /* 0x000fe200000e0000 */
[----:B-1----:R-:W5:Y:S01]  /*9b60*/  LDG.E.64 R18, desc[UR4][R56.64+0x28b8] ;  /* 0x0028b80438127981 */ /* 0x002f62000c1e1b00 */
[----:B------:R-:W-:-:S02]  /*9b70*/  R2UR UR9, R51 ;  /* 0x00000000330972ca */ /* 0x000fc400000e0000 */
[----:B------:R-:W-:Y:S01]  /*9b80*/  LEA.HI.X.SX32 R17, R83, R49, 0x1, P1 ;  /* 0x0000003153117211 */ /* 0x000fe200008f0eff */
[----:B------:R-:W2:Y:S01]  /*9b90*/  LDG.E.U8 R78, desc[UR10][R4.64] ;  /* 0x0000000a044e7981 */ /* 0x000ea2000c1e1100 */
[----:B------:R-:W-:-:S03]  /*9ba0*/  IADD3 R96, P1, PT, R81, R48, RZ ;  /* 0x0000003051607210 */ /* 0x000fc60007f3e0ff */
[----:B------:R-:W3:Y:S01]  /*9bb0*/  LDG.E.U8 R40, desc[UR4][R16.64+0x1] ;  /* 0x0000010410287981 */ /* 0x000ee2000c1e1100 */
[----:B------:R-:W-:-:S03]  /*9bc0*/  LEA.HI.X.SX32 R97, R81, R49, 0x1, P1 ;  /* 0x0000003151617211 */ /* 0x000fc600008f0eff */
[----:B------:R-:W3:Y:S04]  /*9bd0*/  LDG.E.U8 R99, desc[UR6][R16.64] ;  /* 0x0000000610637981 */ /* 0x000ee8000c1e1100 */
[----:B------:R-:W2:Y:S04]  /*9be0*/  LDG.E.U8 R101, desc[UR12][R4.64+-0x1] ;  /* 0xffffff0c04657981 */ /* 0x000ea8000c1e1100 */
[----:B------:R-:W4:Y:S04]  /*9bf0*/  LDG.E.U8 R80, desc[UR14][R8.64] ;  /* 0x0000000e08507981 */ /* 0x000f28000c1e1100 */
[----:B------:R-:W5:Y:S04]  /*9c00*/  LDG.E.U8 R46, desc[UR8][R96.64+0x1b] ;  /* 0x00001b08602e7981 */ /* 0x000f68000c1e1100 */
[----:B------:R5:W5:Y:S04]  /*9c10*/  LDG.E.S8 R38, desc[UR4][R96.64+0x1c] ;  /* 0x00001c0460267981 */ /* 0x000b68000c1e1300 */
[----:B------:R-:W5:Y:S04]  /*9c20*/  LDG.E.64 R16, desc[UR6][R56.64+0x28c0] ;  /* 0x0028c00638107981 */ /* 0x000f68000c1e1b00 */
[----:B------:R-:W5:Y:S01]  /*9c30*/  LDG.E.64 R36, desc[UR4][R56.64+0x28b0] ;  /* 0x0028b00438247981 */ /* 0x000f62000c1e1b00 */
[----:B------:R-:W-:Y:S01]  /*9c40*/  UMOV UR5, 0x57d19 ;  /* 0x00057d1900057882 */ /* 0x000fe20000000000 */
[----:B------:R-:W-:Y:S01]  /*9c50*/  UMOV UR4, 0x5197d ;  /* 0x0005197d00047882 */ /* 0x000fe20000000000 */
[----:B------:R-:W-:Y:S01]  /*9c60*/  BSSY.RECONVERGENT B11, `(.L_x_226) ;  /* 0x00000300000b7945 */ /* 0x000fe20003800200 */
[----:B---3--:R-:W-:-:S02]  /*9c70*/  PRMT R40, R99, 0x3340, R40 ;  /* 0x0000334063287816 */ /* 0x008fc40000000028 */
[----:B--2---:R-:W-:Y:S02]  /*9c80*/  PRMT R78, R101, 0x3340, R78 ;  /* 0x00003340654e7816 */ /* 0x004fe4000000004e */
[----:B----4-:R-:W-:Y:S02]  /*9c90*/  PRMT R99, R80, 0x3340, RZ ;  /* 0x0000334050637816 */ /* 0x010fe400000000ff */
[----:B-----5:R-:W-:Y:S02]  /*9ca0*/  PRMT R97, R46, 0x3340, RZ ;  /* 0x000033402e617816 */ /* 0x020fe400000000ff */
[----:B------:R-:W-:Y:S02]  /*9cb0*/  PRMT R99, R78, 0x5410, R99 ;  /* 0x000054104e637816 */ /* 0x000fe40000000063 */
[----:B------:R-:W-:-:S03]  /*9cc0*/  PRMT R97, R40, 0x5410, R97 ;  /* 0x0000541028617816 */ /* 0x000fc60000000061 */
[----:B------:R-:W-:Y:S02]  /*9cd0*/  IDP.4A.S8.U8 R76, R99, UR5, R76 ;  /* 0x00000005634c7c26 */ /* 0x000fe4000800024c */
[----:B------:R-:W-:Y:S01]  /*9ce0*/  IDP.4A.S8.U8 R38, R97, UR4, R38 ;  /* 0x0000000461267c26 */ /* 0x000fe20008000226 */
[----:B------:R-:W-:Y:S02]  /*9cf0*/  UMOV UR4, 0x448 ;  /* 0x0000044800047882 */ /* 0x000fe40000000000 */
[----:B------:R-:W-:Y:S02]  /*9d00*/  LEA R76, R76, UR4, 0x3 ;  /* 0x000000044c4c7c11 */ /* 0x000fe4000f8e18ff */
[----:B------:R-:W-:Y:S02]  /*9d10*/  LEA R38, R38, UR4, 0x3 ;  /* 0x0000000426267c11 */ /* 0x000fe4000f8e18ff */
[----:B------:R-:W1:Y:S08]  /*9d20*/  LDC.64 R102, c[0x3][R76+0x3a98] ;  /* 0x00cea6004c667b82 */ /* 0x000e700000000a00 */
[----:B------:R-:W1:Y:S08]  /*9d30*/  LDC.64 R100, c[0x3][R38+0x3a98] ;  /* 0x00cea60026647b82 */ /* 0x000e700000000a00 */
[----:B------:R-:W2:Y:S08]  /*9d40*/  LDC.64 R98, c[0x3][R76+0x2710] ;  /* 0x00c9c4004c627b82 */ /* 0x000eb00000000a00 */
[----:B------:R-:W2:Y:S01]  /*9d50*/  LDC.64 R96, c[0x3][R38+0x2710] ;  /* 0x00c9c40026607b82 */ /* 0x000ea20000000a00 */
[----:B-1----:R-:W-:-:S08]  /*9d60*/  DADD R100, R100, R102 ;  /* 0x0000000064647229 */ /* 0x002fd00000000066 */
[----:B------:R-:W-:Y:S02]  /*9d70*/  DADD R100, R12, R100 ;  /* 0x000000000c647229 */ /* 0x000fe40000000064 */
[----:B--2---:R-:W-:-:S06]  /*9d80*/  DADD R96, R96, R98 ;  /* 0x0000000060607229 */ /* 0x004fcc0000000062 */
[----:B------:R-:W-:Y:S02]  /*9d90*/  DSETP.GT.AND P1, PT, |R100|, R10, PT ;  /* 0x0000000a6400722a */ /* 0x000fe40003f24200 */
[----:B------:R-:W-:-:S10]  /*9da0*/  DADD R14, R96, R14 ;  /* 0x00000000600e7229 */ /* 0x000fd4000000000e */
[----:B------:R-:W-:Y:S02]  /*9db0*/  FSEL R10, R14, RZ, !P1 ;  /* 0x000000ff0e0a7208 */ /* 0x000fe40004800000 */
[----:B------:R-:W-:-:S06]  /*9dc0*/  FSEL R11, R15, -1.875, !P1 ;  /* 0xbff000000f0b7808 */ /* 0x000fcc0004800000 */
[----:B------:R-:W-:-:S08]  /*9dd0*/  DADD R12, R18, R10 ;  /* 0x00000000120c7229 */ /* 0x000fd0000000000a */
[----:B------:R-:W-:-:S06]  /*9de0*/  DADD R102, R12, R16 ;  /* 0x000000000c667229 */ /* 0x000fcc0000000010 */
        /* <DEDUP_REMOVED lines=23> */
.L_x_227:
[----:B------:R-:W-:Y:S05]  /*9f60*/  BSYNC.RECONVERGENT B11 ;  /* 0x00000000000b7941 */ /* 0x000fea0003800200 */
.L_x_226:
        /* <DEDUP_REMOVED lines=20> */
.L_x_229:
[----:B------:R-:W-:Y:S05]  /*a0b0*/  BSYNC.RECONVERGENT B11 ;  /* 0x00000000000b7941 */ /* 0x000fea0003800200 */
.L_x_228:
[----:B------:R-:W-:Y:S01]  /*a0c0*/  DADD R16, -R104, R14 ;  /* 0x0000000068107229 */ /* 0x000fe2000000010e */
[----:B------:R-:W-:Y:S01]  /*a0d0*/  UMOV UR4, 0xa0b5ed8d ;  /* 0xa0b5ed8d00047882 */ /* 0x000fe20000000000 */
[----:B------:R-:W-:Y:S01]  /*a0e0*/  UMOV UR5, 0x3eb0c6f7 ;  /* 0x3eb0c6f700057882 */ /* 0x000fe20000000000 */
[----:B------:R-:W-:Y:S02]  /*a0f0*/  IMAD.MOV.U32 R18, RZ, RZ, 0x0 ;  /* 0x00000000ff127424 */ /* 0x000fe400078e00ff */
[----:B------:R-:W-:-:S03]  /*a100*/  IMAD.MOV.U32 R19, RZ, RZ, -0x40100000 ;  /* 0xbff00000ff137424 */ /* 0x000fc600078e00ff */
[----:B------:R-:W-:Y:S01]  /*a110*/  DSETP.GE.AND P1, PT, R16, UR4, PT ;  /* 0x0000000410007e2a */ /* 0x000fe2000bf26000 */
[----:B------:R-:W-:Y:S02]  /*a120*/  IMAD.MOV.U32 R16, RZ, RZ, 0x0 ;  /* 0x00000000ff107424 */ /* 0x000fe400078e00ff */
[----:B------:R-:W-:-:S11]  /*a130*/  IMAD.MOV.U32 R17, RZ, RZ, 0x7ff00000 ;  /* 0x7ff00000ff117424 */ /* 0x000fd600078e00ff */
[----:B------:R-:W-:Y:S05]  /*a140*/  @!P1 BRA `(.L_x_220) ;  /* 0x0000000400f09947 */ /* 0x000fea0003800000 */
[----:B------:R-:W-:-:S06]  /*a150*/  DSETP.GT.AND P1, PT, R14, R104, PT ;  /* 0x000000680e00722a */ /* 0x000fcc0003f24000 */
[----:B------:R-:W-:Y:S02]  /*a160*/  FSEL R16, R12, RZ, P1 ;  /* 0x000000ff0c107208 */ /* 0x000fe40000800000 */
[----:B------:R-:W-:Y:S02]  /*a170*/  FSEL R17, R13, +QNAN , P1 ;  /* 0x7ff000000d117808 */ /* 0x000fe40000800000 */
[----:B------:R-:W-:Y:S02]  /*a180*/  FSEL R18, R10, RZ, P1 ;  /* 0x000000ff0a127208 */ /* 0x000fe40000800000 */
[----:B------:R-:W-:Y:S01]  /*a190*/  FSEL R19, R11, -1.875, P1 ;  /* 0xbff000000b137808 */ /* 0x000fe20000800000 */
[----:B------:R-:W-:Y:S06]  /*a1a0*/  BRA `(.L_x_220) ;  /* 0x0000000400d87947 */ /* 0x000fec0003800000 */
.L_x_225:
[C---:B------:R-:W-:Y:S02]  /*a1b0*/  R2UR UR6, R50.reuse ;  /* 0x00000000320672ca */ /* 0x040fe400000e0000 */
[C---:B------:R-:W-:Y:S02]  /*a1c0*/  R2UR UR7, R51.reuse ;  /* 0x00000000330772ca */ /* 0x040fe400000e0000 */
[C---:B------:R-:W-:Y:S02]  /*a1d0*/  R2UR UR8, R50.reuse ;  /* 0x00000000320872ca */ /* 0x040fe400000e0000 */
[C---:B------:R-:W-:Y:S02]  /*a1e0*/  R2UR UR9, R51.reuse ;  /* 0x00000000330972ca */ /* 0x040fe400000e0000 */
[----:B------:R-:W-:Y:S02]  /*a1f0*/  R2UR UR10, R50 ;  /* 0x00000000320a72ca */ /* 0x000fe400000e0000 */
[----:B------:R-:W-:-:S02]  /*a200*/  R2UR UR11, R51 ;  /* 0x00000000330b72ca */ /* 0x000fc400000e0000 */
[-C--:B------:R-:W-:Y:S02]  /*a210*/  IADD3 R16, P1, PT, R83, R48.reuse, RZ ;  /* 0x0000003053107210 */ /* 0x080fe40007f3e0ff */
[----:B------:R-:W-:Y:S01]  /*a220*/  IADD3 R96, P2, PT, R81, R48, RZ ;  /* 0x0000003051607210 */ /* 0x000fe20007f5e0ff */
[----:B------:R-:W3:Y:S01]  /*a230*/  LDG.E.S8 R76, desc[UR6][R8.64+-0x1] ;  /* 0xffffff06084c7981 */ /* 0x000ee2000c1e1300 */
[C---:B------:R-:W-:Y:S02]  /*a240*/  R2UR UR12, R50.reuse ;  /* 0x00000000320c72ca */ /* 0x040fe400000e0000 */
[----:B------:R-:W-:Y:S02]  /*a250*/  R2UR UR13, R51 ;  /* 0x00000000330d72ca */ /* 0x000fe400000e0000 */
[----:B------:R-:W-:Y:S02]  /*a260*/  LEA.HI.X.SX32 R17, R83, R49, 0x1, P1 ;  /* 0x0000003153117211 */ /* 0x000fe400008f0eff */
[----:B------:R-:W-:-:S02]  /*a270*/  R2UR UR14, R50 ;  /* 0x00000000320e72ca */ /* 0x000fc400000e0000 */
[C---:B------:R-:W-:Y:S01]  /*a280*/  R2UR UR15, R51.reuse ;  /* 0x00000000330f72ca */ /* 0x040fe200000e0000 */
[----:B------:R-:W4:Y:S01]  /*a290*/  LDG.E.U8 R40, desc[UR6][R16.64+0x1] ;  /* 0x0000010610287981 */ /* 0x000f22000c1e1100 */
[C---:B------:R-:W-:Y:S02]  /*a2a0*/  R2UR UR16, R50.reuse ;  /* 0x00000000321072ca */ /* 0x040fe400000e0000 */
[----:B------:R-:W-:Y:S01]  /*a2b0*/  R2UR UR17, R51 ;  /* 0x00000000331172ca */ /* 0x000fe200000e0000 */
[----:B------:R-:W4:Y:S01]  /*a2c0*/  LDG.E.U8 R99, desc[UR8][R16.64] ;  /* 0x0000000810637981 */ /* 0x000f22000c1e1100 */
[----:B------:R-:W-:Y:S02]  /*a2d0*/  LEA.HI.X.SX32 R97, R81, R49, 0x1, P2 ;  /* 0x0000003151617211 */ /* 0x000fe400010f0eff */
[----:B------:R-:W-:Y:S01]  /*a2e0*/  R2UR UR4, R50 ;  /* 0x00000000320472ca */ /* 0x000fe200000e0000 */
[----:B------:R-:W5:Y:S01]  /*a2f0*/  LDG.E.U8 R78, desc[UR12][R4.64] ;  /* 0x0000000c044e7981 */ /* 0x000f62000c1e1100 */
[----:B------:R-:W-:-:S03]  /*a300*/  R2UR UR5, R51 ;  /* 0x00000000330572ca */ /* 0x000fc600000e0000 */
[----:B------:R-:W2:Y:S04]  /*a310*/  LDG.E.U8 R46, desc[UR10][R96.64+0x1b] ;  /* 0x00001b0a602e7981 */ /* 0x000ea8000c1e1100 */
[----:B------:R-:W5:Y:S04]  /*a320*/  LDG.E.U8 R101, desc[UR14][R4.64+-0x1] ;  /* 0xffffff0e04657981 */ /* 0x000f68000c1e1100 */
[----:B------:R-:W3:Y:S04]  /*a330*/  LDG.E.U8 R80, desc[UR16][R8.64] ;  /* 0x0000001008507981 */ /* 0x000ee8000c1e1100 */
[----:B------:R2:W3:Y:S04]  /*a340*/  LDG.E.S8 R38, desc[UR4][R96.64+0x1c] ;  /* 0x00001c0460267981 */ /* 0x0004e8000c1e1300 */
[----:B------:R-:W3:Y:S04]  /*a350*/  LDG.E.64 R14, desc[UR4][R14.64+0x1388] ;  /* 0x001388040e0e7981 */ /* 0x000ee8000c1e1b00 */
[----:B-1----:R-:W3:Y:S04]  /*a360*/  LDG.E.64 R18, desc[UR4][R56.64+0x28b8] ;  /* 0x0028b80438127981 */ /* 0x002ee8000c1e1b00 */
[----:B------:R-:W3:Y:S04]  /*a370*/  LDG.E.64 R16, desc[UR6][R56.64+0x28c0] ;  /* 0x0028c00638107981 */ /* 0x000ee8000c1e1b00 */
[----:B------:R-:W3:Y:S01]  /*a380*/  LDG.E.64 R36, desc[UR4][R56.64+0x28b0] ;  /* 0x0028b00438247981 */ /* 0x000ee2000c1e1b00 */
[----:B------:R-:W-:Y:S01]  /*a390*/  UMOV UR4, 0x5197d ;  /* 0x0005197d00047882 */ /* 0x000fe20000000000 */
[----:B------:R-:W-:Y:S01]  /*a3a0*/  UMOV UR5, 0x57d19 ;  /* 0x00057d1900057882 */ /* 0x000fe20000000000 */
[----:B------:R-:W-:Y:S01]  /*a3b0*/  BSSY.RECONVERGENT B11, `(.L_x_230) ;  /* 0x000003b0000b7945 */ /* 0x000fe20003800200 */
[----:B----4-:R-:W-:-:S02]  /*a3c0*/  PRMT R40, R99, 0x3340, R40 ;  /* 0x0000334063287816 */ /* 0x010fc40000000028 */
[----:B--2---:R-:W-:-:S04]  /*a3d0*/  PRMT R97, R46, 0x3340, RZ ;  /* 0x000033402e617816 */ /* 0x004fc800000000ff */
[----:B------:R-:W-:Y:S02]  /*a3e0*/  PRMT R97, R40, 0x5410, R97 ;  /* 0x0000541028617816 */ /* 0x000fe40000000061 */
[----:B-----5:R-:W-:Y:S02]  /*a3f0*/  PRMT R78, R101, 0x3340, R78 ;  /* 0x00003340654e7816 */ /* 0x020fe4000000004e */
[----:B---3--:R-:W-:Y:S01]  /*a400*/  PRMT R99, R80, 0x3340, RZ ;  /* 0x0000334050637816 */ /* 0x008fe200000000ff */
[----:B------:R-:W-:-:S03]  /*a410*/  IDP.4A.S8.U8 R38, R97, UR4, R38 ;  /* 0x0000000461267c26 */ /* 0x000fc60008000226 */
[----:B------:R-:W-:Y:S01]  /*a420*/  PRMT R99, R78, 0x5410, R99 ;  /* 0x000054104e637816 */ /* 0x000fe20000000063 */
[----:B------:R-:W-:Y:S02]  /*a430*/  UMOV UR4, 0x448 ;  /* 0x0000044800047882 */ /* 0x000fe40000000000 */
[----:B------:R-:W-:Y:S02]  /*a440*/  LEA R46, R100, UR4, 0x3 ;  /* 0x00000004642e7c11 */ /* 0x000fe4000f8e18ff */
[----:B------:R-:W-:Y:S01]  /*a450*/  LEA R38, R38, UR4, 0x3 ;  /* 0x0000000426267c11 */ /* 0x000fe2000f8e18ff */
[----:B------:R-:W-:Y:S01]  /*a460*/  IDP.4A.S8.U8 R76, R99, UR5, R76 ;  /* 0x00000005634c7c26 */ /* 0x000fe2000800024c */
[----:B------:R-:W1:Y:S04]  /*a470*/  LDC.64 R102, c[0x3][R46+0x5ea8] ;  /* 0x00d7aa002e667b82 */ /* 0x000e680000000a00 */
[----:B------:R-:W-:-:S04]  /*a480*/  LEA R76, R76, UR4, 0x3 ;  /* 0x000000044c4c7c11 */ /* 0x000fc8000f8e18ff */
[----:B------:R-:W1:Y:S08]  /*a490*/  LDC.64 R104, c[0x3][R38+0x6360] ;  /* 0x00d8d80026687b82 */ /* 0x000e700000000a00 */
[----:B------:R-:W2:Y:S08]  /*a4a0*/  LDC.64 R96, c[0x3][R46+0x6178] ;  /* 0x00d85e002e607b82 */ /* 0x000eb00000000a00 */
[----:B------:R-:W2:Y:S08]  /*a4b0*/  LDC.64 R98, c[0x3][R38+0x76e8] ;  /* 0x00ddba0026627b82 */ /* 0x000eb00000000a00 */
[----:B------:R-:W3:Y:S08]  /*a4c0*/  LDC.64 R106, c[0x3][R76+0x6360] ;  /* 0x00d8d8004c6a7b82 */ /* 0x000ef00000000a00 */
[----:B------:R-:W4:Y:S01]  /*a4d0*/  LDC.64 R100, c[0x3][R76+0x76e8] ;  /* 0x00ddba004c647b82 */ /* 0x000f220000000a00 */
[----:B------:R-:W-:-:S05]  /*a4e0*/  IMAD.IADD R40, R82, 0x1, -R109 ;  /* 0x0000000152287824 */ /* 0x000fca00078e0a6d */
[----:B------:R-:W-:Y:S01]  /*a4f0*/  IABS R40, R40 ;  /* 0x0000002800287213 */ /* 0x000fe20000000000 */
[----:B-1----:R-:W-:-:S03]  /*a500*/  DADD R102, R102, R104 ;  /* 0x0000000066667229 */ /* 0x002fc60000000068 */
[----:B------:R-:W1:Y:S01]  /*a510*/  I2F.F64 R104, R40 ;  /* 0x0000002800687312 */ /* 0x000e620000201c00 */
[----:B------:R-:W-:Y:S01]  /*a520*/  UMOV UR4, 0x64b31d04 ;  /* 0x64b31d0400047882 */ /* 0x000fe20000000000 */
[----:B------:R-:W-:Y:S01]  /*a530*/  UMOV UR5, 0x3feef3e8 ;  /* 0x3feef3e800057882 */ /* 0x000fe20000000000 */
[----:B--2---:R-:W-:Y:S02]  /*a540*/  DADD R96, R96, R98 ;  /* 0x0000000060607229 */ /* 0x004fe40000000062 */
[----:B---3--:R-:W-:-:S06]  /*a550*/  DADD R102, R102, R106 ;  /* 0x0000000066667229 */ /* 0x008fcc000000006a */
[----:B----4-:R-:W-:Y:S02]  /*a560*/  DADD R96, R96, R100 ;  /* 0x0000000060607229 */ /* 0x010fe40000000064 */
[----:B-1----:R-:W-:-:S06]  /*a570*/  DFMA R102, R104, -UR4, R102 ;  /* 0x8000000468667c2b */ /* 0x002fcc0008000066 */
[----:B------:R-:W-:Y:S02]  /*a580*/  DADD R96, R12, R96 ;  /* 0x000000000c607229 */ /* 0x000fe40000000060 */
[----:B------:R-:W-:-:S06]  /*a590*/  DADD R14, R102, R14 ;  /* 0x00000000660e7229 */ /* 0x000fcc000000000e */
[----:B------:R-:W-:-:S06]  /*a5a0*/  DSETP.GT.AND P1, PT, |R96|, R10, PT ;  /* 0x0000000a6000722a */ /* 0x000fcc0003f24200 */
        /* <DEDUP_REMOVED lines=27> */
.L_x_231:
[----:B------:R-:W-:Y:S05]  /*a760*/  BSYNC.RECONVERGENT B11 ;  /* 0x00000000000b7941 */ /* 0x000fea0003800200 */
.L_x_230:
        /* <DEDUP_REMOVED lines=20> */
.L_x_233:
[----:B------:R-:W-:Y:S05]  /*a8b0*/  BSYNC.RECONVERGENT B11 ;  /* 0x00000000000b7941 */ /* 0x000fea0003800200 */
.L_x_232:
[----:B------:R-:W-:-:S06]  /*a8c0*/  DSETP.GT.AND P1, PT, R14, R104, PT ;  /* 0x000000680e00722a */ /* 0x000fcc0003f24000 */
[----:B------:R-:W-:Y:S02]  /*a8d0*/  FSEL R16, R12, RZ, P1 ;  /* 0x000000ff0c107208 */ /* 0x000fe40000800000 */
[----:B------:R-:W-:Y:S02]  /*a8e0*/  FSEL R17, R13, +QNAN , P1 ;  /* 0x7ff000000d117808 */ /* 0x000fe40000800000 */
[----:B------:R-:W-:Y:S02]  /*a8f0*/  FSEL R18, R10, RZ, P1 ;  /* 0x000000ff0a127208 */ /* 0x000fe40000800000 */
[----:B------:R-:W-:-:S07]  /*a900*/  FSEL R19, R11, -1.875, P1 ;  /* 0xbff000000b137808 */ /* 0x000fce0000800000 */
.L_x_220:
[----:B------:R-:W-:Y:S05]  /*a910*/  BSYNC.RECONVERGENT B4 ;  /* 0x0000000000047941 */ /* 0x000fea0003800200 */
.L_x_211:
[----:B------:R-:W-:Y:S01]  /*a920*/  DSETP.GEU.AND P1, PT, R18, -2500, PT ;  /* 0xc0a388001200742a */ /* 0x000fe20003f2e000 */
[----:B------:R-:W-:Y:S01]  /*a930*/  UMOV UR4, 0xff800000 ;  /* 0xff80000000047882 */ /* 0x000fe20000000000 */
[----:B------:R-:W-:-:S04]  /*a940*/  UMOV UR5, 0x41cdcd64 ;  /* 0x41cdcd6400057882 */ /* 0x000fc80000000000 */
[----:B------:R-:W-:Y:S02]  /*a950*/  FSEL R10, R16, RZ, P1 ;  /* 0x000000ff100a7208 */ /* 0x000fe40000800000 */
[----:B------:R-:W-:Y:S02]  /*a960*/  FSEL R11, R17, RZ, P1 ;  /* 0x000000ff110b7208 */ /* 0x000fe40000800000 */
[----:B------:R-:W-:Y:S02]  /*a970*/  FSEL R12, R18, RZ, P1 ;  /* 0x000000ff120c7208 */ /* 0x000fe40000800000 */
[----:B------:R-:W-:Y:S02]  /*a980*/  FSEL R13, R19, -5.287109375, P1 ;  /* 0xc0a93000130d7808 */ /* 0x000fe40000800000 */
[----:B------:R-:W-:-:S14]  /*a990*/  DSETP.GEU.AND P2, PT, |R10|, UR4, PT ;  /* 0x000000040a007e2a */ /* 0x000fdc000bf4e200 */
[C---:B------:R-:W-:Y:S01]  /*a9a0*/  @!P2 R2UR UR4, R50.reuse ;  /* 0x000000003204a2ca */ /* 0x040fe200000e0000 */
[----:B0-----:R-:W-:Y:S01]  /*a9b0*/  @!P2 IMAD.MOV.U32 R110, RZ, RZ, R12 ;  /* 0x000000ffff6ea224 */ /* 0x001fe200078e000c */
[C---:B------:R-:W-:Y:S01]  /*a9c0*/  @!P2 R2UR UR5, R51.reuse ;  /* 0x000000003305a2ca */ /* 0x040fe200000e0000 */
[----:B------:R-:W-:Y:S01]  /*a9d0*/  @!P2 IMAD.MOV.U32 R111, RZ, RZ, R13 ;  /* 0x000000ffff6fa224 */ /* 0x000fe200078e000d */
[----:B------:R-:W-:Y:S01]  /*a9e0*/  @!P2 R2UR UR6, R50 ;  /* 0x000000003206a2ca */ /* 0x000fe200000e0000 */
[----:B------:R-:W-:Y:S01]  /*a9f0*/  @!P2 IMAD.MOV.U32 R84, RZ, RZ, R10 ;  /* 0x000000ffff54a224 */ /* 0x000fe200078e000a */
[----:B------:R-:W-:Y:S01]  /*aa00*/  @!P2 R2UR UR7, R51 ;  /* 0x000000003307a2ca */ /* 0x000fe200000e0000 */
[----:B------:R-:W-:-:S08]  /*aa10*/  @!P2 IMAD.MOV.U32 R85, RZ, RZ, R11 ;  /* 0x000000ffff55a224 */ /* 0x000fd000078e000b */
[----:B------:R3:W-:Y:S04]  /*aa20*/  @!P2 STG.E.64 desc[UR4][R6.64], R10 ;  /* 0x0000000a0600a986 */ /* 0x0007e8000c101b04 */
[----:B------:R3:W-:Y:S02]  /*aa30*/  @!P2 STG.E.64 desc[UR6][R6.64+0x1388], R12 ;  /* 0x0013880c0600a986 */ /* 0x0007e4000c101b06 */
.L_x_210:
[----:B------:R-:W-:Y:S05]  /*aa40*/  BSYNC.RECONVERGENT B5 ;  /* 0x0000000000057941 */ /* 0x000fea0003800200 */
.L_x_209:
[----:B------:R-:W-:Y:S01]  /*aa50*/  VIADD R81, R81, 0x1 ;  /* 0x0000000151517836 */ /* 0x000fe20000000000 */
[----:B------:R-:W-:-:S04]  /*aa60*/  ISETP.GT.U32.AND P2, PT, R83, 0x1, PT ;  /* 0x000000015300780c */ /* 0x000fc80003f44070 */
[----:B------:R-:W-:-:S13]  /*aa70*/  ISETP.GE.AND P1, PT, R81, R20, PT ;  /* 0x000000145100720c */ /* 0x000fda0003f26270 */
[----:B------:R-:W-:Y:S05]  /*aa80*/  @!P1 BRA P2, `(.L_x_234) ;  /* 0xffffffe000589947 */ /* 0x000fea000103ffff */
.L_x_208:
[----:B------:R-:W-:Y:S05]  /*aa90*/  BSYNC.RECONVERGENT B6 ;  /* 0x0000000000067941 */ /* 0x000fea0003800200 */
.L_x_207:
[----:B------:R-:W-:Y:S05]  /*aaa0*/  @P0 BRA `(.L_x_235) ;  /* 0xffffffe000200947 */ /* 0x000fea000383ffff */
.L_x_178:
[----:B------:R-:W-:Y:S05]  /*aab0*/  BSYNC.RECONVERGENT B1 ;  /* 0x0000000000017941 */ /* 0x000fea0003800200 */
.L_x_177:
[----:B------:R-:W-:-:S05]  /*aac0*/  VIADD R20, R20, 0x1 ;  /* 0x0000000114147836 */ /* 0x000fca0000000000 */
[----:B------:R-:W-:-:S13]  /*aad0*/  ISETP.NE.AND P0, PT, R20, R21, PT ;  /* 0x000000151400720c */ /* 0x000fda0003f05270 */
[----:B------:R-:W-:Y:S05]  /*aae0*/  @P0 BRA `(.L_x_236) ;  /* 0xffffffc000200947 */ /* 0x000fea000383ffff */
[----:B------:R-:W-:Y:S05]  /*aaf0*/  BSYNC.RECONVERGENT B2 ;  /* 0x0000000000027941 */ /* 0x000fea0003800200 */
.L_x_176:
[----:B------:R-:W-:-:S05]  /*ab00*/  VIADD R41, R41, 0x1 ;  /* 0x0000000129297836 */ /* 0x000fca0000000000 */
[----:B------:R-:W-:-:S13]  /*ab10*/  ISETP.NE.AND P0, PT, R41, R21, PT ;  /* 0x000000152900720c */ /* 0x000fda0003f05270 */
[----:B------:R-:W-:Y:S05]  /*ab20*/  @P0 BRA `(.L_x_237) ;  /* 0xffffffbc00f80947 */ /* 0x000fea000383ffff */
[----:B------:R-:W-:Y:S05]  /*ab30*/  BSYNC.RECONVERGENT B3 ;  /* 0x0000000000037941 */ /* 0x000fea0003800200 */
.L_x_175:
[----:B------:R-:W-:Y:S01]  /*ab40*/  R2UR UR4, R50 ;  /* 0x00000000320472ca */ /* 0x000fe200000e0000 */
[----:B------:R-:W-:Y:S01]  /*ab50*/  IMAD.MOV.U32 R4, RZ, RZ, 0x0 ;  /* 0x00000000ff047424 */ /* 0x000fe200078e00ff */
[----:B------:R-:W-:Y:S01]  /*ab60*/  R2UR UR5, R51 ;  /* 0x00000000330572ca */ /* 0x000fe200000e0000 */
[----:B------:R-:W-:Y:S01]  /*ab70*/  IMAD.MOV.U32 R5, RZ, RZ, -0x100000 ;  /* 0xfff00000ff057424 */ /* 0x000fe200078e00ff */
[----:B------:R-:W-:Y:S01]  /*ab80*/  BSSY.RECONVERGENT B3, `(.L_x_238) ;  /* 0x00001b5000037945 */ /* 0x000fe20003800200 */
[----:B------:R-:W-:Y:S02]  /*ab90*/  IMAD.MOV.U32 R40, RZ, RZ, RZ ;  /* 0x000000ffff287224 */ /* 0x000fe400078e00ff */
[----:B------:R-:W-:Y:S02]  /*aba0*/  IMAD.MOV.U32 R41, RZ, RZ, 0x1 ;  /* 0x00000001ff297424 */ /* 0x000fe400078e00ff */
[----:B------:R-:W-:Y:S02]  /*abb0*/  IMAD.MOV.U32 R39, RZ, RZ, RZ ;  /* 0x000000ffff277224 */ /* 0x000fe400078e00ff */
[----:B0-----:R-:W-:-:S02]  /*abc0*/  IMAD.MOV.U32 R82, RZ, RZ, 0x0 ;  /* 0x00000000ff527424 */ /* 0x001fc400078e00ff */
[----:B------:R-:W-:Y:S02]  /*abd0*/  IMAD.MOV.U32 R83, RZ, RZ, -0x100000 ;  /* 0xfff00000ff537424 */ /* 0x000fe400078e00ff */
[----:B------:R0:W-:Y:S05]  /*abe0*/  STG.E.64 desc[UR4][R56.64+0x28c8], R4 ;  /* 0x0028c80438007986 */ /* 0x0001ea000c101b04 */
.L_x_268:
[C---:B---3--:R-:W-:Y:S01]  /*abf0*/  IADD3 R10, P0, PT, R41.reuse, R48, RZ ;  /* 0x00000030290a7210 */ /* 0x048fe20007f1e0ff */
[C---:B------:R-:W-:Y:S01]  /*ac00*/  VIADD R3, R41.reuse, 0xffffffff ;  /* 0xffffffff29037836 */ /* 0x040fe20000000000 */
[----:B------:R-:W-:Y:S01]  /*ac10*/  BSSY.RECONVERGENT B2, `(.L_x_239) ;  /* 0x00001a8000027945 */ /* 0x000fe20003800200 */
[----:B------:R-:W-:Y:S01]  /*ac20*/  IMAD.MOV.U32 R20, RZ, RZ, 0x1 ;  /* 0x00000001ff147424 */ /* 0x000fe200078e00ff */
[----:B------:R-:W-:Y:S01]  /*ac30*/  LEA.HI.X.SX32 R11, R41, R49, 0x1, P0 ;  /* 0x00000031290b7211 */ /* 0x000fe200000f0eff */
[----:B-12---:R-:W-:-:S08]  /*ac40*/  IMAD R3, R2, R3, R29 ;  /* 0x0000000302037224 */ /* 0x006fd000078e021d */
.L_x_267:
[C---:B------:R-:W-:Y:S02]  /*ac50*/  R2UR UR4, R50.reuse ;  /* 0x00000000320472ca */ /* 0x040fe400000e0000 */
[C---:B------:R-:W-:Y:S02]  /*ac60*/  R2UR UR5, R51.reuse ;  /* 0x00000000330572ca */ /* 0x040fe400000e0000 */
[----:B------:R-:W-:Y:S02]  /*ac70*/  R2UR UR6, R50 ;  /* 0x00000000320672ca */ /* 0x000fe400000e0000 */
[----:B------:R-:W-:Y:S02]  /*ac80*/  R2UR UR7, R51 ;  /* 0x00000000330772ca */ /* 0x000fe400000e0000 */
[----:B-1----:R-:W-:-:S05]  /*ac90*/  IADD3 R6, P0, PT, R20, R48, RZ ;  /* 0x0000003014067210 */ /* 0x002fca0007f1e0ff */
[----:B------:R-:W-:Y:S02]  /*aca0*/  IMAD.X R7, RZ, RZ, R49, P0 ;  /* 0x000000ffff077224 */ /* 0x000fe400000e0631 */
[----:B------:R-:W3:Y:S04]  /*acb0*/  LDG.E.U8 R12, desc[UR4][R10.64] ;  /* 0x000000040a0c7981 */ /* 0x000ee8000c1e1100 */
[----:B0-----:R-:W0:Y:S01]  /*acc0*/  LDG.E.U8 R15, desc[UR6][R6.64+0x1b] ;  /* 0x00001b06060f7981 */ /* 0x001e22000c1e1100 */
[----:B------:R-:W-:Y:S01]  /*acd0*/  BSSY.RECONVERGENT B1, `(.L_x_240) ;  /* 0x0000152000017945 */ /* 0x000fe20003800200 */
[----:B---3--:R-:W-:Y:S02]  /*ace0*/  PRMT R8, R12, 0x8880, RZ ;  /* 0x000088800c087816 */ /* 0x008fe400000000ff */
[----:B0-----:R-:W-:-:S05]  /*acf0*/  PRMT R5, R15, 0x8880, RZ ;  /* 0x000088800f057816 */ /* 0x001fca00000000ff */
[----:B------:R-:W-:-:S05]  /*ad00*/  IMAD.IADD R4, R8, 0x1, R5 ;  /* 0x0000000108047824 */ /* 0x000fca00078e0205 */
[----:B------:R-:W-:-:S13]  /*ad10*/  ISETP.NE.AND P0, PT, R4, 0x3, PT ;  /* 0x000000030400780c */ /* 0x000fda0003f05270 */
[----:B--2---:R-:W-:Y:S05]  /*ad20*/  @!P0 BRA `(.L_x_241) ;  /* 0x0000000000388947 */ /* 0x004fea0003800000 */
[C---:B------:R-:W-:Y:S02]  /*ad30*/  R2UR UR4, R50.reuse ;  /* 0x00000000320472ca */ /* 0x040fe400000e0000 */
[C---:B------:R-:W-:Y:S02]  /*ad40*/  R2UR UR5, R51.reuse ;  /* 0x00000000330572ca */ /* 0x040fe400000e0000 */
[C---:B------:R-:W-:Y:S02]  /*ad50*/  R2UR UR6, R50.reuse ;  /* 0x00000000320672ca */ /* 0x040fe400000e0000 */
[C---:B------:R-:W-:Y:S02]  /*ad60*/  R2UR UR7, R51.reuse ;  /* 0x00000000330772ca */ /* 0x040fe400000e0000 */
[----:B------:R-:W-:Y:S02]  /*ad70*/  R2UR UR8, R50 ;  /* 0x00000000320872ca */ /* 0x000fe400000e0000 */
[----:B------:R-:W-:-:S05]  /*ad80*/  R2UR UR9, R51 ;  /* 0x00000000330972ca */ /* 0x000fca00000e0000 */
[----:B------:R0:W5:Y:S04]  /*ad90*/  LDG.E.64 R80, desc[UR4][R56.64+0x28b0] ;  /* 0x0028b00438507981 */ /* 0x000168000c1e1b00 */
[----:B------:R0:W5:Y:S04]  /*ada0*/  LDG.E.64 R78, desc[UR6][R56.64+0x28b8] ;  /* 0x0028b806384e7981 */ /* 0x000168000c1e1b00 */
[----:B------:R0:W5:Y:S01]  /*adb0*/  LDG.E.64 R36, desc[UR8][R56.64+0x28c0] ;  /* 0x0028c00838247981 */ /* 0x000162000c1e1b00 */
[----:B------:R-:W-:Y:S02]  /*adc0*/  IMAD.MOV.U32 R18, RZ, RZ, 0x0 ;  /* 0x00000000ff127424 */ /* 0x000fe400078e00ff */
[----:B------:R-:W-:-:S02]  /*add0*/  IMAD.MOV.U32 R19, RZ, RZ, -0x40100000 ;  /* 0xbff00000ff137424 */ /* 0x000fc400078e00ff */
[----:B------:R-:W-:Y:S02]  /*ade0*/  IMAD.MOV.U32 R16, RZ, RZ, 0x0 ;  /* 0x00000000ff107424 */ /* 0x000fe400078e00ff */
[----:B------:R-:W-:Y:S01]  /*adf0*/  IMAD.MOV.U32 R17, RZ, RZ, 0x7ff00000 ;  /* 0x7ff00000ff117424 */ /* 0x000fe200078e00ff */
[----:B------:R-:W-:Y:S06]  /*ae00*/  BRA `(.L_x_242) ;  /* 0x0000001000f87947 */ /* 0x000fec0003800000 */
.L_x_241:
[----:B------:R-:W-:Y:S02]  /*ae10*/  R2UR UR4, R50 ;  /* 0x00000000320472ca */ /* 0x000fe400000e0000 */
[----:B------:R-:W-:-:S13]  /*ae20*/  R2UR UR5, R51 ;  /* 0x00000000330572ca */ /* 0x000fda00000e0000 */
[----:B------:R-:W3:Y:S01]  /*ae30*/  LDG.E.S8 R9, desc[UR4][R10.64+0x1] ;  /* 0x000001040a097981 */ /* 0x000ee2000c1e1300 */
[----:B------:R-:W-:-:S03]  /*ae40*/  PRMT R38, R12, 0x8880, RZ ;  /* 0x000088800c267816 */ /* 0x000fc600000000ff */
[----:B------:R0:W4:Y:S01]  /*ae50*/  LDG.E.S8 R14, desc[UR4][R6.64+0x1c] ;  /* 0x00001c04060e7981 */ /* 0x000122000c1e1300 */
[----:B------:R-:W-:Y:S01]  /*ae60*/  PRMT R38, R38, 0x7710, RZ ;  /* 0x0000771026267816 */ /* 0x000fe200000000ff */
[----:B------:R-:W-:Y:S01]  /*ae70*/  UMOV UR4, 0x519 ;  /* 0x0000051900047882 */ /* 0x000fe20000000000 */
[----:B------:R-:W-:Y:S01]  /*ae80*/  UMOV UR5, 0x5197d ;  /* 0x0005197d00057882 */ /* 0x000fe20000000000 */
[----:B------:R-:W-:Y:S01]  /*ae90*/  UMOV UR6, 0x448 ;  /* 0x0000044800067882 */ /* 0x000fe20000000000 */
[----:B------:R-:W-:Y:S02]  /*aea0*/  IMAD.MOV.U32 R84, RZ, RZ, -0x800000 ;  /* 0xff800000ff547424 */ /* 0x000fe400078e00ff */
[----:B------:R-:W-:Y:S01]  /*aeb0*/  IMAD.MOV.U32 R85, RZ, RZ, 0x41cdcd64 ;  /* 0x41cdcd64ff557424 */ /* 0x000fe200078e00ff */
[C---:B0-----:R-:W-:Y:S02]  /*aec0*/  PRMT R6, R15.reuse, 0x3340, RZ ;  /* 0x000033400f067816 */ /* 0x041fe400000000ff */
[----:B------:R-:W-:-:S05]  /*aed0*/  PRMT R7, R15, 0x8880, RZ ;  /* 0x000088800f077816 */ /* 0x000fca00000000ff */
[----:B------:R-:W-:-:S05]  /*aee0*/  IMAD R8, R8, 0x5, R7 ;  /* 0x0000000508087824 */ /* 0x000fca00078e0207 */
[----:B------:R-:W-:-:S04]  /*aef0*/  LEA R77, R8, 0x10000, 0x3 ;  /* 0x00010000084d7811 */ /* 0x000fc800078e18ff */
[----:B------:R-:W0:Y:S08]  /*af00*/  LDC.64 R16, c[0x3][R77+-0x4970] ;  /* 0x00eda4004d107b82 */ /* 0x000e300000000a00 */
[----:B------:R-:W1:Y:S01]  /*af10*/  LDC.64 R18, c[0x3][R77+-0x4a38] ;  /* 0x00ed72004d127b82 */ /* 0x000e620000000a00 */
[----:B------:R-:W-:Y:S01]  /*af20*/  BSSY.RECONVERGENT B4, `(.L_x_243) ;  /* 0x000007b000047945 */ /* 0x000fe20003800200 */
[----:B---3--:R-:W-:-:S02]  /*af30*/  PRMT R4, R38, 0x5410, R9 ;  /* 0x0000541026047816 */ /* 0x008fc40000000009 */
[----:B------:R-:W-:-:S03]  /*af40*/  LOP3.LUT R9, R9, 0xffff, RZ, 0xc0, !PT ;  /* 0x0000ffff09097812 */ /* 0x000fc600078ec0ff */
[----:B------:R-:W-:Y:S01]  /*af50*/  IDP.2A.LO.S16.U8 R4, R4, UR4, R5 ;  /* 0x0000000404047c26 */ /* 0x000fe20008001205 */
[----:B------:R-:W-:-:S04]  /*af60*/  PRMT R9, R12, 0x3340, R9 ;  /* 0x000033400c097816 */ /* 0x000fc80000000009 */
[----:B------:R-:W-:Y:S02]  /*af70*/  PRMT R9, R9, 0x5410, R6 ;  /* 0x0000541009097816 */ /* 0x000fe40000000006 */
[----:B------:R-:W-:-:S03]  /*af80*/  LEA R46, R4, UR6, 0x3 ;  /* 0x00000006042e7c11 */ /* 0x000fc6000f8e18ff */
[----:B----4-:R-:W-:Y:S01]  /*af90*/  IDP.4A.S8.U8 R9, R9, UR5, R14 ;  /* 0x0000000509097c26 */ /* 0x010fe2000800020e */
[----:B------:R-:W3:Y:S04]  /*afa0*/  LDC.64 R4, c[0x3][R46+0x5208] ;  /* 0x00d482002e047b82 */ /* 0x000ee80000000a00 */
[----:B------:R-:W-:-:S05]  /*afb0*/  LEA R9, R9, UR6, 0x3 ;  /* 0x0000000609097c11 */ /* 0x000fca000f8e18ff */
[C---:B------:R-:W-:Y:S02]  /*afc0*/  VIADD R97, R9.reuse, 0x10000 ;  /* 0x0001000009617836 */ /* 0x040fe40000000000 */
[----:B------:R-:W-:Y:S02]  /*afd0*/  VIADD R96, R9, 0x10000 ;  /* 0x0001000009607836 */ /* 0x000fe40000000000 */
[----:B------:R-:W0:Y:S08]  /*afe0*/  LDC.64 R8, c[0x3][R97+-0x6208] ;  /* 0x00e77e0061087b82 */ /* 0x000e300000000a00 */
[----:B------:R-:W1:Y:S01]  /*aff0*/  LDC.64 R6, c[0x3][R96+-0x7590] ;  /* 0x00e29c0060067b82 */ /* 0x000e620000000a00 */
[----:B---3--:R-:W-:-:S02]  /*b000*/  DSETP.GEU.AND P1, PT, |R4|, R84, PT ;  /* 0x000000540400722a */ /* 0x008fc40003f2e200 */
[----:B0-----:R-:W-:-:S12]  /*b010*/  DADD R12, R16, R8 ;  /* 0x00000000100c7229 */ /* 0x001fd80000000008 */
[C---:B------:R-:W-:Y:S02]  /*b020*/  @P1 R2UR UR8, R50.reuse ;  /* 0x00000000320812ca */ /* 0x040fe400000e0000 */
[----:B------:R-:W-:Y:S02]  /*b030*/  PRMT R9, R15, 0x8880, RZ ;  /* 0x000088800f097816 */ /* 0x000fe400000000ff */
[----:B------:R-:W-:Y:S02]  /*b040*/  @P1 R2UR UR9, R51 ;  /* 0x00000000330912ca */ /* 0x000fe400000e0000 */
[----:B------:R-:W-:Y:S01]  /*b050*/  PRMT R9, R9, 0x7710, RZ ;  /* 0x0000771009097816 */ /* 0x000fe200000000ff */
[----:B-1----:R-:W-:Y:S01]  /*b060*/  DADD R6, R18, R6 ;  /* 0x0000000012067229 */ /* 0x002fe20000000006 */
[----:B------:R-:W-:Y:S02]  /*b070*/  @P1 R2UR UR10, R50 ;  /* 0x00000000320a12ca */ /* 0x000fe400000e0000 */
[----:B------:R-:W-:-:S02]  /*b080*/  @P1 R2UR UR11, R51 ;  /* 0x00000000330b12ca */ /* 0x000fc400000e0000 */
[----:B------:R-:W-:Y:S02]  /*b090*/  @P1 R2UR UR12, R50 ;  /* 0x00000000320c12ca */ /* 0x000fe400000e0000 */
[----:B------:R-:W-:Y:S01]  /*b0a0*/  @P1 R2UR UR13, R51 ;  /* 0x00000000330d12ca */ /* 0x000fe200000e0000 */
[----:B------:R-:W-:Y:S01]  /*b0b0*/  DSETP.GT.AND P0, PT, |R12|, R84, PT ;  /* 0x000000540c00722a */ /* 0x000fe20003f04200 */
[----:B------:R-:W-:Y:S01]  /*b0c0*/  PRMT R9, R38, 0x5410, R9 ;  /* 0x0000541026097816 */ /* 0x000fe20000000009 */
[----:B------:R0:W5:Y:S04]  /*b0d0*/  @P1 LDG.E.64 R80, desc[UR8][R56.64+0x28b0] ;  /* 0x0028b00838501981 */ /* 0x000168000c1e1b00 */
[----:B------:R-:W-:Y:S01]  /*b0e0*/  IDP.2A.LO.S16.U8 R76, R9, UR4, R14 ;  /* 0x00000004094c7c26 */ /* 0x000fe2000800120e */
[----:B------:R-:W-:Y:S01]  /*b0f0*/  FSEL R8, R6, RZ, !P0 ;  /* 0x000000ff06087208 */ /* 0x000fe20004000000 */
[----:B------:R0:W5:Y:S01]  /*b100*/  @P1 LDG.E.64 R78, desc[UR10][R56.64+0x28b8] ;  /* 0x0028b80a384e1981 */ /* 0x000162000c1e1b00 */
[----:B------:R-:W-:-:S02]  /*b110*/  FSEL R9, R7, -1.875, !P0 ;  /* 0xbff0000007097808 */ /* 0x000fc40004000000 */
[----:B------:R-:W-:Y:S01]  /*b120*/  FSEL R6, R12, RZ, !P0 ;  /* 0x000000ff0c067208 */ /* 0x000fe20004000000 */
[----:B------:R0:W5:Y:S01]  /*b130*/  @P1 LDG.E.64 R36, desc[UR12][R56.64+0x28c0] ;  /* 0x0028c00c38241981 */ /* 0x000162000c1e1b00 */
[----:B------:R-:W-:Y:S01]  /*b140*/  FSEL R7, R13, +QNAN , !P0 ;  /* 0x7ff000000d077808 */ /* 0x000fe20004000000 */
[----:B------:R-:W-:Y:S01]  /*b150*/  @P1 IMAD.MOV.U32 R14, RZ, RZ, R8 ;  /* 0x000000ffff0e1224 */ /* 0x000fe200078e0008 */
[----:B------:R-:W-:Y:S01]  /*b160*/  LEA R76, R76, UR6, 0x3 ;  /* 0x000000064c4c7c11 */ /* 0x000fe2000f8e18ff */
[----:B------:R-:W-:Y:S02]  /*b170*/  @P1 IMAD.MOV.U32 R15, RZ, RZ, R9 ;  /* 0x000000ffff0f1224 */ /* 0x000fe400078e0009 */
[----:B------:R-:W-:Y:S02]  /*b180*/  @P1 IMAD.MOV.U32 R12, RZ, RZ, R6 ;  /* 0x000000ffff0c1224 */ /* 0x000fe400078e0006 */
[----:B------:R-:W-:Y:S01]  /*b190*/  @P1 IMAD.MOV.U32 R13, RZ, RZ, R7 ;  /* 0x000000ffff0d1224 */ /* 0x000fe200078e0007 */
[----:B------:R-:W-:Y:S06]  /*b1a0*/  @P1 BRA `(.L_x_244) ;  /* 0x0000000400481947 */ /* 0x000fec0003800000 */
[----:B------:R-:W1:Y:S01]  /*b1b0*/  LDC.64 R96, c[0x3][R76+0x59d8] ;  /* 0x00d676004c607b82 */ /* 0x000e620000000a00 */
[C---:B------:R-:W-:Y:S02]  /*b1c0*/  R2UR UR4, R50.reuse ;  /* 0x00000000320472ca */ /* 0x040fe400000e0000 */
[C---:B------:R-:W-:Y:S02]  /*b1d0*/  R2UR UR5, R51.reuse ;  /* 0x00000000330572ca */ /* 0x040fe400000e0000 */
[C---:B------:R-:W-:Y:S02]  /*b1e0*/  R2UR UR6, R50.reuse ;  /* 0x00000000320672ca */ /* 0x040fe400000e0000 */
[C---:B------:R-:W-:Y:S02]  /*b1f0*/  R2UR UR7, R51.reuse ;  /* 0x00000000330772ca */ /* 0x040fe400000e0000 */
[----:B------:R-:W-:Y:S02]  /*b200*/  R2UR UR8, R50 ;  /* 0x00000000320872ca */ /* 0x000fe400000e0000 */
[----:B------:R-:W-:Y:S01]  /*b210*/  R2UR UR9, R51 ;  /* 0x00000000330972ca */ /* 0x000fe200000e0000 */
[----:B------:R-:W-:-:S04]  /*b220*/  IMAD.MOV.U32 R14, RZ, RZ, R8 ;  /* 0x000000ffff0e7224 */ /* 0x000fc800078e0008 */
[----:B-----5:R3:W5:Y:S01]  /*b230*/  LDG.E.64 R80, desc[UR4][R56.64+0x28b0] ;  /* 0x0028b00438507981 */ /* 0x020762000c1e1b00 */
[----:B------:R-:W-:-:S03]  /*b240*/  IMAD.MOV.U32 R15, RZ, RZ, R9 ;  /* 0x000000ffff0f7224 */ /* 0x000fc600078e0009 */
[----:B------:R3:W5:Y:S01]  /*b250*/  LDG.E.64 R78, desc[UR6][R56.64+0x28b8] ;  /* 0x0028b806384e7981 */ /* 0x000762000c1e1b00 */
[----:B------:R-:W-:-:S03]  /*b260*/  IMAD.MOV.U32 R12, RZ, RZ, R6 ;  /* 0x000000ffff0c7224 */ /* 0x000fc600078e0006 */
[----:B------:R3:W5:Y:S01]  /*b270*/  LDG.E.64 R36, desc[UR8][R56.64+0x28c0] ;  /* 0x0028c00838247981 */ /* 0x000762000c1e1b00 */
[----:B------:R-:W-:Y:S01]  /*b280*/  IMAD.MOV.U32 R13, RZ, RZ, R7 ;  /* 0x000000ffff0d7224 */ /* 0x000fe200078e0007 */
[----:B-1----:R-:W-:-:S14]  /*b290*/  DSETP.GEU.AND P0, PT, |R96|, R84, PT ;  /* 0x000000546000722a */ /* 0x002fdc0003f0e200 */
[----:B---3--:R-:W-:Y:S05]  /*b2a0*/  @P0 BRA `(.L_x_244) ;  /* 0x0000000400080947 */ /* 0x008fea0003800000 */
[----:B------:R-:W1:Y:S01]  /*b2b0*/  LDC.64 R12, c[0x3][R46+0x4e20] ;  /* 0x00d388002e0c7b82 */ /* 0x000e620000000a00 */
[----:B------:R-:W-:Y:S01]  /*b2c0*/  DADD R70, R16, R4 ;  /* 0x0000000010467229 */ /* 0x000fe20000000004 */
[----:B------:R-:W-:Y:S06]  /*b2d0*/  BSSY.RECONVERGENT B5, `(.L_x_245) ;  /* 0x000001d000057945 */ /* 0x000fec0003800200 */
[----:B------:R-:W3:Y:S01]  /*b2e0*/  LDC.64 R14, c[0x3][R76+0x55f0] ;  /* 0x00d57c004c0e7b82 */ /* 0x000ee20000000a00 */
[----:B------:R-:W-:-:S08]  /*b2f0*/  DADD R70, R96, R70 ;  /* 0x0000000060467229 */ /* 0x000fd00000000046 */
[----:B------:R-:W-:Y:S02]  /*b300*/  DSETP.GT.AND P0, PT, |R70|, R84, PT ;  /* 0x000000544600722a */ /* 0x000fe40003f04200 */
[----:B-1----:R-:W-:-:S08]  /*b310*/  DADD R12, R18, R12 ;  /* 0x00000000120c7229 */ /* 0x002fd0000000000c */
[----:B---3--:R-:W-:-:S10]  /*b320*/  DADD R12, R12, R14 ;  /* 0x000000000c0c7229 */ /* 0x008fd4000000000e */
[----:B------:R-:W-:Y:S02]  /*b330*/  FSEL R14, R12, RZ, !P0 ;  /* 0x000000ff0c0e7208 */ /* 0x000fe40004000000 */
[----:B------:R-:W-:-:S06]  /*b340*/  FSEL R15, R13, -1.875, !P0 ;  /* 0xbff000000d0f7808 */ /* 0x000fcc0004000000 */
[----:B-----5:R-:W-:-:S08]  /*b350*/  DADD R12, R78, R14 ;  /* 0x000000004e0c7229 */ /* 0x020fd0000000000e */
[----:B------:R-:W-:Y:S01]  /*b360*/  DADD R98, R36, R12 ;  /* 0x0000000024627229 */ /* 0x000fe2000000000c */
[----:B------:R-:W-:-:S05]  /*b370*/  IMAD.MOV.U32 R12, RZ, RZ, 0x1 ;  /* 0x00000001ff0c7424 */ /* 0x000fca00078e00ff */
[----:B------:R-:W1:Y:S02]  /*b380*/  MUFU.RCP64H R13, R99 ;  /* 0x00000063000d7308 */ /* 0x000e640000001800 */
[----:B-1----:R-:W-:-:S08]  /*b390*/  DFMA R84, -R98, R12, 1 ;  /* 0x3ff000006254742b */ /* 0x002fd0000000010c */
[----:B------:R-:W-:-:S08]  /*b3a0*/  DFMA R84, R84, R84, R84 ;  /* 0x000000545454722b */ /* 0x000fd00000000054 */
[----:B------:R-:W-:Y:S01]  /*b3b0*/  DFMA R84, R12, R84, R12 ;  /* 0x000000540c54722b */ /* 0x000fe2000000000c */
[----:B------:R-:W-:Y:S02]  /*b3c0*/  FSEL R12, R70, RZ, !P0 ;  /* 0x000000ff460c7208 */ /* 0x000fe40004000000 */
[----:B------:R-:W-:-:S05]  /*b3d0*/  FSEL R13, R71, +QNAN , !P0 ;  /* 0x7ff00000470d7808 */ /* 0x000fca0004000000 */
[----:B------:R-:W-:Y:S02]  /*b3e0*/  DFMA R96, -R98, R84, 1 ;  /* 0x3ff000006260742b */ /* 0x000fe40000000154 */
[----:B------:R-:W-:-:S06]  /*b3f0*/  DADD R100, R80, R12 ;  /* 0x0000000050647229 */ /* 0x000fcc000000000c */
        /* <DEDUP_REMOVED lines=10> */
.L_x_246:
[----:B------:R-:W-:Y:S05]  /*b4a0*/  BSYNC.RECONVERGENT B5 ;  /* 0x0000000000057941 */ /* 0x000fea0003800200 */
.L_x_245:
        /* <DEDUP_REMOVED lines=26> */
.L_x_248:
[----:B------:R-:W-:Y:S05]  /*b650*/  BSYNC.RECONVERGENT B5 ;  /* 0x0000000000057941 */ /* 0x000fea0003800200 */
.L_x_247:
[----:B------:R-:W-:-:S06]  /*b660*/  DSETP.GEU.AND P0, PT, R104, R70, PT ;  /* 0x000000466800722a */ /* 0x000fcc0003f0e000 */
[----:B------:R-:W-:Y:S02]  /*b670*/  FSEL R70, R70, R104, !P0 ;  /* 0x0000006846467208 */ /* 0x000fe40004000000 */
[----:B------:R-:W-:Y:S02]  /*b680*/  FSEL R71, R71, R105, !P0 ;  /* 0x0000006947477208 */ /* 0x000fe40004000000 */
[----:B------:R-:W-:Y:S02]  /*b690*/  FSEL R14, R14, R8, !P0 ;  /* 0x000000080e0e7208 */ /* 0x000fe40004000000 */
[----:B------:R-:W-:Y:S02]  /*b6a0*/  FSEL R15, R15, R9, !P0 ;  /* 0x000000090f0f7208 */ /* 0x000fe40004000000 */
[----:B------:R-:W-:Y:S02]  /*b6b0*/  FSEL R12, R12, R6, !P0 ;  /* 0x000000060c0c7208 */ /* 0x000fe40004000000 */
[----:B------:R-:W-:-:S07]  /*b6c0*/  FSEL R13, R13, R7, !P0 ;  /* 0x000000070d0d7208 */ /* 0x000fce0004000000 */
.L_x_244:
[----:B------:R-:W-:Y:S05]  /*b6d0*/  BSYNC.RECONVERGENT B4 ;  /* 0x0000000000047941 */ /* 0x000fea0003800200 */
.L_x_243:
[----:B------:R-:W-:Y:S01]  /*b6e0*/  IMAD.MOV.U32 R84, RZ, RZ, -0x800000 ;  /* 0xff800000ff547424 */ /* 0x000fe200078e00ff */
[----:B------:R-:W-:Y:S01]  /*b6f0*/  BSSY.RECONVERGENT B4, `(.L_x_249) ;  /* 0x0000047000047945 */ /* 0x000fe20003800200 */
[----:B------:R-:W-:Y:S02]  /*b700*/  IMAD.MOV.U32 R85, RZ, RZ, 0x41cdcd64 ;  /* 0x41cdcd64ff557424 */ /* 0x000fe400078e00ff */
[----:B------:R-:W-:Y:S02]  /*b710*/  IMAD.MOV.U32 R8, RZ, RZ, R14 ;  /* 0x000000ffff087224 */ /* 0x000fe400078e000e */
[----:B------:R-:W-:Y:S02]  /*b720*/  IMAD.MOV.U32 R9, RZ, RZ, R15 ;  /* 0x000000ffff097224 */ /* 0x000fe400078e000f */
[----:B------:R-:W-:Y:S01]  /*b730*/  DSETP.GEU.AND P0, PT, |R4|, R84, PT ;  /* 0x000000540400722a */ /* 0x000fe20003f0e200 */
[----:B------:R-:W-:Y:S02]  /*b740*/  IMAD.MOV.U32 R6, RZ, RZ, R12 ;  /* 0x000000ffff067224 */ /* 0x000fe400078e000c */
[----:B------:R-:W-:-:S11]  /*b750*/  IMAD.MOV.U32 R7, RZ, RZ, R13 ;  /* 0x000000ffff077224 */ /* 0x000fd600078e000d */
[----:B------:R-:W-:Y:S05]  /*b760*/  @P0 BRA `(.L_x_250) ;  /* 0x0000000000fc0947 */ /* 0x000fea0003800000 */
[----:B------:R-:W1:Y:S01]  /*b770*/  LDC.64 R6, c[0x3][R46+0x4e20] ;  /* 0x00d388002e067b82 */ /* 0x000e620000000a00 */
[----:B------:R-:W-:Y:S01]  /*b780*/  DADD R96, R16, R4 ;  /* 0x0000000010607229 */ /* 0x000fe20000000004 */
[----:B------:R-:W-:Y:S07]  /*b790*/  BSSY.RECONVERGENT B5, `(.L_x_251) ;  /* 0x000001a000057945 */ /* 0x000fee0003800200 */
[----:B------:R-:W-:Y:S02]  /*b7a0*/  DSETP.GT.AND P0, PT, |R96|, R84, PT ;  /* 0x000000546000722a */ /* 0x000fe40003f04200 */
[----:B-1----:R-:W-:-:S10]  /*b7b0*/  DADD R6, R18, R6 ;  /* 0x0000000012067229 */ /* 0x002fd40000000006 */
        /* <DEDUP_REMOVED lines=23> */
.L_x_252:
[----:B------:R-:W-:Y:S05]  /*b930*/  BSYNC.RECONVERGENT B5 ;  /* 0x0000000000057941 */ /* 0x000fea0003800200 */
.L_x_251:
        /* <DEDUP_REMOVED lines=26> */
.L_x_254:
[----:B------:R-:W-:Y:S05]  /*bae0*/  BSYNC.RECONVERGENT B5 ;  /* 0x0000000000057941 */ /* 0x000fea0003800200 */
.L_x_253:
[----:B------:R-:W-:-:S06]  /*baf0*/  DSETP.GEU.AND P0, PT, R104, R70, PT ;  /* 0x000000466800722a */ /* 0x000fcc0003f0e000 */
[----:B------:R-:W-:Y:S02]  /*bb00*/  FSEL R8, R8, R14, !P0 ;  /* 0x0000000e08087208 */ /* 0x000fe40004000000 */
[----:B------:R-:W-:Y:S02]  /*bb10*/  FSEL R9, R9, R15, !P0 ;  /* 0x0000000f09097208 */ /* 0x000fe40004000000 */
[----:B------:R-:W-:Y:S02]  /*bb20*/  FSEL R6, R6, R12, !P0 ;  /* 0x0000000c06067208 */ /* 0x000fe40004000000 */
[----:B------:R-:W-:Y:S02]  /*bb30*/  FSEL R7, R7, R13, !P0 ;  /* 0x0000000d07077208 */ /* 0x000fe40004000000 */
[----:B------:R-:W-:Y:S02]  /*bb40*/  FSEL R70, R70, R104, !P0 ;  /* 0x0000006846467208 */ /* 0x000fe40004000000 */
[----:B------:R-:W-:-:S07]  /*bb50*/  FSEL R71, R71, R105, !P0 ;  /* 0x0000006947477208 */ /* 0x000fce0004000000 */
.L_x_250:
[----:B------:R-:W-:Y:S05]  /*bb60*/  BSYNC.RECONVERGENT B4 ;  /* 0x0000000000047941 */ /* 0x000fea0003800200 */
.L_x_249:
[----:B------:R-:W1:Y:S01]  /*bb70*/  LDC.64 R14, c[0x3][R76+0x59d8] ;  /* 0x00d676004c0e7b82 */ /* 0x000e620000000a00 */
[----:B------:R-:W-:Y:S01]  /*bb80*/  IMAD.MOV.U32 R84, RZ, RZ, -0x800000 ;  /* 0xff800000ff547424 */ /* 0x000fe200078e00ff */
[----:B------:R-:W-:Y:S01]  /*bb90*/  BSSY.RECONVERGENT B4, `(.L_x_255) ;  /* 0x0000047000047945 */ /* 0x000fe20003800200 */
[----:B------:R-:W-:Y:S02]  /*bba0*/  IMAD.MOV.U32 R85, RZ, RZ, 0x41cdcd64 ;  /* 0x41cdcd64ff557424 */ /* 0x000fe400078e00ff */
[----:B------:R-:W-:Y:S02]  /*bbb0*/  IMAD.MOV.U32 R12, RZ, RZ, R8 ;  /* 0x000000ffff0c7224 */ /* 0x000fe400078e0008 */
[----:B------:R-:W-:Y:S02]  /*bbc0*/  IMAD.MOV.U32 R13, RZ, RZ, R9 ;  /* 0x000000ffff0d7224 */ /* 0x000fe400078e0009 */
[----:B------:R-:W-:Y:S02]  /*bbd0*/  IMAD.MOV.U32 R4, RZ, RZ, R6 ;  /* 0x000000ffff047224 */ /* 0x000fe400078e0006 */
[----:B------:R-:W-:Y:S01]  /*bbe0*/  IMAD.MOV.U32 R5, RZ, RZ, R7 ;  /* 0x000000ffff057224 */ /* 0x000fe200078e0007 */
[----:B-1----:R-:W-:-:S14]  /*bbf0*/  DSETP.GEU.AND P0, PT, |R14|, R84, PT ;  /* 0x000000540e00722a */ /* 0x002fdc0003f0e200 */
        /* <DEDUP_REMOVED lines=29> */
.L_x_258:
[----:B------:R-:W-:Y:S05]  /*bdd0*/  BSYNC.RECONVERGENT B5 ;  /* 0x0000000000057941 */ /* 0x000fea0003800200 */
.L_x_257:
        /* <DEDUP_REMOVED lines=26> */
.L_x_260:
[----:B------:R-:W-:Y:S05]  /*bf80*/  BSYNC.RECONVERGENT B5 ;  /* 0x0000000000057941 */ /* 0x000fea0003800200 */
.L_x_259:
[----:B------:R-:W-:-:S06]  /*bf90*/  DSETP.GEU.AND P0, PT, R104, R70, PT ;  /* 0x000000466800722a */ /* 0x000fcc0003f0e000 */
[----:B------:R-:W-:Y:S02]  /*bfa0*/  FSEL R12, R12, R8, !P0 ;  /* 0x000000080c0c7208 */ /* 0x000fe40004000000 */
[----:B------:R-:W-:Y:S02]  /*bfb0*/  FSEL R13, R13, R9, !P0 ;  /* 0x000000090d0d7208 */ /* 0x000fe40004000000 */
[----:B------:R-:W-:Y:S02]  /*bfc0*/  FSEL R4, R4, R6, !P0 ;  /* 0x0000000604047208 */ /* 0x000fe40004000000 */
[----:B------:R-:W-:Y:S02]  /*bfd0*/  FSEL R5, R5, R7, !P0 ;  /* 0x0000000705057208 */ /* 0x000fe40004000000 */
[----:B------:R-:W-:Y:S02]  /*bfe0*/  FSEL R70, R70, R104, !P0 ;  /* 0x0000006846467208 */ /* 0x000fe40004000000 */
[----:B------:R-:W-:-:S07]  /*bff0*/  FSEL R71, R71, R105, !P0 ;  /* 0x0000006947477208 */ /* 0x000fce0004000000 */
.L_x_256:
[----:B------:R-:W-:Y:S05]  /*c000*/  BSYNC.RECONVERGENT B4 ;  /* 0x0000000000047941 */ /* 0x000fea0003800200 */
.L_x_255:
[----:B------:R-:W-:Y:S01]  /*c010*/  UMOV UR4, 0xff800000 ;  /* 0xff80000000047882 */ /* 0x000fe20000000000 */
[----:B------:R-:W-:Y:S02]  /*c020*/  UMOV UR5, 0x41cdcd64 ;  /* 0x41cdcd6400057882 */ /* 0x000fe40000000000 */
[----:B------:R-:W-:-:S14]  /*c030*/  DSETP.GEU.AND P0, PT, |R4|, UR4, PT ;  /* 0x0000000404007e2a */ /* 0x000fdc000bf0e200 */
[----:B------:R-:W-:Y:S05]  /*c040*/  @P0 BRA `(.L_x_242) ;  /* 0x0000000000680947 */ /* 0x000fea0003800000 */
[----:B-----5:R-:W-:Y:S01]  /*c050*/  DADD R6, R78, R18 ;  /* 0x000000004e067229 */ /* 0x020fe20000000012 */
        /* <DEDUP_REMOVED lines=19> */
.L_x_262:
[----:B------:R-:W-:Y:S05]  /*c190*/  BSYNC.RECONVERGENT B4 ;  /* 0x0000000000047941 */ /* 0x000fea0003800200 */
.L_x_261:
[----:B------:R-:W-:-:S06]  /*c1a0*/  DSETP.GEU.AND P0, PT, R70, R104, PT ;  /* 0x000000684600722a */ /* 0x000fcc0003f0e000 */
[----:B------:R-:W-:Y:S02]  /*c1b0*/  FSEL R16, R16, R4, !P0 ;  /* 0x0000000410107208 */ /* 0x000fe40004000000 */
[----:B------:R-:W-:Y:S02]  /*c1c0*/  FSEL R17, R17, R5, !P0 ;  /* 0x0000000511117208 */ /* 0x000fe40004000000 */
[----:B------:R-:W-:Y:S02]  /*c1d0*/  FSEL R18, R18, R12, !P0 ;  /* 0x0000000c12127208 */ /* 0x000fe40004000000 */
[----:B------:R-:W-:-:S07]  /*c1e0*/  FSEL R19, R19, R13, !P0 ;  /* 0x0000000d13137208 */ /* 0x000fce0004000000 */
.L_x_242:
[----:B------:R-:W-:Y:S05]  /*c1f0*/  BSYNC.RECONVERGENT B1 ;  /* 0x0000000000017941 */ /* 0x000fea0003800200 */
.L_x_240:
[----:B------:R-:W1:Y:S01]  /*c200*/  LDC.64 R4, c[0x0][0x3c0] ;  /* 0x0000f000ff047b82 */ /* 0x000e620000000a00 */
[C---:B------:R-:W-:Y:S01]  /*c210*/  R2UR UR6, R50.reuse ;  /* 0x00000000320672ca */ /* 0x040fe200000e0000 */
[----:B------:R-:W-:Y:S01]  /*c220*/  UMOV UR4, 0xa0b5ed8d ;  /* 0xa0b5ed8d00047882 */ /* 0x000fe20000000000 */
[----:B------:R-:W-:Y:S01]  /*c230*/  R2UR UR7, R51 ;  /* 0x00000000330772ca */ /* 0x000fe200000e0000 */
[----:B------:R-:W-:Y:S01]  /*c240*/  UMOV UR5, 0x3eb0c6f7 ;  /* 0x3eb0c6f700057882 */ /* 0x000fe20000000000 */
[C---:B------:R-:W-:Y:S01]  /*c250*/  R2UR UR8, R50.reuse ;  /* 0x00000000320872ca */ /* 0x040fe200000e0000 */
[----:B------:R-:W-:Y:S01]  /*c260*/  IMAD.IADD R7, R3, 0x1, R20 ;  /* 0x0000000103077824 */ /* 0x000fe200078e0214 */
[C---:B------:R-:W-:Y:S01]  /*c270*/  R2UR UR9, R51.reuse ;  /* 0x00000000330972ca */ /* 0x040fe200000e0000 */
[----:B------:R-:W-:Y:S01]  /*c280*/  DADD R18, R18, UR4 ;  /* 0x0000000412127e29 */ /* 0x000fe20008000000 */
[----:B------:R-:W-:Y:S01]  /*c290*/  R2UR UR10, R50 ;  /* 0x00000000320a72ca */ /* 0x000fe200000e0000 */
[----:B------:R-:W-:Y:S01]  /*c2a0*/  DADD R16, R16, UR4 ;  /* 0x0000000410107e29 */ /* 0x000fe20008000000 */
[----:B------:R-:W-:-:S05]  /*c2b0*/  R2UR UR11, R51 ;  /* 0x00000000330b72ca */ /* 0x000fca00000e0000 */
[----:B------:R3:W-:Y:S04]  /*c2c0*/  STG.E.64 desc[UR6][R56.64+0x28d0], R18 ;  /* 0x0028d01238007986 */ /* 0x0007e8000c101b06 */
[----:B------:R3:W-:Y:S01]  /*c2d0*/  STG.E.64 desc[UR8][R56.64+0x28d8], R16 ;  /* 0x0028d81038007986 */ /* 0x0007e2000c101b08 */
[----:B-1----:R-:W-:-:S05]  /*c2e0*/  IMAD.WIDE R4, R7, 0x8, R4 ;  /* 0x0000000807047825 */ /* 0x002fca00078e0204 */
[----:B------:R-:W4:Y:S01]  /*c2f0*/  LDG.E.64 R8, desc[UR10][R4.64+0x1388] ;  /* 0x0013880a04087981 */ /* 0x000f22000c1e1b00 */
[----:B------:R-:W-:Y:S02]  /*c300*/  R2UR UR4, R50 ;  /* 0x00000000320472ca */ /* 0x000fe400000e0000 */
[----:B------:R-:W-:-:S13]  /*c310*/  R2UR UR5, R51 ;  /* 0x00000000330572ca */ /* 0x000fda00000e0000 */
[----:B------:R-:W2:Y:S01]  /*c320*/  LDG.E.64 R6, desc[UR4][R4.64] ;  /* 0x0000000404067981 */ /* 0x000ea2000c1e1b00 */
[----:B------:R-:W-:Y:S01]  /*c330*/  BSSY.RECONVERGENT B1, `(.L_x_263) ;  /* 0x0000016000017945 */ /* 0x000fe20003800200 */
[----:B----4-:R-:W-:-:S08]  /*c340*/  DADD R8, R18, R8 ;  /* 0x0000000012087229 */ /* 0x010fd00000000008 */
[----:B-----5:R-:W-:-:S08]  /*c350*/  DADD R8, R8, R78 ;  /* 0x0000000008087229 */ /* 0x020fd0000000004e */
[----:B------:R-:W-:Y:S01]  /*c360*/  DADD R98, R8, R36 ;  /* 0x0000000008627229 */ /* 0x000fe20000000024 */
[----:B------:R-:W-:Y:S01]  /*c370*/  IMAD.MOV.U32 R8, RZ, RZ, 0x1 ;  /* 0x00000001ff087424 */ /* 0x000fe200078e00ff */
[----:B--2---:R-:W-:-:S04]  /*c380*/  DADD R6, R16, R6 ;  /* 0x0000000010067229 */ /* 0x004fc80000000006 */
[----:B------:R-:W1:Y:S04]  /*c390*/  MUFU.RCP64H R9, R99 ;  /* 0x0000006300097308 */ /* 0x000e680000001800 */
[----:B------:R-:W-:-:S10]  /*c3a0*/  DADD R100, R6, R80 ;  /* 0x0000000006647229 */ /* 0x000fd40000000050 */
        /* <DEDUP_REMOVED lines=11> */
[----:B---3--:R-:W-:Y:S05]  /*c460*/  @P0 BRA P1, `(.L_x_264) ;  /* 0x0000000000080947 */ /* 0x008fea0000800000 */
[----:B------:R-:W-:-:S07]  /*c470*/  MOV R38, 0xc490 ;  /* 0x0000c49000267802 */ /* 0x000fce0000000f00 */
[----:B0-----:R-:W-:Y:S05]  /*c480*/  CALL.REL.NOINC `($__internal_0_$__cuda_sm20_div_rn_f64_full) ;  /* 0x000003ec00e47944 */ /* 0x001fea0003c00000 */
.L_x_264:
[----:B------:R-:W-:Y:S05]  /*c490*/  BSYNC.RECONVERGENT B1 ;  /* 0x0000000000017941 */ /* 0x000fea0003800200 */
.L_x_263:
[----:B------:R-:W-:Y:S01]  /*c4a0*/  UMOV UR4, 0x66666666 ;  /* 0x6666666600047882 */ /* 0x000fe20000000000 */
[----:B------:R-:W-:Y:S01]  /*c4b0*/  UMOV UR5, 0x40711266 ;  /* 0x4071126600057882 */ /* 0x000fe20000000000 */
[----:B------:R-:W-:Y:S01]  /*c4c0*/  R2UR UR6, R50 ;  /* 0x00000000320672ca */ /* 0x000fe200000e0000 */
[----:B------:R-:W-:Y:S01]  /*c4d0*/  DADD R104, R104, -UR4 ;  /* 0x8000000468687e29 */ /* 0x000fe20008000000 */
[----:B------:R-:W-:Y:S01]  /*c4e0*/  R2UR UR7, R51 ;  /* 0x00000000330772ca */ /* 0x000fe200000e0000 */
[----:B------:R-:W-:Y:S06]  /*c4f0*/  BSSY.RECONVERGENT B1, `(.L_x_265) ;  /* 0x0000016000017945 */ /* 0x000fec0003800200 */
[----:B------:R-:W-:-:S06]  /*c500*/  DSETP.GT.AND P0, PT, R104, R82, PT ;  /* 0x000000526800722a */ /* 0x000fcc0003f04000 */
[----:B------:R1:W-:Y:S08]  /*c510*/  STG.E.64 desc[UR6][R56.64+0x28e0], R104 ;  /* 0x0028e06838007986 */ /* 0x0003f0000c101b06 */
[----:B------:R-:W-:Y:S05]  /*c520*/  @!P0 BRA `(.L_x_266) ;  /* 0x0000000000488947 */ /* 0x000fea0003800000 */
[----:B------:R-:W-:Y:S02]  /*c530*/  R2UR UR4, R50 ;  /* 0x00000000320472ca */ /* 0x000fe400000e0000 */
[----:B------:R-:W-:-:S13]  /*c540*/  R2UR UR5, R51 ;  /* 0x00000000330572ca */ /* 0x000fda00000e0000 */
[----:B------:R-:W2:Y:S02]  /*c550*/  LDG.E.64 R6, desc[UR4][R4.64+0x1388] ;  /* 0x0013880404067981 */ /* 0x000ea4000c1e1b00 */
[----:B--2---:R-:W-:-:S08]  /*c560*/  DADD R6, R18, R6 ;  /* 0x0000000012067229 */ /* 0x004fd00000000006 */
[----:B------:R-:W-:-:S14]  /*c570*/  DSETP.GEU.AND P0, PT, R6, RZ, PT ;  /* 0x000000ff0600722a */ /* 0x000fdc0003f0e000 */
[----:B------:R-:W-:Y:S05]  /*c580*/  @P0 BRA `(.L_x_266) ;  /* 0x0000000000300947 */ /* 0x000fea0003800000 */
[----:B------:R-:W-:Y:S02]  /*c590*/  R2UR UR4, R50 ;  /* 0x00000000320472ca */ /* 0x000fe400000e0000 */
[----:B------:R-:W-:-:S13]  /*c5a0*/  R2UR UR5, R51 ;  /* 0x00000000330572ca */ /* 0x000fda00000e0000 */
[----:B------:R-:W2:Y:S02]  /*c5b0*/  LDG.E.64 R4, desc[UR4][R4.64] ;  /* 0x0000000404047981 */ /* 0x000ea4000c1e1b00 */
[----:B--2---:R-:W-:-:S08]  /*c5c0*/  DADD R16, R16, R4 ;  /* 0x0000000010107229 */ /* 0x004fd00000000004 */
[----:B------:R-:W-:-:S14]  /*c5d0*/  DSETP.GEU.AND P0, PT, R16, RZ, PT ;  /* 0x000000ff1000722a */ /* 0x000fdc0003f0e000 */
[----:B------:R-:W-:Y:S01]  /*c5e0*/  @!P0 R2UR UR4, R50 ;  /* 0x00000000320482ca */ /* 0x000fe200000e0000 */
[----:B------:R-:W-:Y:S01]  /*c5f0*/  @!P0 IMAD.MOV.U32 R82, RZ, RZ, R104 ;  /* 0x000000ffff528224 */ /* 0x000fe200078e0068 */
[----:B------:R-:W-:Y:S01]  /*c600*/  @!P0 R2UR UR5, R51 ;  /* 0x00000000330582ca */ /* 0x000fe200000e0000 */
[----:B------:R-:W-:Y:S02]  /*c610*/  @!P0 IMAD.MOV.U32 R83, RZ, RZ, R105 ;  /* 0x000000ffff538224 */ /* 0x000fe400078e0069 */
[----:B------:R-:W-:Y:S02]  /*c620*/  @!P0 IMAD.MOV.U32 R39, RZ, RZ, R20 ;  /* 0x000000ffff278224 */ /* 0x000fe400078e0014 */
[----:B------:R-:W-:-:S08]  /*c630*/  @!P0 IMAD.MOV.U32 R40, RZ, RZ, R41 ;  /* 0x000000ffff288224 */ /* 0x000fd000078e0029 */
[----:B------:R2:W-:Y:S02]  /*c640*/  @!P0 STG.E.64 desc[UR4][R56.64+0x28c8], R104 ;  /* 0x0028c86838008986 */ /* 0x0005e4000c101b04 */
.L_x_266:
[----:B------:R-:W-:Y:S05]  /*c650*/  BSYNC.RECONVERGENT B1 ;  /* 0x0000000000017941 */ /* 0x000fea0003800200 */
.L_x_265:
[----:B------:R-:W-:-:S05]  /*c660*/  VIADD R20, R20, 0x1 ;  /* 0x0000000114147836 */ /* 0x000fca0000000000 */
[----:B------:R-:W-:-:S13]  /*c670*/  ISETP.NE.AND P0, PT, R20, R21, PT ;  /* 0x000000151400720c */ /* 0x000fda0003f05270 */
[----:B------:R-:W-:Y:S05]  /*c680*/  @P0 BRA `(.L_x_267) ;  /* 0xffffffe400700947 */ /* 0x000fea000383ffff */
[----:B------:R-:W-:Y:S05]  /*c690*/  BSYNC.RECONVERGENT B2 ;  /* 0x0000000000027941 */ /* 0x000fea0003800200 */
.L_x_239:
[----:B------:R-:W-:-:S05]  /*c6a0*/  VIADD R41, R41, 0x1 ;  /* 0x0000000129297836 */ /* 0x000fca0000000000 */
[----:B------:R-:W-:-:S13]  /*c6b0*/  ISETP.NE.AND P0, PT, R41, R21, PT ;  /* 0x000000152900720c */ /* 0x000fda0003f05270 */
[----:B------:R-:W-:Y:S05]  /*c6c0*/  @P0 BRA `(.L_x_268) ;  /* 0xffffffe400480947 */ /* 0x000fea000383ffff */
[----:B------:R-:W-:Y:S05]  /*c6d0*/  BSYNC.RECONVERGENT B3 ;  /* 0x0000000000037941 */ /* 0x000fea0003800200 */
.L_x_238:
[----:B------:R-:W-:Y:S01]  /*c6e0*/  IMAD.MOV.U32 R4, RZ, RZ, -0x800000 ;  /* 0xff800000ff047424 */ /* 0x000fe200078e00ff */
[C---:B------:R-:W-:Y:S01]  /*c6f0*/  R2UR UR4, R50.reuse ;  /* 0x00000000320472ca */ /* 0x040fe200000e0000 */
[----:B------:R-:W-:Y:S01]  /*c700*/  IMAD.MOV.U32 R5, RZ, RZ, 0x41cdcd64 ;  /* 0x41cdcd64ff057424 */ /* 0x000fe200078e00ff */
[C---:B------:R-:W-:Y:S02]  /*c710*/  R2UR UR5, R51.reuse ;  /* 0x00000000330572ca */ /* 0x040fe400000e0000 */
[----:B------:R-:W-:Y:S02]  /*c720*/  R2UR UR6, R50 ;  /* 0x00000000320672ca */ /* 0x000fe400000e0000 */
[----:B------:R-:W-:Y:S01]  /*c730*/  R2UR UR7, R51 ;  /* 0x00000000330772ca */ /* 0x000fe200000e0000 */
[----:B------:R-:W-:-:S06]  /*c740*/  DSETP.GT.AND P0, PT, |R82|, R4, PT ;  /* 0x000000045200722a */ /* 0x000fcc0003f04200 */
[----:B------:R-:W-:Y:S02]  /*c750*/  SEL R3, R40, 0x1, !P0 ;  /* 0x0000000128037807 */ /* 0x000fe40004000000 */
[----:B------:R-:W-:Y:S02]  /*c760*/  SEL R39, R39, 0x1, !P0 ;  /* 0x0000000127277807 */ /* 0x000fe40004000000 */
[-C--:B------:R-:W-:Y:S02]  /*c770*/  IADD3 R6, P0, PT, R3, R48.reuse, RZ ;  /* 0x0000003003067210 */ /* 0x080fe40007f1e0ff */
[----:B------:R-:W-:Y:S02]  /*c780*/  IADD3 R8, P1, PT, R39, R48, RZ ;  /* 0x0000003027087210 */ /* 0x000fe40007f3e0ff */
[-C--:B------:R-:W-:Y:S02]  /*c790*/  LEA.HI.X.SX32 R7, R3, R49.reuse, 0x1, P0 ;  /* 0x0000003103077211 */ /* 0x080fe400000f0eff */
[----:B------:R-:W-:-:S03]  /*c7a0*/  LEA.HI.X.SX32 R9, R39, R49, 0x1, P1 ;  /* 0x0000003127097211 */ /* 0x000fc600008f0eff */
[----:B------:R-:W3:Y:S04]  /*c7b0*/  LDG.E.U8 R15, desc[UR4][R6.64] ;  /* 0x00000004060f7981 */ /* 0x000ee8000c1e1100 */
[----:B------:R-:W4:Y:S01]  /*c7c0*/  LDG.E.U8 R20, desc[UR6][R8.64+0x1b] ;  /* 0x00001b0608147981 */ /* 0x000f22000c1e1100 */
[----:B------:R-:W-:Y:S01]  /*c7d0*/  BSSY.RECONVERGENT B1, `(.L_x_269) ;  /* 0x0000148000017945 */ /* 0x000fe20003800200 */
[----:B---3--:R-:W-:Y:S02]  /*c7e0*/  PRMT R14, R15, 0x8880, RZ ;  /* 0x000088800f0e7816 */ /* 0x008fe400000000ff */
[----:B----4-:R-:W-:-:S05]  /*c7f0*/  PRMT R17, R20, 0x8880, RZ ;  /* 0x0000888014117816 */ /* 0x010fca00000000ff */
[----:B------:R-:W-:-:S05]  /*c800*/  IMAD.IADD R10, R14, 0x1, R17 ;  /* 0x000000010e0a7824 */ /* 0x000fca00078e0211 */
[----:B------:R-:W-:-:S13]  /*c810*/  ISETP.NE.AND P0, PT, R10, 0x3, PT ;  /* 0x000000030a00780c */ /* 0x000fda0003f05270 */
[C---:B------:R-:W-:Y:S01]  /*c820*/  @P0 R2UR UR4, R50.reuse ;  /* 0x00000000320402ca */ /* 0x040fe200000e0000 */
[----:B------:R-:W-:Y:S01]  /*c830*/  @P0 IMAD.MOV.U32 R10, RZ, RZ, 0x0 ;  /* 0x00000000ff0a0424 */ /* 0x000fe200078e00ff */
[C---:B------:R-:W-:Y:S01]  /*c840*/  @P0 R2UR UR5, R51.reuse ;  /* 0x00000000330502ca */ /* 0x040fe200000e0000 */
[----:B------:R-:W-:Y:S01]  /*c850*/  @P0 IMAD.MOV.U32 R11, RZ, RZ, -0x40100000 ;  /* 0xbff00000ff0b0424 */ /* 0x000fe200078e00ff */
[----:B------:R-:W-:Y:S01]  /*c860*/  @P0 R2UR UR6, R50 ;  /* 0x00000000320602ca */ /* 0x000fe200000e0000 */
[----:B------:R-:W-:Y:S01]  /*c870*/  @P0 IMAD.MOV.U32 R12, RZ, RZ, 0x0 ;  /* 0x00000000ff0c0424 */ /* 0x000fe200078e00ff */
[----:B------:R-:W-:Y:S01]  /*c880*/  @P0 R2UR UR7, R51 ;  /* 0x00000000330702ca */ /* 0x000fe200000e0000 */
[----:B------:R-:W-:-:S08]  /*c890*/  @P0 IMAD.MOV.U32 R13, RZ, RZ, 0x7ff00000 ;  /* 0x7ff00000ff0d0424 */ /* 0x000fd000078e00ff */
[----:B------:R3:W-:Y:S04]  /*c8a0*/  @P0 STG.E.64 desc[UR4][R56.64+0x28d0], R10 ;  /* 0x0028d00a38000986 */ /* 0x0007e8000c101b04 */
[----:B------:R3:W-:Y:S01]  /*c8b0*/  @P0 STG.E.64 desc[UR6][R56.64+0x28d8], R12 ;  /* 0x0028d80c38000986 */ /* 0x0007e2000c101b06 */
[----:B------:R-:W-:Y:S05]  /*c8c0*/  @P0 BRA `(.L_x_270) ;  /* 0x0000001000e00947 */ /* 0x000fea0003800000 */
[C---:B------:R-:W-:Y:S02]  /*c8d0*/  R2UR UR6, R50.reuse ;  /* 0x00000000320672ca */ /* 0x040fe400000e0000 */
[C---:B------:R-:W-:Y:S02]  /*c8e0*/  R2UR UR7, R51.reuse ;  /* 0x00000000330772ca */ /* 0x040fe400000e0000 */
[----:B------:R-:W-:Y:S02]  /*c8f0*/  R2UR UR4, R50 ;  /* 0x00000000320472ca */ /* 0x000fe400000e0000 */
[----:B------:R-:W-:-:S09]  /*c900*/  R2UR UR5, R51 ;  /* 0x00000000330572ca */ /* 0x000fd200000e0000 */
[----:B------:R-:W4:Y:S04]  /*c910*/  LDG.E.S8 R6, desc[UR6][R6.64+0x1] ;  /* 0x0000010606067981 */ /* 0x000f28000c1e1300 */
[----:B------:R-:W5:Y:S01]  /*c920*/  LDG.E.S8 R18, desc[UR4][R8.64+0x1c] ;  /* 0x00001c0408127981 */ /* 0x000f62000c1e1300 */
[C---:B---3--:R-:W-:Y:S01]  /*c930*/  PRMT R11, R20.reuse, 0x3340, RZ ;  /* 0x00003340140b7816 */ /* 0x048fe200000000ff */
[----:B------:R-:W-:Y:S01]  /*c940*/  UMOV UR4, 0x5197d ;  /* 0x0005197d00047882 */ /* 0x000fe20000000000 */
[C---:B------:R-:W-:Y:S01]  /*c950*/  PRMT R13, R20.reuse, 0x8880, RZ ;  /* 0x00008880140d7816 */ /* 0x040fe200000000ff */
[----:B------:R-:W-:Y:S01]  /*c960*/  UMOV UR5, 0x519 ;  /* 0x0000051900057882 */ /* 0x000fe20000000000 */
[----:B------:R-:W-:Y:S01]  /*c970*/  PRMT R19, R15, 0x8880, RZ ;  /* 0x000088800f137816 */ /* 0x000fe200000000ff */
[----:B------:R-:W-:Y:S01]  /*c980*/  BSSY.RECONVERGENT B2, `(.L_x_271) ;  /* 0x000006f000027945 */ /* 0x000fe20003800200 */
[----:B------:R-:W-:Y:S01]  /*c990*/  PRMT R20, R20, 0x8880, RZ ;  /* 0x0000888014147816 */ /* 0x000fe200000000ff */
[----:B------:R-:W-:Y:S01]  /*c9a0*/  IMAD R14, R14, 0x5, R13 ;  /* 0x000000050e0e7824 */ /* 0x000fe200078e020d */
[----:B------:R-:W-:-:S04]  /*c9b0*/  PRMT R19, R19, 0x7710, RZ ;  /* 0x0000771013137816 */ /* 0x000fc800000000ff */
[----:B------:R-:W-:-:S04]  /*c9c0*/  LEA R38, R14, 0x10000, 0x3 ;  /* 0x000100000e267811 */ /* 0x000fc800078e18ff */
[----:B------:R-:W3:Y:S01]  /*c9d0*/  LDC.64 R12, c[0x3][R38+-0x4970] ;  /* 0x00eda400260c7b82 */ /* 0x000ee20000000a00 */
[----:B----4-:R-:W-:Y:S02]  /*c9e0*/  LOP3.LUT R10, R6, 0xffff, RZ, 0xc0, !PT ;  /* 0x0000ffff060a7812 */ /* 0x010fe400078ec0ff */
[----:B------:R-:W-:Y:S02]  /*c9f0*/  PRMT R6, R19, 0x5410, R6 ;  /* 0x0000541013067816 */ /* 0x000fe40000000006 */
[----:B------:R-:W-:-:S03]  /*ca00*/  PRMT R10, R15, 0x3340, R10 ;  /* 0x000033400f0a7816 */ /* 0x000fc6000000000a */
[----:B------:R-:W4:Y:S01]  /*ca10*/  LDC.64 R14, c[0x3][R38+-0x4a38] ;  /* 0x00ed7200260e7b82 */ /* 0x000f220000000a00 */
[----:B------:R-:W-:Y:S01]  /*ca20*/  IDP.2A.LO.S16.U8 R6, R6, UR5, R17 ;  /* 0x0000000506067c26 */ /* 0x000fe20008001211 */
[----:B------:R-:W-:-:S05]  /*ca30*/  PRMT R11, R10, 0x5410, R11 ;  /* 0x000054100a0b7816 */ /* 0x000fca000000000b */
[----:B-----5:R-:W-:Y:S01]  /*ca40*/  IDP.4A.S8.U8 R11, R11, UR4, R18 ;  /* 0x000000040b0b7c26 */ /* 0x020fe20008000212 */
[----:B------:R-:W-:Y:S02]  /*ca50*/  UMOV UR4, 0x448 ;  /* 0x0000044800047882 */ /* 0x000fe40000000000 */
[----:B------:R-:W-:Y:S02]  /*ca60*/  LEA R40, R6, UR4, 0x3 ;  /* 0x0000000406287c11 */ /* 0x000fe4000f8e18ff */
[----:B------:R-:W-:-:S05]  /*ca70*/  LEA R7, R11, UR4, 0x3 ;  /* 0x000000040b077c11 */ /* 0x000fca000f8e18ff */
[C---:B------:R-:W-:Y:S02]  /*ca80*/  VIADD R46, R7.reuse, 0x10000 ;  /* 0x00010000072e7836 */ /* 0x040fe40000000000 */
[----:B------:R-:W-:Y:S02]  /*ca90*/  VIADD R41, R7, 0x10000 ;  /* 0x0001000007297836 */ /* 0x000fe40000000000 */
[----:B------:R-:W3:Y:S08]  /*caa0*/  LDC.64 R10, c[0x3][R46+-0x6208] ;  /* 0x00e77e002e0a7b82 */ /* 0x000ef00000000a00 */
[----:B------:R-:W4:Y:S08]  /*cab0*/  LDC.64 R8, c[0x3][R41+-0x7590] ;  /* 0x00e29c0029087b82 */ /* 0x000f300000000a00 */
[----:B------:R-:W5:Y:S01]  /*cac0*/  LDC.64 R6, c[0x3][R40+0x5208] ;  /* 0x00d4820028067b82 */ /* 0x000f620000000a00 */
[----:B---3--:R-:W-:-:S02]  /*cad0*/  DADD R16, R12, R10 ;  /* 0x000000000c107229 */ /* 0x008fc4000000000a */
[----:B----4-:R-:W-:-:S06]  /*cae0*/  DADD R10, R14, R8 ;  /* 0x000000000e0a7229 */ /* 0x010fcc0000000008 */
[----:B------:R-:W-:Y:S01]  /*caf0*/  DSETP.GT.AND P0, PT, |R16|, R4, PT ;  /* 0x000000041000722a */ /* 0x000fe20003f04200 */
[----:B------:R-:W-:-:S04]  /*cb00*/  PRMT R8, R20, 0x7710, RZ ;  /* 0x0000771014087816 */ /* 0x000fc800000000ff */
[----:B------:R-:W-:Y:S02]  /*cb10*/  PRMT R19, R19, 0x5410, R8 ;  /* 0x0000541013137816 */ /* 0x000fe40000000008 */
[----:B------:R-:W-:Y:S02]  /*cb20*/  FSEL R8, R16, RZ, !P0 ;  /* 0x000000ff10087208 */ /* 0x000fe40004000000 */
[----:B------:R-:W-:Y:S01]  /*cb30*/  FSEL R9, R17, +QNAN , !P0 ;  /* 0x7ff0000011097808 */ /* 0x000fe20004000000 */
[----:B------:R-:W-:Y:S01]  /*cb40*/  IDP.2A.LO.S16.U8 R19, R19, UR5, R18 ;  /* 0x0000000513137c26 */ /* 0x000fe20008001212 */
[----:B------:R-:W-:Y:S01]  /*cb50*/  FSEL R10, R10, RZ, !P0 ;  /* 0x000000ff0a0a7208 */ /* 0x000fe20004000000 */
[----:B------:R-:W-:Y:S01]  /*cb60*/  IMAD.MOV.U32 R16, RZ, RZ, R8 ;  /* 0x000000ffff107224 */ /* 0x000fe200078e0008 */
[----:B------:R-:W-:Y:S01]  /*cb70*/  FSEL R11, R11, -1.875, !P0 ;  /* 0xbff000000b0b7808 */ /* 0x000fe20004000000 */
[----:B-----5:R-:W-:Y:S01]  /*cb80*/  DSETP.GEU.AND P0, PT, |R6|, R4, PT ;  /* 0x000000040600722a */ /* 0x020fe20003f0e200 */
[----:B------:R-:W-:Y:S01]  /*cb90*/  LEA R20, R19, UR4, 0x3 ;  /* 0x0000000413147c11 */ /* 0x000fe2000f8e18ff */
[----:B------:R-:W-:-:S02]  /*cba0*/  IMAD.MOV.U32 R17, RZ, RZ, R9 ;  /* 0x000000ffff117224 */ /* 0x000fc400078e0009 */
[----:B------:R-:W-:Y:S02]  /*cbb0*/  IMAD.MOV.U32 R18, RZ, RZ, R10 ;  /* 0x000000ffff127224 */ /* 0x000fe400078e000a */
[----:B------:R-:W-:-:S08]  /*cbc0*/  IMAD.MOV.U32 R19, RZ, RZ, R11 ;  /* 0x000000ffff137224 */ /* 0x000fd000078e000b */
[----:B------:R-:W-:Y:S05]  /*cbd0*/  @P0 BRA `(.L_x_272) ;  /* 0x0000000400240947 */ /* 0x000fea0003800000 */
[----:B------:R-:W3:Y:S01]  /*cbe0*/  LDC.64 R76, c[0x3][R20+0x59d8] ;  /* 0x00d67600144c7b82 */ /* 0x000ee20000000a00 */
[----:B------:R-:W-:Y:S02]  /*cbf0*/  IMAD.MOV.U32 R18, RZ, RZ, R10 ;  /* 0x000000ffff127224 */ /* 0x000fe400078e000a */
[----:B------:R-:W-:Y:S02]  /*cc00*/  IMAD.MOV.U32 R19, RZ, RZ, R11 ;  /* 0x000000ffff137224 */ /* 0x000fe400078e000b */
[----:B------:R-:W-:Y:S02]  /*cc10*/  IMAD.MOV.U32 R16, RZ, RZ, R8 ;  /* 0x000000ffff107224 */ /* 0x000fe400078e0008 */
[----:B------:R-:W-:Y:S01]  /*cc20*/  IMAD.MOV.U32 R17, RZ, RZ, R9 ;  /* 0x000000ffff117224 */ /* 0x000fe200078e0009 */
[----:B---3--:R-:W-:-:S14]  /*cc30*/  DSETP.GEU.AND P1, PT, |R76|, R4, PT ;  /* 0x000000044c00722a */ /* 0x008fdc0003f2e200 */
[----:B------:R-:W-:Y:S05]  /*cc40*/  @P1 BRA `(.L_x_272) ;  /* 0x0000000400081947 */ /* 0x000fea0003800000 */
[----:B------:R-:W3:Y:S01]  /*cc50*/  LDC.64 R16, c[0x3][R40+0x4e20] ;  /* 0x00d3880028107b82 */ /* 0x000ee20000000a00 */
[----:B------:R-:W-:Y:S01]  /*cc60*/  DADD R72, R12, R6 ;  /* 0x000000000c487229 */ /* 0x000fe20000000006 */
[----:B------:R-:W-:Y:S06]  /*cc70*/  BSSY.RECONVERGENT B3, `(.L_x_273) ;  /* 0x000001d000037945 */ /* 0x000fec0003800200 */
[----:B------:R-:W4:Y:S01]  /*cc80*/  LDC.64 R18, c[0x3][R20+0x55f0] ;  /* 0x00d57c0014127b82 */ /* 0x000f220000000a00 */
[----:B------:R-:W-:-:S08]  /*cc90*/  DADD R72, R76, R72 ;  /* 0x000000004c487229 */ /* 0x000fd00000000048 */
[----:B------:R-:W-:Y:S02]  /*cca0*/  DSETP.GT.AND P1, PT, |R72|, R4, PT ;  /* 0x000000044800722a */ /* 0x000fe40003f24200 */
[----:B---3--:R-:W-:-:S08]  /*ccb0*/  DADD R16, R14, R16 ;  /* 0x000000000e107229 */ /* 0x008fd00000000010 */
[----:B----4-:R-:W-:-:S10]  /*ccc0*/  DADD R16, R16, R18 ;  /* 0x0000000010107229 */ /* 0x010fd40000000012 */
[----:B------:R-:W-:Y:S02]  /*ccd0*/  FSEL R18, R16, RZ, !P1 ;  /* 0x000000ff10127208 */ /* 0x000fe40004800000 */
[----:B------:R-:W-:-:S06]  /*cce0*/  FSEL R19, R17, -1.875, !P1 ;  /* 0xbff0000011137808 */ /* 0x000fcc0004800000 */
[----:B------:R-:W-:-:S08]  /*ccf0*/  DADD R16, R18, R78 ;  /* 0x0000000012107229 */ /* 0x000fd0000000004e */
[----:B------:R-:W-:Y:S01]  /*cd00*/  DADD R98, R16, R36 ;  /* 0x0000000010627229 */ /* 0x000fe20000000024 */
[----:B------:R-:W-:-:S05]  /*cd10*/  IMAD.MOV.U32 R16, RZ, RZ, 0x1 ;  /* 0x00000001ff107424 */ /* 0x000fca00078e00ff */
[----:B------:R-:W3:Y:S02]  /*cd20*/  MUFU.RCP64H R17, R99 ;  /* 0x0000006300117308 */ /* 0x000ee40000001800 */
[----:B---3--:R-:W-:-:S08]  /*cd30*/  DFMA R76, -R98, R16, 1 ;  /* 0x3ff00000624c742b */ /* 0x008fd00000000110 */
        /* <DEDUP_REMOVED lines=8> */
[----:B-12---:R-:W-:-:S08]  /*cdc0*/  DMUL R104, R100, R82 ;  /* 0x0000005264687228 */ /* 0x006fd00000000000 */
[----:B------:R-:W-:-:S08]  /*cdd0*/  DFMA R72, -R98, R104, R100 ;  /* 0x000000686248722b */ /* 0x000fd00000000164 */
[----:B------:R-:W-:-:S10]  /*cde0*/  DFMA R104, R82, R72, R104 ;  /* 0x000000485268722b */ /* 0x000fd40000000068 */
[----:B------:R-:W-:-:S05]  /*cdf0*/  FFMA R38, RZ, R99, R105 ;  /* 0x00000063ff267223 */ /* 0x000fca0000000069 */
[----:B------:R-:W-:-:S13]  /*ce00*/  FSETP.GT.AND P1, PT, |R38|, 1.469367938527859385e-39, PT ;  /* 0x001000002600780b */ /* 0x000fda0003f24200 */
[----:B------:R-:W-:Y:S05]  /*ce10*/  @P1 BRA P2, `(.L_x_274) ;  /* 0x0000000000081947 */ /* 0x000fea0001000000 */
[----:B------:R-:W-:-:S07]  /*ce20*/  MOV R38, 0xce40 ;  /* 0x0000ce4000267802 */ /* 0x000fce0000000f00 */
[----:B0-----:R-:W-:Y:S05]  /*ce30*/  CALL.REL.NOINC `($__internal_0_$__cuda_sm20_div_rn_f64_full) ;  /* 0x000003e400787944 */ /* 0x001fea0003c00000 */
.L_x_274:
[----:B------:R-:W-:Y:S05]  /*ce40*/  BSYNC.RECONVERGENT B3 ;  /* 0x0000000000037941 */ /* 0x000fea0003800200 */
.L_x_273:
        /* <DEDUP_REMOVED lines=26> */
.L_x_276:
[----:B------:R-:W-:Y:S05]  /*cff0*/  BSYNC.RECONVERGENT B3 ;  /* 0x0000000000037941 */ /* 0x000fea0003800200 */
.L_x_275:
[----:B------:R-:W-:-:S06]  /*d000*/  DSETP.GEU.AND P1, PT, R104, R72, PT ;  /* 0x000000486800722a */ /* 0x000fcc0003f2e000 */
[----:B------:R-:W-:Y:S02]  /*d010*/  FSEL R72, R72, R104, !P1 ;  /* 0x0000006848487208 */ /* 0x000fe40004800000 */
[----:B------:R-:W-:Y:S02]  /*d020*/  FSEL R73, R73, R105, !P1 ;  /* 0x0000006949497208 */ /* 0x000fe40004800000 */
[----:B------:R-:W-:Y:S02]  /*d030*/  FSEL R18, R18, R10, !P1 ;  /* 0x0000000a12127208 */ /* 0x000fe40004800000 */
[----:B------:R-:W-:Y:S02]  /*d040*/  FSEL R19, R19, R11, !P1 ;  /* 0x0000000b13137208 */ /* 0x000fe40004800000 */
[----:B------:R-:W-:Y:S02]  /*d050*/  FSEL R16, R16, R8, !P1 ;  /* 0x0000000810107208 */ /* 0x000fe40004800000 */
[----:B------:R-:W-:-:S07]  /*d060*/  FSEL R17, R17, R9, !P1 ;  /* 0x0000000911117208 */ /* 0x000fce0004800000 */
.L_x_272:
[----:B------:R-:W-:Y:S05]  /*d070*/  BSYNC.RECONVERGENT B2 ;  /* 0x0000000000027941 */ /* 0x000fea0003800200 */
.L_x_271:
[----:B------:R-:W-:Y:S01]  /*d080*/  BSSY.RECONVERGENT B2, `(.L_x_277) ;  /* 0x0000047000027945 */ /* 0x000fe20003800200 */
[----:B------:R-:W-:Y:S02]  /*d090*/  IMAD.MOV.U32 R10, RZ, RZ, R18 ;  /* 0x000000ffff0a7224 */ /* 0x000fe400078e0012 */
[----:B------:R-:W-:Y:S02]  /*d0a0*/  IMAD.MOV.U32 R11, RZ, RZ, R19 ;  /* 0x000000ffff0b7224 */ /* 0x000fe400078e0013 */
[----:B------:R-:W-:Y:S02]  /*d0b0*/  IMAD.MOV.U32 R8, RZ, RZ, R16 ;  /* 0x000000ffff087224 */ /* 0x000fe400078e0010 */
[----:B------:R-:W-:Y:S01]  /*d0c0*/  IMAD.MOV.U32 R9, RZ, RZ, R17 ;  /* 0x000000ffff097224 */ /* 0x000fe200078e0011 */
[----:B------:R-:W-:Y:S06]  /*d0d0*/  @P0 BRA `(.L_x_278) ;  /* 0x0000000400040947 */ /* 0x000fec0003800000 */
[----:B------:R-:W3:Y:S01]  /*d0e0*/  LDC.64 R40, c[0x3][R40+0x4e20] ;  /* 0x00d3880028287b82 */ /* 0x000ee20000000a00 */
[----:B------:R-:W-:Y:S01]  /*d0f0*/  DADD R76, R12, R6 ;  /* 0x000000000c4c7229 */ /* 0x000fe20000000006 */
[----:B------:R-:W-:Y:S01]  /*d100*/  UMOV UR4, 0xff800000 ;  /* 0xff80000000047882 */ /* 0x000fe20000000000 */
[----:B------:R-:W-:Y:S01]  /*d110*/  UMOV UR5, 0x41cdcd64 ;  /* 0x41cdcd6400057882 */ /* 0x000fe20000000000 */
[----:B------:R-:W-:Y:S05]  /*d120*/  BSSY.RECONVERGENT B3, `(.L_x_279) ;  /* 0x000001a000037945 */ /* 0x000fea0003800200 */
[----:B------:R-:W-:Y:S02]  /*d130*/  DSETP.GT.AND P0, PT, |R76|, UR4, PT ;  /* 0x000000044c007e2a */ /* 0x000fe4000bf04200 */
[----:B---3--:R-:W-:-:S10]  /*d140*/  DADD R6, R14, R40 ;  /* 0x000000000e067229 */ /* 0x008fd40000000028 */
        /* <DEDUP_REMOVED lines=23> */
.L_x_280:
[----:B------:R-:W-:Y:S05]  /*d2c0*/  BSYNC.RECONVERGENT B3 ;  /* 0x0000000000037941 */ /* 0x000fea0003800200 */
.L_x_279:
        /* <DEDUP_REMOVED lines=26> */
.L_x_282:
[----:B------:R-:W-:Y:S05]  /*d470*/  BSYNC.RECONVERGENT B3 ;  /* 0x0000000000037941 */ /* 0x000fea0003800200 */
.L_x_281:
[----:B------:R-:W-:-:S06]  /*d480*/  DSETP.GEU.AND P0, PT, R104, R72, PT ;  /* 0x000000486800722a */ /* 0x000fcc0003f0e000 */
[----:B------:R-:W-:Y:S02]  /*d490*/  FSEL R10, R10, R18, !P0 ;  /* 0x000000120a0a7208 */ /* 0x000fe40004000000 */
[----:B------:R-:W-:Y:S02]  /*d4a0*/  FSEL R11, R11, R19, !P0 ;  /* 0x000000130b0b7208 */ /* 0x000fe40004000000 */
[----:B------:R-:W-:Y:S02]  /*d4b0*/  FSEL R8, R8, R16, !P0 ;  /* 0x0000001008087208 */ /* 0x000fe40004000000 */
[----:B------:R-:W-:Y:S02]  /*d4c0*/  FSEL R9, R9, R17, !P0 ;  /* 0x0000001109097208 */ /* 0x000fe40004000000 */
[----:B------:R-:W-:Y:S02]  /*d4d0*/  FSEL R72, R72, R104, !P0 ;  /* 0x0000006848487208 */ /* 0x000fe40004000000 */
[----:B------:R-:W-:-:S07]  /*d4e0*/  FSEL R73, R73, R105, !P0 ;  /* 0x0000006949497208 */ /* 0x000fce0004000000 */
.L_x_278:
[----:B------:R-:W-:Y:S05]  /*d4f0*/  BSYNC.RECONVERGENT B2 ;  /* 0x0000000000027941 */ /* 0x000fea0003800200 */
.L_x_277:
[----:B------:R-:W3:Y:S01]  /*d500*/  LDC.64 R18, c[0x3][R20+0x59d8] ;  /* 0x00d6760014127b82 */ /* 0x000ee20000000a00 */
[----:B------:R-:W-:Y:S01]  /*d510*/  IMAD.MOV.U32 R40, RZ, RZ, -0x800000 ;  /* 0xff800000ff287424 */ /* 0x000fe200078e00ff */
[----:B------:R-:W-:Y:S01]  /*d520*/  BSSY.RECONVERGENT B2, `(.L_x_283) ;  /* 0x0000047000027945 */ /* 0x000fe20003800200 */
[----:B------:R-:W-:Y:S02]  /*d530*/  IMAD.MOV.U32 R41, RZ, RZ, 0x41cdcd64 ;  /* 0x41cdcd64ff297424 */ /* 0x000fe400078e00ff */
        /* <DEDUP_REMOVED lines=8> */
[----:B------:R-:W-:Y:S07]  /*d5c0*/  BSSY.RECONVERGENT B3, `(.L_x_285) ;  /* 0x000001a000037945 */ /* 0x000fee0003800200 */
[----:B------:R-:W-:Y:S02]  /*d5d0*/  DSETP.GT.AND P0, PT, |R18|, R40, PT ;  /* 0x000000281200722a */ /* 0x000fe40003f04200 */
        /* <DEDUP_REMOVED lines=24> */
.L_x_286:
[----:B------:R-:W-:Y:S05]  /*d760*/  BSYNC.RECONVERGENT B3 ;  /* 0x0000000000037941 */ /* 0x000fea0003800200 */
.L_x_285:
        /* <DEDUP_REMOVED lines=26> */
.L_x_288:
[----:B------:R-:W-:Y:S05]  /*d910*/  BSYNC.RECONVERGENT B3 ;  /* 0x0000000000037941 */ /* 0x000fea0003800200 */
.L_x_287:
[----:B------:R-:W-:-:S06]  /*d920*/  DSETP.GEU.AND P0, PT, R104, R72, PT ;  /* 0x000000486800722a */ /* 0x000fcc0003f0e000 */
[----:B------:R-:W-:Y:S02]  /*d930*/  FSEL R16, R16, R10, !P0 ;  /* 0x0000000a10107208 */ /* 0x000fe40004000000 */
[----:B------:R-:W-:Y:S02]  /*d940*/  FSEL R17, R17, R11, !P0 ;  /* 0x0000000b11117208 */ /* 0x000fe40004000000 */
[----:B------:R-:W-:Y:S02]  /*d950*/  FSEL R6, R6, R8, !P0 ;  /* 0x0000000806067208 */ /* 0x000fe40004000000 */
[----:B------:R-:W-:Y:S02]  /*d960*/  FSEL R7, R7, R9, !P0 ;  /* 0x0000000907077208 */ /* 0x000fe40004000000 */
[----:B------:R-:W-:Y:S02]  /*d970*/  FSEL R72, R72, R104, !P0 ;  /* 0x0000006848487208 */ /* 0x000fe40004000000 */
[----:B------:R-:W-:-:S07]  /*d980*/  FSEL R73, R73, R105, !P0 ;  /* 0x0000006949497208 */ /* 0x000fce0004000000 */
.L_x_284:
[----:B------:R-:W-:Y:S05]  /*d990*/  BSYNC.RECONVERGENT B2 ;  /* 0x0000000000027941 */ /* 0x000fea0003800200 */
.L_x_283:
[----:B------:R-:W-:Y:S01]  /*d9a0*/  DADD R78, R14, R78 ;  /* 0x000000000e4e7229 */ /* 0x000fe2000000004e */
[----:B------:R-:W-:Y:S01]  /*d9b0*/  IMAD.MOV.U32 R8, RZ, RZ, 0x1 ;  /* 0x00000001ff087424 */ /* 0x000fe200078e00ff */
[----:B------:R-:W-:Y:S01]  /*d9c0*/  DADD R100, R12, R80 ;  /* 0x000000000c647229 */ /* 0x000fe20000000050 */
[----:B------:R-:W-:Y:S05]  /*d9d0*/  BSSY.RECONVERGENT B2, `(.L_x_289) ;  /* 0x0000011000027945 */ /* 0x000fea0003800200 */
[----:B------:R-:W-:-:S04]  /*d9e0*/  DADD R98, R78, R36 ;  /* 0x000000004e627229 */ /* 0x000fc80000000024 */
[----:B------:R-:W-:Y:S02]  /*d9f0*/  FSETP.GEU.AND P1, PT, |R101|, 6.5827683646048100446e-37, PT ;  /* 0x036000006500780b */ /* 0x000fe40003f2e200 */
[----:B------:R-:W3:Y:S02]  /*da00*/  MUFU.RCP64H R9, R99 ;  /* 0x0000006300097308 */ /* 0x000ee40000001800 */
[----:B---3--:R-:W-:-:S08]  /*da10*/  DFMA R10, -R98, R8, 1 ;  /* 0x3ff00000620a742b */ /* 0x008fd00000000108 */
[----:B------:R-:W-:-:S08]  /*da20*/  DFMA R10, R10, R10, R10 ;  /* 0x0000000a0a0a722b */ /* 0x000fd0000000000a */
[----:B------:R-:W-:-:S08]  /*da30*/  DFMA R10, R8, R10, R8 ;  /* 0x0000000a080a722b */ /* 0x000fd00000000008 */
[----:B------:R-:W-:-:S08]  /*da40*/  DFMA R8, -R98, R10, 1 ;  /* 0x3ff000006208742b */ /* 0x000fd0000000010a */
[----:B------:R-:W-:-:S08]  /*da50*/  DFMA R8, R10, R8, R10 ;  /* 0x000000080a08722b */ /* 0x000fd0000000000a */
        /* <DEDUP_REMOVED lines=8> */
.L_x_290:
[----:B------:R-:W-:Y:S05]  /*dae0*/  BSYNC.RECONVERGENT B2 ;  /* 0x0000000000027941 */ /* 0x000fea0003800200 */
.L_x_289:
[----:B------:R-:W-:-:S14]  /*daf0*/  DSETP.GEU.AND P0, PT, |R6|, R4, PT ;  /* 0x000000040600722a */ /* 0x000fdc0003f0e200 */
[----:B------:R-:W-:Y:S05]  /*db00*/  @P0 BRA `(.L_x_291) ;  /* 0x0000000000380947 */ /* 0x000fea0003800000 */
[----:B------:R-:W-:-:S14]  /*db10*/  DSETP.GEU.AND P0, PT, R72, R104, PT ;  /* 0x000000684800722a */ /* 0x000fdc0003f0e000 */
[C---:B------:R-:W-:Y:S02]  /*db20*/  @!P0 R2UR UR4, R50.reuse ;  /* 0x00000000320482ca */ /* 0x040fe400000e0000 */
[C---:B------:R-:W-:Y:S02]  /*db30*/  @!P0 R2UR UR5, R51.reuse ;  /* 0x00000000330582ca */ /* 0x040fe400000e0000 */
[C---:B------:R-:W-:Y:S02]  /*db40*/  @!P0 R2UR UR6, R50.reuse ;  /* 0x00000000320682ca */ /* 0x040fe400000e0000 */
[C---:B------:R-:W-:Y:S02]  /*db50*/  @!P0 R2UR UR7, R51.reuse ;  /* 0x00000000330782ca */ /* 0x040fe400000e0000 */
[----:B------:R-:W-:Y:S02]  /*db60*/  @P0 R2UR UR8, R50 ;  /* 0x00000000320802ca */ /* 0x000fe400000e0000 */
[----:B------:R-:W-:-:S02]  /*db70*/  @P0 R2UR UR9, R51 ;  /* 0x00000000330902ca */ /* 0x000fc400000e0000 */
[----:B------:R-:W-:Y:S02]  /*db80*/  @P0 R2UR UR10, R50 ;  /* 0x00000000320a02ca */ /* 0x000fe400000e0000 */
[----:B------:R-:W-:Y:S01]  /*db90*/  @P0 R2UR UR11, R51 ;  /* 0x00000000330b02ca */ /* 0x000fe200000e0000 */
[----:B------:R4:W-:Y:S04]  /*dba0*/  @!P0 STG.E.64 desc[UR4][R56.64+0x28d0], R14 ;  /* 0x0028d00e38008986 */ /* 0x0009e8000c101b04 */
[----:B------:R4:W-:Y:S04]  /*dbb0*/  @!P0 STG.E.64 desc[UR6][R56.64+0x28d8], R12 ;  /* 0x0028d80c38008986 */ /* 0x0009e8000c101b06 */
[----:B------:R4:W-:Y:S04]  /*dbc0*/  @P0 STG.E.64 desc[UR8][R56.64+0x28d0], R16 ;  /* 0x0028d01038000986 */ /* 0x0009e8000c101b08 */
[----:B------:R4:W-:Y:S01]  /*dbd0*/  @P0 STG.E.64 desc[UR10][R56.64+0x28d8], R6 ;  /* 0x0028d80638000986 */ /* 0x0009e2000c101b0a */
[----:B------:R-:W-:Y:S05]  /*dbe0*/  BRA `(.L_x_270) ;  /* 0x0000000000187947 */ /* 0x000fea0003800000 */
.L_x_291:
[C---:B------:R-:W-:Y:S02]  /*dbf0*/  R2UR UR4, R50.reuse ;  /* 0x00000000320472ca */ /* 0x040fe400000e0000 */
[C---:B------:R-:W-:Y:S02]  /*dc00*/  R2UR UR5, R51.reuse ;  /* 0x00000000330572ca */ /* 0x040fe400000e0000 */
[----:B------:R-:W-:Y:S02]  /*dc10*/  R2UR UR6, R50 ;  /* 0x00000000320672ca */ /* 0x000fe400000e0000 */
[----:B------:R-:W-:-:S09]  /*dc20*/  R2UR UR7, R51 ;  /* 0x00000000330772ca */ /* 0x000fd200000e0000 */
[----:B------:R1:W-:Y:S04]  /*dc30*/  STG.E.64 desc[UR4][R56.64+0x28d0], R14 ;  /* 0x0028d00e38007986 */ /* 0x0003e8000c101b04 */
[----:B------:R1:W-:Y:S02]  /*dc40*/  STG.E.64 desc[UR6][R56.64+0x28d8], R12 ;  /* 0x0028d80c38007986 */ /* 0x0003e4000c101b06 */
.L_x_270:
[----:B------:R-:W-:Y:S05]  /*dc50*/  BSYNC.RECONVERGENT B1 ;  /* 0x0000000000017941 */ /* 0x000fea0003800200 */
.L_x_269:
[----:B------:R-:W-:Y:S01]  /*dc60*/  ISETP.GE.U32.AND P1, PT, R47, 0x7, PT ;  /* 0x000000072f00780c */ /* 0x000fe20003f26070 */
[----:B------:R-:W-:Y:S01]  /*dc70*/  BSSY.RECONVERGENT B1, `(.L_x_292) ;  /* 0x0000023000017945 */ /* 0x000fe20003800200 */
[----:B------:R-:W-:Y:S01]  /*dc80*/  ISETP.NE.AND P0, PT, R43, RZ, PT ;  /* 0x000000ff2b00720c */ /* 0x000fe20003f05270 */
[----:B---3--:R-:W-:Y:S02]  /*dc90*/  IMAD.MOV.U32 R11, RZ, RZ, RZ ;  /* 0x000000ffff0b7224 */ /* 0x008fe400078e00ff */
[----:B------:R-:W-:-:S08]  /*dca0*/  IMAD.MOV.U32 R9, RZ, RZ, RZ ;  /* 0x000000ffff097224 */ /* 0x000fd000078e00ff */
[----:B------:R-:W-:Y:S05]  /*dcb0*/  @!P1 BRA `(.L_x_293) ;  /* 0x0000000000789947 */ /* 0x000fea0003800000 */
[----:B------:R-:W-:Y:S01]  /*dcc0*/  LOP3.LUT R9, R2, 0x7ffffff8, RZ, 0xc0, !PT ;  /* 0x7ffffff802097812 */ /* 0x000fe200078ec0ff */
[----:B------:R-:W-:-:S07]  /*dcd0*/  IMAD.MOV.U32 R8, RZ, RZ, RZ ;  /* 0x000000ffff087224 */ /* 0x000fce00078e00ff */
.L_x_294:
[----:B---34-:R-:W-:Y:S01]  /*dce0*/  IMAD.WIDE.U32 R6, R8, 0x4, R54 ;  /* 0x0000000408067825 */ /* 0x018fe200078e0036 */
[----:B------:R-:W-:Y:S02]  /*dcf0*/  R2UR UR4, R50 ;  /* 0x00000000320472ca */ /* 0x000fe400000e0000 */
[C---:B------:R-:W-:Y:S01]  /*dd00*/  R2UR UR5, R51.reuse ;  /* 0x00000000330572ca */ /* 0x040fe200000e0000 */
[----:B------:R-:W-:Y:S01]  /*dd10*/  VIADD R8, R8, 0x8 ;  /* 0x0000000808087836 */ /* 0x000fe20000000000 */
[C---:B------:R-:W-:Y:S02]  /*dd20*/  R2UR UR6, R50.reuse ;  /* 0x00000000320672ca */ /* 0x040fe400000e0000 */
[C---:B------:R-:W-:Y:S02]  /*dd30*/  R2UR UR7, R51.reuse ;  /* 0x00000000330772ca */ /* 0x040fe400000e0000 */
[----:B------:R-:W-:Y:S02]  /*dd40*/  R2UR UR8, R50 ;  /* 0x00000000320872ca */ /* 0x000fe400000e0000 */
[----:B------:R-:W-:-:S02]  /*dd50*/  R2UR UR9, R51 ;  /* 0x00000000330972ca */ /* 0x000fc400000e0000 */
[C---:B------:R-:W-:Y:S02]  /*dd60*/  R2UR UR10, R50.reuse ;  /* 0x00000000320a72ca */ /* 0x040fe400000e0000 */
        /* <DEDUP_REMOVED lines=11> */
[----:B------:R-:W-:Y:S02]  /*de20*/  R2UR UR18, R50 ;  /* 0x00000000321272ca */ /* 0x000fe400000e0000 */
[----:B------:R-:W-:Y:S01]  /*de30*/  R2UR UR19, R51 ;  /* 0x00000000331372ca */ /* 0x000fe200000e0000 */
[----:B------:R3:W-:Y:S01]  /*de40*/  STG.E desc[UR12][R6.64+0x10], RZ ;  /* 0x000010ff06007986 */ /* 0x0007e2000c10190c */
[----:B------:R-:W-:-:S03]  /*de50*/  ISETP.NE.AND P2, PT, R8, R9, PT ;  /* 0x000000090800720c */ /* 0x000fc60003f45270 */
[----:B------:R3:W-:Y:S04]  /*de60*/  STG.E desc[UR14][R6.64+0x14], RZ ;  /* 0x000014ff06007986 */ /* 0x0007e8000c10190e */
[----:B------:R3:W-:Y:S04]  /*de70*/  STG.E desc[UR16][R6.64+0x18], RZ ;  /* 0x000018ff06007986 */ /* 0x0007e8000c101910 */
[----:B------:R3:W-:Y:S02]  /*de80*/  STG.E desc[UR18][R6.64+0x1c], RZ ;  /* 0x00001cff06007986 */ /* 0x0007e4000c101912 */
[----:B------:R-:W-:Y:S05]  /*de90*/  @P2 BRA `(.L_x_294) ;  /* 0xfffffffc00902947 */ /* 0x000fea000383ffff */
.L_x_293:
[----:B------:R-:W-:Y:S05]  /*dea0*/  BSYNC.RECONVERGENT B1 ;  /* 0x0000000000017941 */ /* 0x000fea0003800200 */
.L_x_292:
[----:B------:R-:W-:Y:S04]  /*deb0*/  BSSY.RECONVERGENT B1, `(.L_x_295) ;  /* 0x0000022000017945 */ /* 0x000fe80003800200 */
[----:B------:R-:W-:Y:S05]  /*dec0*/  @!P0 BRA `(.L_x_296) ;  /* 0x0000000000808947 */ /* 0x000fea0003800000 */
[----:B------:R-:W-:Y:S02]  /*ded0*/  ISETP.GE.U32.AND P2, PT, R44, 0x3, PT ;  /* 0x000000032c00780c */ /* 0x000fe40003f46070 */
[----:B------:R-:W-:-:S11]  /*dee0*/  LOP3.LUT P3, RZ, R45, 0x3, RZ, 0xc0, !PT ;  /* 0x000000032dff7812 */ /* 0x000fd6000786c0ff */
[C---:B------:R-:W-:Y:S01]  /*def0*/  @P2 R2UR UR4, R50.reuse ;  /* 0x00000000320422ca */ /* 0x040fe200000e0000 */
[----:B---34-:R-:W-:Y:S01]  /*df00*/  @P2 IMAD.WIDE.U32 R6, R9, 0x4, R54 ;  /* 0x0000000409062825 */ /* 0x018fe200078e0036 */
[----:B------:R-:W-:Y:S02]  /*df10*/  @P2 R2UR UR5, R51 ;  /* 0x00000000330522ca */ /* 0x000fe400000e0000 */
[C---:B------:R-:W-:Y:S01]  /*df20*/  @P2 R2UR UR6, R50.reuse ;  /* 0x00000000320622ca */ /* 0x040fe200000e0000 */
[----:B------:R-:W-:Y:S01]  /*df30*/  @P2 VIADD R9, R9, 0x4 ;  /* 0x0000000409092836 */ /* 0x000fe20000000000 */
[C---:B------:R-:W-:Y:S02]  /*df40*/  @P2 R2UR UR7, R51.reuse ;  /* 0x00000000330722ca */ /* 0x040fe400000e0000 */
[----:B------:R-:W-:Y:S02]  /*df50*/  @P2 R2UR UR8, R50 ;  /* 0x00000000320822ca */ /* 0x000fe400000e0000 */
[----:B------:R-:W-:-:S02]  /*df60*/  @P2 R2UR UR9, R51 ;  /* 0x00000000330922ca */ /* 0x000fc400000e0000 */
[----:B------:R-:W-:Y:S02]  /*df70*/  @P2 R2UR UR10, R50 ;  /* 0x00000000320a22ca */ /* 0x000fe400000e0000 */
[----:B------:R-:W-:Y:S01]  /*df80*/  @P2 R2UR UR11, R51 ;  /* 0x00000000330b22ca */ /* 0x000fe200000e0000 */
[----:B------:R3:W-:Y:S04]  /*df90*/  @P2 STG.E desc[UR4][R6.64], RZ ;  /* 0x000000ff06002986 */ /* 0x0007e8000c101904 */
[----:B------:R3:W-:Y:S04]  /*dfa0*/  @P2 STG.E desc[UR6][R6.64+0x4], RZ ;  /* 0x000004ff06002986 */ /* 0x0007e8000c101906 */
[----:B------:R3:W-:Y:S04]  /*dfb0*/  @P2 STG.E desc[UR8][R6.64+0x8], RZ ;  /* 0x000008ff06002986 */ /* 0x0007e8000c101908 */
[----:B------:R3:W-:Y:S01]  /*dfc0*/  @P2 STG.E desc[UR10][R6.64+0xc], RZ ;  /* 0x00000cff06002986 */ /* 0x0007e2000c10190a */
[----:B------:R-:W-:Y:S05]  /*dfd0*/  @!P3 BRA `(.L_x_296) ;  /* 0x00000000003cb947 */ /* 0x000fea0003800000 */
[----:B---3--:R-:W-:Y:S02]  /*dfe0*/  LOP3.LUT R6, R24, 0x3, RZ, 0xc0, !PT ;  /* 0x0000000318067812 */ /* 0x008fe400078ec0ff */
[----:B------:R-:W-:Y:S02]  /*dff0*/  ISETP.NE.AND P3, PT, R42, RZ, PT ;  /* 0x000000ff2a00720c */ /* 0x000fe40003f65270 */
[----:B------:R-:W-:-:S11]  /*e000*/  ISETP.NE.AND P2, PT, R6, 0x3, PT ;  /* 0x000000030600780c */ /* 0x000fd60003f45270 */
[C---:B------:R-:W-:Y:S02]  /*e010*/  @P3 R2UR UR8, R50.reuse ;  /* 0x00000000320832ca */ /* 0x040fe400000e0000 */
[C---:B------:R-:W-:Y:S01]  /*e020*/  @P2 R2UR UR4, R50.reuse ;  /* 0x00000000320422ca */ /* 0x040fe200000e0000 */
[--C-:B-1----:R-:W-:Y:S01]  /*e030*/  @P2 IMAD.WIDE.U32 R12, R9, 0x4, R54.reuse ;  /* 0x00000004090c2825 */ /* 0x102fe200078e0036 */
[----:B------:R-:W-:Y:S02]  /*e040*/  @P2 R2UR UR5, R51 ;  /* 0x00000000330522ca */ /* 0x000fe400000e0000 */
[----:B------:R-:W-:Y:S01]  /*e050*/  @P2 R2UR UR6, R50 ;  /* 0x00000000320622ca */ /* 0x000fe200000e0000 */
[----:B------:R-:W-:Y:S01]  /*e060*/  @P2 VIADD R9, R9, 0x2 ;  /* 0x0000000209092836 */ /* 0x000fe20000000000 */
[C---:B------:R-:W-:Y:S02]  /*e070*/  @P2 R2UR UR7, R51.reuse ;  /* 0x00000000330722ca */ /* 0x040fe400000e0000 */
[----:B------:R-:W-:Y:S01]  /*e080*/  @P3 R2UR UR9, R51 ;  /* 0x00000000330932ca */ /* 0x000fe200000e0000 */
[----:B------:R-:W-:-:S06]  /*e090*/  @P3 IMAD.WIDE.U32 R6, R9, 0x4, R54 ;  /* 0x0000000409063825 */ /* 0x000fcc00078e0036 */
[----:B------:R1:W-:Y:S04]  /*e0a0*/  @P2 STG.E desc[UR4][R12.64], RZ ;  /* 0x000000ff0c002986 */ /* 0x0003e8000c101904 */
[----:B------:R1:W-:Y:S04]  /*e0b0*/  @P2 STG.E desc[UR6][R12.64+0x4], RZ ;  /* 0x000004ff0c002986 */ /* 0x0003e8000c101906 */
[----:B------:R1:W-:Y:S02]  /*e0c0*/  @P3 STG.E desc[UR8][R6.64], RZ ;  /* 0x000000ff06003986 */ /* 0x0003e4000c101908 */
.L_x_296:
[----:B------:R-:W-:Y:S05]  /*e0d0*/  BSYNC.RECONVERGENT B1 ;  /* 0x0000000000017941 */ /* 0x000fea0003800200 */
.L_x_295:
[----:B------:R-:W-:Y:S04]  /*e0e0*/  BSSY.RECONVERGENT B1, `(.L_x_297) ;  /* 0x0000023000017945 */ /* 0x000fe80003800200 */
[----:B------:R-:W-:Y:S05]  /*e0f0*/  @!P1 BRA `(.L_x_298) ;  /* 0x0000000000849947 */ /* 0x000fea0003800000 */
[----:B------:R-:W-:Y:S01]  /*e100*/  LOP3.LUT R11, R2, 0x7ffffff8, RZ, 0xc0, !PT ;  /* 0x7ffffff8020b7812 */ /* 0x000fe200078ec0ff */
[----:B-1--4-:R-:W-:-:S07]  /*e110*/  IMAD.MOV.U32 R13, RZ, RZ, RZ ;  /* 0x000000ffff0d7224 */ /* 0x012fce00078e00ff */
.L_x_299:
[----:B---3--:R-:W1:Y:S01]  /*e120*/  LDC.64 R8, c[0x0][0x3c8] ;  /* 0x0000f200ff087b82 */ /* 0x008e620000000a00 */
[----:B------:R-:W-:Y:S01]  /*e130*/  IMAD.IADD R15, R30, 0x1, R13 ;  /* 0x000000011e0f7824 */ /* 0x000fe200078e020d */
[C---:B------:R-:W-:Y:S01]  /*e140*/  R2UR UR4, R50.reuse ;  /* 0x00000000320472ca */ /* 0x040fe200000e0000 */
[----:B---3--:R-:W-:Y:S01]  /*e150*/  IMAD.WIDE.U32 R6, R13, 0x4, R54 ;  /* 0x000000040d067825 */ /* 0x008fe200078e0036 */
[----:B------:R-:W-:Y:S02]  /*e160*/  R2UR UR5, R51 ;  /* 0x00000000330572ca */ /* 0x000fe400000e0000 */
[C---:B------:R-:W-:Y:S01]  /*e170*/  R2UR UR6, R50.reuse ;  /* 0x00000000320672ca */ /* 0x040fe200000e0000 */
[----:B------:R-:W-:Y:S01]  /*e180*/  VIADD R13, R13, 0x8 ;  /* 0x000000080d0d7836 */ /* 0x000fe20000000000 */
[----:B------:R-:W-:Y:S02]  /*e190*/  R2UR UR7, R51 ;  /* 0x00000000330772ca */ /* 0x000fe400000e0000 */
[----:B------:R-:W-:-:S02]  /*e1a0*/  R2UR UR8, R50 ;  /* 0x00000000320872ca */ /* 0x000fc400000e0000 */
[C---:B------:R-:W-:Y:S02]  /*e1b0*/  R2UR UR9, R51.reuse ;  /* 0x00000000330972ca */ /* 0x040fe400000e0000 */
[C---:B------:R-:W-:Y:S02]  /*e1c0*/  R2UR UR10, R50.reuse ;  /* 0x00000000320a72ca */ /* 0x040fe400000e0000 */
[C---:B------:R-:W-:Y:S01]  /*e1d0*/  R2UR UR11, R51.reuse ;  /* 0x00000000330b72ca */ /* 0x040fe200000e0000 */
[----:B------:R3:W-:Y:S01]  /*e1e0*/  STG.E desc[UR4][R6.64+0x64], RZ ;  /* 0x000064ff06007986 */ /* 0x0007e2000c101904 */
[C---:B------:R-:W-:Y:S02]  /*e1f0*/  R2UR UR12, R50.reuse ;  /* 0x00000000320c72ca */ /* 0x040fe400000e0000 */
[----:B------:R-:W-:Y:S02]  /*e200*/  R2UR UR13, R51 ;  /* 0x00000000330d72ca */ /* 0x000fe400000e0000 */
[----:B------:R-:W-:-:S02]  /*e210*/  R2UR UR14, R50 ;  /* 0x00000000320e72ca */ /* 0x000fc400000e0000 */
[----:B------:R-:W-:Y:S01]  /*e220*/  R2UR UR15, R51 ;  /* 0x00000000330f72ca */ /* 0x000fe200000e0000 */
[----:B-1----:R-:W-:Y:S01]  /*e230*/  IMAD.WIDE R8, R15, 0x4, R8 ;  /* 0x000000040f087825 */ /* 0x002fe200078e0208 */
[C---:B------:R-:W-:Y:S02]  /*e240*/  R2UR UR16, R50.reuse ;  /* 0x00000000321072ca */ /* 0x040fe400000e0000 */
[C---:B------:R-:W-:Y:S02]  /*e250*/  R2UR UR17, R51.reuse ;  /* 0x00000000331172ca */ /* 0x040fe400000e0000 */
[----:B------:R-:W-:Y:S01]  /*e260*/  R2UR UR18, R50 ;  /* 0x00000000321272ca */ /* 0x000fe200000e0000 */
[----:B------:R3:W-:Y:S01]  /*e270*/  STG.E desc[UR6][R8.64], RZ ;  /* 0x000000ff08007986 */ /* 0x0007e2000c101906 */
[----:B------:R-:W-:Y:S02]  /*e280*/  R2UR UR19, R51 ;  /* 0x00000000331372ca */ /* 0x000fe400000e0000 */
[----:B------:R-:W-:Y:S01]  /*e290*/  ISETP.NE.AND P1, PT, R13, R11, PT ;  /* 0x0000000b0d00720c */ /* 0x000fe20003f25270 */
[----:B------:R3:W-:Y:S04]  /*e2a0*/  STG.E desc[UR8][R8.64+0x4], RZ ;  /* 0x000004ff08007986 */ /* 0x0007e8000c101908 */
[----:B------:R3:W-:Y:S04]  /*e2b0*/  STG.E desc[UR10][R8.64+0x8], RZ ;  /* 0x000008ff08007986 */ /* 0x0007e8000c10190a */
[----:B------:R3:W-:Y:S04]  /*e2c0*/  STG.E desc[UR12][R8.64+0xc], RZ ;  /* 0x00000cff08007986 */ /* 0x0007e8000c10190c */
[----:B------:R3:W-:Y:S04]  /*e2d0*/  STG.E desc[UR14][R8.64+0x10], RZ ;  /* 0x000010ff08007986 */ /* 0x0007e8000c10190e */
[----:B------:R3:W-:Y:S04]  /*e2e0*/  STG.E desc[UR16][R8.64+0x14], RZ ;  /* 0x000014ff08007986 */ /* 0x0007e8000c101910 */
[----:B------:R3:W-:Y:S01]  /*e2f0*/  STG.E desc[UR18][R8.64+0x18], RZ ;  /* 0x000018ff08007986 */ /* 0x0007e2000c101912 */
[----:B------:R-:W-:Y:S05]  /*e300*/  @P1 BRA `(.L_x_299) ;  /* 0xfffffffc00841947 */ /* 0x000fea000383ffff */
.L_x_298:
[----:B------:R-:W-:Y:S05]  /*e310*/  BSYNC.RECONVERGENT B1 ;  /* 0x0000000000017941 */ /* 0x000fea0003800200 */
.L_x_297:
[----:B------:R-:W-:Y:S04]  /*e320*/  BSSY.RECONVERGENT B1, `(.L_x_300) ;  /* 0x000002b000017945 */ /* 0x000fe80003800200 */
[----:B------:R-:W-:Y:S05]  /*e330*/  @!P0 BRA `(.L_x_301) ;  /* 0x0000000000a48947 */ /* 0x000fea0003800000 */
[----:B------:R-:W-:Y:S01]  /*e340*/  ISETP.GE.U32.AND P0, PT, R44, 0x3, PT ;  /* 0x000000032c00780c */ /* 0x000fe20003f06070 */
[----:B------:R-:W-:Y:S01]  /*e350*/  BSSY.RECONVERGENT B2, `(.L_x_302) ;  /* 0x0000014000027945 */ /* 0x000fe20003800200 */
[----:B------:R-:W-:-:S11]  /*e360*/  LOP3.LUT P1, RZ, R45, 0x3, RZ, 0xc0, !PT ;  /* 0x000000032dff7812 */ /* 0x000fd6000782c0ff */
[----:B------:R-:W-:Y:S05]  /*e370*/  @!P0 BRA `(.L_x_303) ;  /* 0x0000000000448947 */ /* 0x000fea0003800000 */
[----:B---3--:R-:W3:Y:S01]  /*e380*/  LDC.64 R8, c[0x0][0x3c8] ;  /* 0x0000f200ff087b82 */ /* 0x008ee20000000a00 */
[----:B------:R-:W-:Y:S01]  /*e390*/  R2UR UR4, R50 ;  /* 0x00000000320472ca */ /* 0x000fe200000e0000 */
[----:B-1--4-:R-:W-:Y:S01]  /*e3a0*/  IMAD.IADD R13, R30, 0x1, R11 ;  /* 0x000000011e0d7824 */ /* 0x012fe200078e020b */
[----:B------:R-:W-:Y:S01]  /*e3b0*/  R2UR UR5, R51 ;  /* 0x00000000330572ca */ /* 0x000fe200000e0000 */
[----:B------:R-:W-:Y:S01]  /*e3c0*/  IMAD.WIDE.U32 R6, R11, 0x4, R54 ;  /* 0x000000040b067825 */ /* 0x000fe200078e0036 */
[C---:B------:R-:W-:Y:S02]  /*e3d0*/  R2UR UR6, R50.reuse ;  /* 0x00000000320672ca */ /* 0x040fe400000e0000 */
[----:B------:R-:W-:Y:S01]  /*e3e0*/  R2UR UR7, R51 ;  /* 0x00000000330772ca */ /* 0x000fe200000e0000 */
[----:B------:R-:W-:Y:S01]  /*e3f0*/  VIADD R11, R11, 0x4 ;  /* 0x000000040b0b7836 */ /* 0x000fe20000000000 */
[----:B------:R-:W-:Y:S02]  /*e400*/  R2UR UR8, R50 ;  /* 0x00000000320872ca */ /* 0x000fe400000e0000 */
[----:B------:R-:W-:-:S02]  /*e410*/  R2UR UR9, R51 ;  /* 0x00000000330972ca */ /* 0x000fc400000e0000 */
[----:B------:R-:W-:Y:S02]  /*e420*/  R2UR UR10, R50 ;  /* 0x00000000320a72ca */ /* 0x000fe400000e0000 */
[----:B------:R-:W-:Y:S01]  /*e430*/  R2UR UR11, R51 ;  /* 0x00000000330b72ca */ /* 0x000fe200000e0000 */
[----:B------:R1:W-:Y:S01]  /*e440*/  STG.E desc[UR4][R6.64+0x64], RZ ;  /* 0x000064ff06007986 */ /* 0x0003e2000c101904 */
[----:B---3--:R-:W-:-:S05]  /*e450*/  IMAD.WIDE R8, R13, 0x4, R8 ;  /* 0x000000040d087825 */ /* 0x008fca00078e0208 */
[----:B------:R1:W-:Y:S04]  /*e460*/  STG.E desc[UR6][R8.64], RZ ;  /* 0x000000ff08007986 */ /* 0x0003e8000c101906 */
[----:B------:R1:W-:Y:S04]  /*e470*/  STG.E desc[UR8][R8.64+0x4], RZ ;  /* 0x000004ff08007986 */ /* 0x0003e8000c101908 */
[----:B------:R1:W-:Y:S02]  /*e480*/  STG.E desc[UR10][R8.64+0x8], RZ ;  /* 0x000008ff08007986 */ /* 0x0003e4000c10190a */
.L_x_303:
[----:B------:R-:W-:Y:S05]  /*e490*/  BSYNC.RECONVERGENT B2 ;  /* 0x0000000000027941 */ /* 0x000fea0003800200 */
.L_x_302:
[----:B------:R-:W-:Y:S05]  /*e4a0*/  @!P1 BRA `(.L_x_301) ;  /* 0x0000000000489947 */ /* 0x000fea0003800000 */
[----:B-1-34-:R-:W-:Y:S02]  /*e4b0*/  LOP3.LUT R6, R24, 0x3, RZ, 0xc0, !PT ;  /* 0x0000000318067812 */ /* 0x01afe400078ec0ff */
[----:B------:R-:W-:Y:S02]  /*e4c0*/  ISETP.NE.AND P1, PT, R42, RZ, PT ;  /* 0x000000ff2a00720c */ /* 0x000fe40003f25270 */
[----:B------:R-:W-:-:S11]  /*e4d0*/  ISETP.NE.AND P0, PT, R6, 0x3, PT ;  /* 0x000000030600780c */ /* 0x000fd60003f05270 */
[C---:B------:R-:W-:Y:S02]  /*e4e0*/  @P1 R2UR UR8, R50.reuse ;  /* 0x00000000320812ca */ /* 0x040fe400000e0000 */
[----:B------:R-:W1:Y:S01]  /*e4f0*/  @P0 LDC.64 R6, c[0x0][0x3c8] ;  /* 0x0000f200ff060b82 */ /* 0x000e620000000a00 */
[----:B------:R-:W-:Y:S01]  /*e500*/  @P0 R2UR UR4, R50 ;  /* 0x00000000320402ca */ /* 0x000fe200000e0000 */
[----:B------:R-:W-:Y:S01]  /*e510*/  @P0 IMAD.IADD R9, R30, 0x1, R11 ;  /* 0x000000011e090824 */ /* 0x000fe200078e020b */
[----:B------:R-:W-:Y:S01]  /*e520*/  @P0 R2UR UR5, R51 ;  /* 0x00000000330502ca */ /* 0x000fe200000e0000 */
[----:B------:R-:W-:Y:S01]  /*e530*/  @P0 IMAD.WIDE.U32 R12, R11, 0x4, R54 ;  /* 0x000000040b0c0825 */ /* 0x000fe200078e0036 */
[----:B------:R-:W-:Y:S02]  /*e540*/  @P0 R2UR UR6, R50 ;  /* 0x00000000320602ca */ /* 0x000fe400000e0000 */
[----:B------:R-:W-:Y:S01]  /*e550*/  @P0 R2UR UR7, R51 ;  /* 0x00000000330702ca */ /* 0x000fe200000e0000 */
[----:B------:R-:W-:Y:S01]  /*e560*/  @P0 VIADD R11, R11, 0x2 ;  /* 0x000000020b0b0836 */ /* 0x000fe20000000000 */
[----:B------:R-:W-:-:S07]  /*e570*/  @P1 R2UR UR9, R51 ;  /* 0x00000000330912ca */ /* 0x000fce00000e0000 */
[----:B------:R3:W-:Y:S01]  /*e580*/  @P0 STG.E desc[UR4][R12.64+0x64], RZ ;  /* 0x000064ff0c000986 */ /* 0x0007e2000c101904 */
[----:B-1----:R-:W-:-:S04]  /*e590*/  @P0 IMAD.WIDE R8, R9, 0x4, R6 ;  /* 0x0000000409080825 */ /* 0x002fc800078e0206 */
[----:B------:R-:W-:Y:S01]  /*e5a0*/  @P1 IMAD.WIDE.U32 R6, R11, 0x4, R54 ;  /* 0x000000040b061825 */ /* 0x000fe200078e0036 */
[----:B------:R3:W-:Y:S04]  /*e5b0*/  @P0 STG.E desc[UR6][R8.64], RZ ;  /* 0x000000ff08000986 */ /* 0x0007e8000c101906 */
[----:B------:R3:W-:Y:S02]  /*e5c0*/  @P1 STG.E desc[UR8][R6.64+0x64], RZ ;  /* 0x000064ff06001986 */ /* 0x0007e4000c101908 */
.L_x_301:
[----:B------:R-:W-:Y:S05]  /*e5d0*/  BSYNC.RECONVERGENT B1 ;  /* 0x0000000000017941 */ /* 0x000fea0003800200 */
.L_x_300:
[----:B-1-34-:R-:W1:Y:S01]  /*e5e0*/  LDC.64 R12, c[0x0][0x3c0] ;  /* 0x0000f000ff0c7b82 */ /* 0x01ae620000000a00 */
[----:B------:R-:W-:Y:S01]  /*e5f0*/  VIADD R11, R3, 0xffffffff ;  /* 0xffffffff030b7836 */ /* 0x000fe20000000000 */
[----:B------:R-:W-:Y:S01]  /*e600*/  R2UR UR4, R50 ;  /* 0x00000000320472ca */ /* 0x000fe200000e0000 */
[----:B------:R-:W-:Y:S01]  /*e610*/  IMAD.IADD R7, R29, 0x1, R39 ;  /* 0x000000011d077824 */ /* 0x000fe200078e0227 */
[----:B------:R-:W-:-:S03]  /*e620*/  R2UR UR5, R51 ;  /* 0x00000000330572ca */ /* 0x000fc600000e0000 */
[----:B------:R-:W-:-:S04]  /*e630*/  IMAD R7, R2, R11, R7 ;  /* 0x0000000b02077224 */ /* 0x000fc800078e0207 */
[----:B-1----:R-:W-:-:S06]  /*e640*/  IMAD.WIDE R12, R7, 0x8, R12 ;  /* 0x00000008070c7825 */ /* 0x002fcc00078e020c */
[----:B------:R-:W3:Y:S01]  /*e650*/  LDG.E.64 R6, desc[UR4][R12.64] ;  /* 0x000000040c067981 */ /* 0x000ee2000c1e1b00 */
[----:B------:R-:W-:Y:S01]  /*e660*/  BSSY.RECONVERGENT B1, `(.L_x_304) ;  /* 0x0000532000017945 */ /* 0x000fe20003800200 */
[----:B---3--:R-:W-:-:S14]  /*e670*/  DSETP.GEU.AND P0, PT, |R6|, R4, PT ;  /* 0x000000040600722a */ /* 0x008fdc0003f0e200 */
[----:B------:R-:W-:Y:S05]  /*e680*/  @!P0 BRA `(.L_x_305) ;  /* 0x0000000000108947 */ /* 0x000fea0003800000 */
[----:B------:R-:W-:Y:S02]  /*e690*/  R2UR UR4, R50 ;  /* 0x00000000320472ca */ /* 0x000fe400000e0000 */
[----:B------:R-:W-:-:S13]  /*e6a0*/  R2UR UR5, R51 ;  /* 0x00000000330572ca */ /* 0x000fda00000e0000 */
[----:B------:R1:W5:Y:S01]  /*e6b0*/  LDG.E.64 R4, desc[UR4][R56.64+0x28e8] ;  /* 0x0028e80438047981 */ /* 0x000362000c1e1b00 */
[----:B------:R-:W-:Y:S05]  /*e6c0*/  BRA `(.L_x_306) ;  /* 0x0000005000ac7947 */ /* 0x000fea0003800000 */
.L_x_305:
[----:B------:R-:W1:Y:S01]  /*e6d0*/  LDC.64 R6, c[0x0][0x3c8] ;  /* 0x0000f200ff067b82 */ /* 0x000e620000000a00 */
[C---:B------:R-:W-:Y:S01]  /*e6e0*/  R2UR UR4, R50.reuse ;  /* 0x00000000320472ca */ /* 0x040fe200000e0000 */
[----:B------:R-:W-:Y:S01]  /*e6f0*/  IMAD.IADD R9, R31, 0x1, R39 ;  /* 0x000000011f097824 */ /* 0x000fe200078e0227 */
[----:B------:R-:W-:Y:S01]  /*e700*/  R2UR UR5, R51 ;  /* 0x00000000330572ca */ /* 0x000fe200000e0000 */
[----:B------:R-:W-:Y:S01]  /*e710*/  IMAD.WIDE R4, R11, 0x4, R54 ;  /* 0x000000040b047825 */ /* 0x000fe200078e0236 */
[----:B------:R-:W-:Y:S01]  /*e720*/  R2UR UR6, R50 ;  /* 0x00000000320672ca */ /* 0x000fe200000e0000 */
[----:B------:R-:W-:Y:S01]  /*e730*/  BSSY.RECONVERGENT B2, `(.L_x_307) ;  /* 0x0000359000027945 */ /* 0x000fe20003800200 */
[----:B------:R-:W-:-:S09]  /*e740*/  R2UR UR7, R51 ;  /* 0x00000000330772ca */ /* 0x000fd200000e0000 */
[----:B------:R3:W-:Y:S01]  /*e750*/  STG.E desc[UR4][R4.64], R39 ;  /* 0x0000002704007986 */ /* 0x0007e2000c101904 */
[----:B-1----:R-:W-:-:S05]  /*e760*/  IMAD.WIDE R6, R9, 0x4, R6 ;  /* 0x0000000409067825 */ /* 0x002fca00078e0206 */
[----:B------:R3:W-:Y:S02]  /*e770*/  STG.E desc[UR6][R6.64], R3 ;  /* 0x0000000306007986 */ /* 0x0007e4000c101906 */
.L_x_354:
[----:B-1----:R-:W1:Y:S01]  /*e780*/  LDCU.64 UR4, c[0x0][0x3b8] ;  /* 0x00007700ff0477ac */ /* 0x002e620008000a00 */
[----:B---3--:R-:W-:Y:S01]  /*e790*/  IMAD.IADD R4, R27, 0x1, R39 ;  /* 0x000000011b047824 */ /* 0x008fe200078e0227 */
[C---:B------:R-:W-:Y:S02]  /*e7a0*/  R2UR UR6, R50.reuse ;  /* 0x00000000320672ca */ /* 0x040fe400000e0000 */
[C---:B------:R-:W-:Y:S02]  /*e7b0*/  R2UR UR7, R51.reuse ;  /* 0x00000000330772ca */ /* 0x040fe400000e0000 */
[----:B------:R-:W-:Y:S02]  /*e7c0*/  R2UR UR8, R50 ;  /* 0x00000000320872ca */ /* 0x000fe400000e0000 */
[----:B------:R-:W-:Y:S02]  /*e7d0*/  R2UR UR9, R51 ;  /* 0x00000000330972ca */ /* 0x000fe400000e0000 */
[----:B------:R-:W-:-:S04]  /*e7e0*/  IADD3 R8, P0, PT, R3, R48, RZ ;  /* 0x0000003003087210 */ /* 0x000fc80007f1e0ff */
[----:B------:R-:W-:Y:S02]  /*e7f0*/  LEA.HI.X.SX32 R9, R3, R49, 0x1, P0 ;  /* 0x0000003103097211 */ /* 0x000fe400000f0eff */
[----:B-1----:R-:W-:-:S03]  /*e800*/  IADD3 R6, P1, PT, R4, UR4, RZ ;  /* 0x0000000404067c10 */ /* 0x002fc6000ff3e0ff */
[----:B------:R-:W3:Y:S01]  /*e810*/  LDG.E.U8 R11, desc[UR6][R8.64] ;  /* 0x00000006080b7981 */ /* 0x000ee2000c1e1100 */
[----:B------:R-:W-:-:S05]  /*e820*/  LEA.HI.X.SX32 R7, R4, UR5, 0x1, P1 ;  /* 0x0000000504077c11 */ /* 0x000fca00088f0eff */
[----:B------:R-:W4:Y:S01]  /*e830*/  LDG.E.U8 R15, desc[UR8][R6.64] ;  /* 0x00000008060f7981 */ /* 0x000f22000c1e1100 */
[----:B------:R-:W-:Y:S01]  /*e840*/  BSSY.RECONVERGENT B4, `(.L_x_308) ;  /* 0x0000150000047945 */ /* 0x000fe20003800200 */
[----:B---3--:R-:W-:Y:S02]  /*e850*/  PRMT R4, R11, 0x8880, RZ ;  /* 0x000088800b047816 */ /* 0x008fe400000000ff */
[----:B----4-:R-:W-:-:S05]  /*e860*/  PRMT R5, R15, 0x8880, RZ ;  /* 0x000088800f057816 */ /* 0x010fca00000000ff */
[----:B------:R-:W-:-:S05]  /*e870*/  IMAD.IADD R5, R4, 0x1, R5 ;  /* 0x0000000104057824 */ /* 0x000fca00078e0205 */
[----:B------:R-:W-:Y:S02]  /*e880*/  ISETP.NE.AND P0, PT, R5, 0x3, PT ;  /* 0x000000030500780c */ /* 0x000fe40003f05270 */
[----:B------:R-:W-:-:S11]  /*e890*/  PRMT R36, R15, 0x8880, RZ ;  /* 0x000088800f247816 */ /* 0x000fd600000000ff */
[----:B------:R-:W-:Y:S05]  /*e8a0*/  @!P0 BRA `(.L_x_309) ;  /* 0x0000000000508947 */ /* 0x000fea0003800000 */
[----:B------:R-:W1:Y:S01]  /*e8b0*/  LDC.64 R4, c[0x0][0x3c0] ;  /* 0x0000f000ff047b82 */ /* 0x000e620000000a00 */
[----:B------:R-:W-:Y:S01]  /*e8c0*/  VIADD R10, R3, 0xffffffff ;  /* 0xffffffff030a7836 */ /* 0x000fe20000000000 */
[----:B------:R-:W-:Y:S01]  /*e8d0*/  R2UR UR4, R50 ;  /* 0x00000000320472ca */ /* 0x000fe200000e0000 */
[----:B------:R-:W-:Y:S01]  /*e8e0*/  IMAD.IADD R11, R28, 0x1, R39 ;  /* 0x000000011c0b7824 */ /* 0x000fe200078e0227 */
[C---:B------:R-:W-:Y:S01]  /*e8f0*/  R2UR UR5, R51.reuse ;  /* 0x00000000330572ca */ /* 0x040fe200000e0000 */
[----:B------:R-:W-:Y:S01]  /*e900*/  IMAD.MOV.U32 R14, RZ, RZ, 0x0 ;  /* 0x00000000ff0e7424 */ /* 0x000fe200078e00ff */
[----:B------:R-:W-:Y:S01]  /*e910*/  R2UR UR6, R50 ;  /* 0x00000000320672ca */ /* 0x000fe200000e0000 */
[----:B------:R-:W-:Y:S01]  /*e920*/  IMAD R11, R2, R10, R11 ;  /* 0x0000000a020b7224 */ /* 0x000fe200078e020b */
[----:B------:R-:W-:Y:S01]  /*e930*/  R2UR UR7, R51 ;  /* 0x00000000330772ca */ /* 0x000fe200000e0000 */
[----:B------:R-:W-:Y:S02]  /*e940*/  IMAD.MOV.U32 R10, RZ, RZ, 0x0 ;  /* 0x00000000ff0a7424 */ /* 0x000fe400078e00ff */
[----:B------:R-:W-:-:S02]  /*e950*/  IMAD.MOV.U32 R15, RZ, RZ, 0x7ff00000 ;  /* 0x7ff00000ff0f7424 */ /* 0x000fc400078e00ff */
[----:B------:R-:W-:Y:S02]  /*e960*/  IMAD.MOV.U32 R76, RZ, RZ, 0x0 ;  /* 0x00000000ff4c7424 */ /* 0x000fe400078e00ff */
[----:B------:R-:W-:Y:S02]  /*e970*/  IMAD.MOV.U32 R77, RZ, RZ, -0x40100000 ;  /* 0xbff00000ff4d7424 */ /* 0x000fe400078e00ff */
[----:B------:R-:W-:Y:S02]  /*e980*/  IMAD.MOV.U32 R42, RZ, RZ, 0x0 ;  /* 0x00000000ff2a7424 */ /* 0x000fe400078e00ff */
[----:B------:R-:W-:Y:S02]  /*e990*/  IMAD.MOV.U32 R43, RZ, RZ, 0x7ff00000 ;  /* 0x7ff00000ff2b7424 */ /* 0x000fe400078e00ff */
[----:B-1----:R-:W-:-:S04]  /*e9a0*/  IMAD.WIDE R4, R11, 0x8, R4 ;  /* 0x000000080b047825 */ /* 0x002fc800078e0204 */
[----:B------:R-:W-:Y:S01]  /*e9b0*/  IMAD.MOV.U32 R11, RZ, RZ, -0x40100000 ;  /* 0xbff00000ff0b7424 */ /* 0x000fe200078e00ff */
[----:B------:R1:W-:Y:S04]  /*e9c0*/  STG.E.64 desc[UR6][R4.64+-0x1388], R14 ;  /* 0xffec780e04007986 */ /* 0x0003e8000c101b06 */
[----:B------:R1:W-:Y:S01]  /*e9d0*/  STG.E.64 desc[UR4][R4.64], R10 ;  /* 0x0000000a04007986 */ /* 0x0003e2000c101b04 */
[----:B------:R-:W-:Y:S05]  /*e9e0*/  BRA `(.L_x_310) ;  /* 0x0000001000d47947 */ /* 0x000fea0003800000 */
.L_x_309:
[C---:B------:R-:W-:Y:S02]  /*e9f0*/  R2UR UR6, R50.reuse ;  /* 0x00000000320672ca */ /* 0x040fe400000e0000 */
[C---:B------:R-:W-:Y:S02]  /*ea00*/  R2UR UR7, R51.reuse ;  /* 0x00000000330772ca */ /* 0x040fe400000e0000 */
[----:B------:R-:W-:Y:S02]  /*ea10*/  R2UR UR4, R50 ;  /* 0x00000000320472ca */ /* 0x000fe400000e0000 */
[----:B------:R-:W-:-:S09]  /*ea20*/  R2UR UR5, R51 ;  /* 0x00000000330572ca */ /* 0x000fd200000e0000 */
[----:B------:R-:W3:Y:S04]  /*ea30*/  LDG.E.S8 R5, desc[UR6][R6.64+-0x1] ;  /* 0xffffff0606057981 */ /* 0x000ee8000c1e1300 */
[----:B------:R-:W4:Y:S01]  /*ea40*/  LDG.E.U8 R16, desc[UR4][R8.64+-0x1] ;  /* 0xffffff0408107981 */ /* 0x000f22000c1e1100 */
[----:B------:R-:W-:Y:S01]  /*ea50*/  PRMT R11, R11, 0x3340, RZ ;  /* 0x000033400b0b7816 */ /* 0x000fe200000000ff */
[----:B------:R-:W-:Y:S01]  /*ea60*/  UMOV UR4, 0x57d19 ;  /* 0x00057d1900047882 */ /* 0x000fe20000000000 */
[----:B------:R-:W-:Y:S01]  /*ea70*/  UMOV UR5, 0x1905 ;  /* 0x0000190500057882 */ /* 0x000fe20000000000 */
[----:B------:R-:W-:Y:S01]  /*ea80*/  IMAD R37, R4, 0x5, R36 ;  /* 0x0000000504257824 */ /* 0x000fe200078e0224 */
[----:B------:R-:W-:Y:S01]  /*ea90*/  BSSY.RECONVERGENT B3, `(.L_x_311) ;  /* 0x0000109000037945 */ /* 0x000fe20003800200 */
[----:B------:R-:W-:-:S02]  /*eaa0*/  IMAD.MOV.U32 R78, RZ, RZ, -0x800000 ;  /* 0xff800000ff4e7424 */ /* 0x000fc400078e00ff */
[----:B------:R-:W-:Y:S01]  /*eab0*/  IMAD.MOV.U32 R79, RZ, RZ, 0x41cdcd64 ;  /* 0x41cdcd64ff4f7424 */ /* 0x000fe200078e00ff */
[----:B------:R-:W-:-:S04]  /*eac0*/  LEA R17, R37, 0x10000, 0x3 ;  /* 0x0001000025117811 */ /* 0x000fc800078e18ff */
[----:B------:R-:W1:Y:S08]  /*ead0*/  LDC.64 R42, c[0x3][R17+-0x4970] ;  /* 0x00eda400112a7b82 */ /* 0x000e700000000a00 */
[----:B------:R-:W5:Y:S01]  /*eae0*/  LDC.64 R76, c[0x3][R17+-0x4a38] ;  /* 0x00ed7200114c7b82 */ /* 0x000f620000000a00 */
[C---:B---3--:R-:W-:Y:S02]  /*eaf0*/  LOP3.LUT R10, R5.reuse, 0xffff, RZ, 0xc0, !PT ;  /* 0x0000ffff050a7812 */ /* 0x048fe400078ec0ff */
[----:B------:R-:W-:-:S02]  /*eb00*/  PRMT R5, R5, 0x5410, R36 ;  /* 0x0000541005057816 */ /* 0x000fc40000000024 */
[----:B----4-:R-:W-:Y:S02]  /*eb10*/  PRMT R14, R16, 0x8880, RZ ;  /* 0x00008880100e7816 */ /* 0x010fe400000000ff */
[----:B------:R-:W-:Y:S02]  /*eb20*/  PRMT R10, R10, 0x3340, R15 ;  /* 0x000033400a0a7816 */ /* 0x000fe4000000000f */
[----:B------:R-:W-:Y:S01]  /*eb30*/  PRMT R41, R16, 0x8880, RZ ;  /* 0x0000888010297816 */ /* 0x000fe200000000ff */
[----:B------:R-:W-:Y:S01]  /*eb40*/  IMAD.MOV.U32 R15, RZ, RZ, R14 ;  /* 0x000000ffff0f7224 */ /* 0x000fe200078e000e */
[----:B------:R-:W-:-:S05]  /*eb50*/  PRMT R10, R10, 0x5410, R11 ;  /* 0x000054100a0a7816 */ /* 0x000fca000000000b */
[----:B------:R-:W-:Y:S01]  /*eb60*/  IDP.4A.S8.U8 R10, R10, UR4, R15 ;  /* 0x000000040a0a7c26 */ /* 0x000fe2000800020f */
[----:B------:R-:W-:Y:S01]  /*eb70*/  UMOV UR4, 0x448 ;  /* 0x0000044800047882 */ /* 0x000fe20000000000 */
[----:B------:R-:W-:-:S03]  /*eb80*/  IDP.2A.LO.S16.U8 R15, R5, UR5, R4 ;  /* 0x00000005050f7c26 */ /* 0x000fc60008001204 */
[----:B------:R-:W-:Y:S02]  /*eb90*/  LEA R14, R10, UR4, 0x3 ;  /* 0x000000040a0e7c11 */ /* 0x000fe4000f8e18ff */
[----:B------:R-:W-:-:S03]  /*eba0*/  LEA R20, R15, UR4, 0x3 ;  /* 0x000000040f147c11 */ /* 0x000fc6000f8e18ff */
[C---:B------:R-:W-:Y:S01]  /*ebb0*/  VIADD R19, R14.reuse, 0x10000 ;  /* 0x000100000e137836 */ /* 0x040fe20000000000 */
[----:B------:R-:W3:Y:S01]  /*ebc0*/  LDC.64 R80, c[0x3][R20+0x5208] ;  /* 0x00d4820014507b82 */ /* 0x000ee20000000a00 */
[----:B------:R-:W-:-:S07]  /*ebd0*/  VIADD R18, R14, 0x10000 ;  /* 0x000100000e127836 */ /* 0x000fce0000000000 */
[----:B------:R-:W1:Y:S08]  /*ebe0*/  LDC.64 R10, c[0x3][R19+-0x6208] ;  /* 0x00e77e00130a7b82 */ /* 0x000e700000000a00 */
[----:B------:R-:W5:Y:S01]  /*ebf0*/  LDC.64 R4, c[0x3][R18+-0x7590] ;  /* 0x00e29c0012047b82 */ /* 0x000f620000000a00 */
[----:B---3--:R-:W-:Y:S02]  /*ec00*/  DSETP.GEU.AND P1, PT, |R80|, R78, PT ;  /* 0x0000004e5000722a */ /* 0x008fe40003f2e200 */
[----:B-1----:R-:W-:-:S02]  /*ec10*/  DADD R14, R42, R10 ;  /* 0x000000002a0e7229 */ /* 0x002fc4000000000a */
[----:B-----5:R-:W-:-:S06]  /*ec20*/  DADD R10, R76, R4 ;  /* 0x000000004c0a7229 */ /* 0x020fcc0000000004 */
        /* <DEDUP_REMOVED lines=9> */
[----:B------:R-:W1:Y:S02]  /*ecc0*/  LDC.64 R82, c[0x3][R38+0x5e20] ;  /* 0x00d7880026527b82 */ /* 0x000e640000000a00 */
[----:B-1----:R-:W-:-:S14]  /*ecd0*/  DSETP.GEU.AND P0, PT, |R82|, R78, PT ;  /* 0x0000004e5200722a */ /* 0x002fdc0003f0e200 */
        /* <DEDUP_REMOVED lines=8> */
[----:B------:R-:W1:Y:S01]  /*ed60*/  LDC.64 R36, c[0x3][R20+0x4e20] ;  /* 0x00d3880014247b82 */ /* 0x000e620000000a00 */
[----:B------:R-:W-:Y:S01]  /*ed70*/  DADD R74, R42, R80 ;  /* 0x000000002a4a7229 */ /* 0x000fe20000000050 */
[----:B------:R-:W-:Y:S06]  /*ed80*/  BSSY.RECONVERGENT B5, `(.L_x_314) ;  /* 0x000001d000057945 */ /* 0x000fec0003800200 */
[----:B------:R-:W0:Y:S01]  /*ed90*/  LDC.64 R40, c[0x3][R38+0x5a38] ;  /* 0x00d68e0026287b82 */ /* 0x000e220000000a00 */
[----:B------:R-:W-:-:S08]  /*eda0*/  DADD R74, R82, R74 ;  /* 0x00000000524a7229 */ /* 0x000fd0000000004a */
[----:B------:R-:W-:Y:S02]  /*edb0*/  DSETP.GT.AND P0, PT, |R74|, R78, PT ;  /* 0x0000004e4a00722a */ /* 0x000fe40003f04200 */
[----:B-1----:R-:W-:-:S08]  /*edc0*/  DADD R36, R76, R36 ;  /* 0x000000004c247229 */ /* 0x002fd00000000024 */
        /* <DEDUP_REMOVED lines=16> */
[----:B--2---:R-:W-:-:S08]  /*eed0*/  DMUL R104, R100, R80 ;  /* 0x0000005064687228 */ /* 0x004fd00000000000 */
[----:B------:R-:W-:-:S08]  /*eee0*/  DFMA R74, -R98, R104, R100 ;  /* 0x00000068624a722b */ /* 0x000fd00000000164 */
[----:B------:R-:W-:-:S10]  /*eef0*/  DFMA R104, R80, R74, R104 ;  /* 0x0000004a5068722b */ /* 0x000fd40000000068 */
[----:B------:R-:W-:-:S05]  /*ef00*/  FFMA R20, RZ, R99, R105 ;  /* 0x00000063ff147223 */ /* 0x000fca0000000069 */
[----:B------:R-:W-:-:S13]  /*ef10*/  FSETP.GT.AND P0, PT, |R20|, 1.469367938527859385e-39, PT ;  /* 0x001000001400780b */ /* 0x000fda0003f04200 */
[----:B------:R-:W-:Y:S05]  /*ef20*/  @P0 BRA P1, `(.L_x_315) ;  /* 0x0000000000080947 */ /* 0x000fea0000800000 */
[----:B------:R-:W-:-:S07]  /*ef30*/  MOV R38, 0xef50 ;  /* 0x0000ef5000267802 */ /* 0x000fce0000000f00 */
[----:B------:R-:W-:Y:S05]  /*ef40*/  CALL.REL.NOINC `($__internal_0_$__cuda_sm20_div_rn_f64_full) ;  /* 0x000003c400347944 */ /* 0x000fea0003c00000 */
.L_x_315:
[----:B------:R-:W-:Y:S05]  /*ef50*/  BSYNC.RECONVERGENT B5 ;  /* 0x0000000000057941 */ /* 0x000fea0003800200 */
.L_x_314:
        /* <DEDUP_REMOVED lines=26> */
.L_x_318:
[----:B------:R-:W-:Y:S05]  /*f100*/  BSYNC.RECONVERGENT B5 ;  /* 0x0000000000057941 */ /* 0x000fea0003800200 */
.L_x_317:
        /* <DEDUP_REMOVED lines=8> */
.L_x_313:
        /* <DEDUP_REMOVED lines=9> */
[----:B------:R-:W-:Y:S07]  /*f220*/  BSSY.RECONVERGENT B5, `(.L_x_319) ;  /* 0x000001a000057945 */ /* 0x000fee0003800200 */
[----:B------:R-:W-:-:S02]  /*f230*/  DSETP.GT.AND P0, PT, |R80|, R78, PT ;  /* 0x0000004e5000722a */ /* 0x000fc40003f04200 */
[----:B-1----:R-:W-:-:S10]  /*f240*/  DADD R36, R76, R36 ;  /* 0x000000004c247229 */ /* 0x002fd40000000024 */
[----:B------:R-:W-:Y:S02]  /*f250*/  FSEL R40, R36, RZ, !P0 ;  /* 0x000000ff24287208 */ /* 0x000fe40004000000 */
[----:B------:R-:W-:-:S06]  /*f260*/  FSEL R41, R37, -1.875, !P0 ;  /* 0xbff0000025297808 */ /* 0x000fcc0004000000 */
[----:B---3--:R-:W-:-:S08]  /*f270*/  DADD R36, R40, R16 ;  /* 0x0000000028247229 */ /* 0x008fd00000000010 */
[----:B----4-:R-:W-:Y:S01]  /*f280*/  DADD R98, R36, R14 ;  /* 0x0000000024627229 */ /* 0x010fe2000000000e */
        /* <DEDUP_REMOVED lines=18> */
[----:B0-----:R-:W-:Y:S05]  /*f3b0*/  CALL.REL.NOINC `($__internal_0_$__cuda_sm20_div_rn_f64_full) ;  /* 0x000003c000187944 */ /* 0x001fea0003c00000 */
.L_x_320:
[----:B------:R-:W-:Y:S05]  /*f3c0*/  BSYNC.RECONVERGENT B5 ;  /* 0x0000000000057941 */ /* 0x000fea0003800200 */
.L_x_319:
        /* <DEDUP_REMOVED lines=26> */
.L_x_322:
[----:B------:R-:W-:Y:S05]  /*f570*/  BSYNC.RECONVERGENT B5 ;  /* 0x0000000000057941 */ /* 0x000fea0003800200 */
.L_x_321:
        /* <DEDUP_REMOVED lines=8> */
.L_x_312:
        /* <DEDUP_REMOVED lines=9> */
[----:B------:R-:W1:Y:S01]  /*f690*/  LDC.64 R80, c[0x3][R20+0x5e20] ;  /* 0x00d7880014507b82 */ /* 0x000e620000000a00 */
[----:B------:R-:W-:-:S03]  /*f6a0*/  IMAD.MOV.U32 R36, RZ, RZ, R4 ;  /* 0x000000ffff247224 */ /* 0x000fc600078e0004 */
[----:B------:R3:W5:Y:S01]  /*f6b0*/  LDG.E.64 R18, desc[UR4][R56.64+0x28b0] ;  /* 0x0028b00438127981 */ /* 0x000762000c1e1b00 */
        /* <DEDUP_REMOVED lines=35> */
.L_x_324:
[----:B------:R-:W-:Y:S05]  /*f8f0*/  BSYNC.RECONVERGENT B5 ;  /* 0x0000000000057941 */ /* 0x000fea0003800200 */
.L_x_323:
        /* <DEDUP_REMOVED lines=26> */
.L_x_326:
[----:B------:R-:W-:Y:S05]  /*faa0*/  BSYNC.RECONVERGENT B5 ;  /* 0x0000000000057941 */ /* 0x000fea0003800200 */
.L_x_325:
[----:B------:R-:W-:-:S06]  /*fab0*/  DSETP.GEU.AND P0, PT, R104, R74, PT ;  /* 0x0000004a6800722a */ /* 0x000fcc0003f0e000 */
[----:B------:R-:W-:Y:S02]  /*fac0*/  FSEL R74, R74, R104, !P0 ;  /* 0x000000684a4a7208 */ /* 0x000fe40004000000 */
[----:B------:R-:W-:Y:S02]  /*fad0*/  FSEL R75, R75, R105, !P0 ;  /* 0x000000694b4b7208 */ /* 0x000fe40004000000 */
[----:B------:R-:W-:Y:S02]  /*fae0*/  FSEL R40, R40, R10, !P0 ;  /* 0x0000000a28287208 */ /* 0x000fe40004000000 */
[----:B------:R-:W-:Y:S02]  /*faf0*/  FSEL R41, R41, R11, !P0 ;  /* 0x0000000b29297208 */ /* 0x000fe40004000000 */
[----:B------:R-:W-:Y:S02]  /*fb00*/  FSEL R36, R36, R4, !P0 ;  /* 0x0000000424247208 */ /* 0x000fe40004000000 */
[----:B------:R-:W-:-:S07]  /*fb10*/  FSEL R37, R37, R5, !P0 ;  /* 0x0000000525257208 */ /* 0x000fce0004000000 */
.L_x_316:
[----:B------:R-:W-:Y:S05]  /*fb20*/  BSYNC.RECONVERGENT B3 ;  /* 0x0000000000037941 */ /* 0x000fea0003800200 */
.L_x_311:
[----:B-----5:R-:W-:Y:S01]  /*fb30*/  DADD R16, R76, R16 ;  /* 0x000000004c107229 */ /* 0x020fe20000000010 */
[----:B------:R-:W-:Y:S01]  /*fb40*/  IMAD.MOV.U32 R4, RZ, RZ, 0x1 ;  /* 0x00000001ff047424 */ /* 0x000fe200078e00ff */
[----:B------:R-:W-:Y:S01]  /*fb50*/  DADD R100, R42, R18 ;  /* 0x000000002a647229 */ /* 0x000fe20000000012 */
[----:B------:R-:W-:Y:S05]  /*fb60*/  BSSY.RECONVERGENT B3, `(.L_x_327) ;  /* 0x0000011000037945 */ /* 0x000fea0003800200 */
[----:B------:R-:W-:-:S04]  /*fb70*/  DADD R98, R16, R14 ;  /* 0x0000000010627229 */ /* 0x000fc8000000000e */
[----:B------:R-:W-:Y:S02]  /*fb80*/  FSETP.GEU.AND P1, PT, |R101|, 6.5827683646048100446e-37, PT ;  /* 0x036000006500780b */ /* 0x000fe40003f2e200 */
[----:B------:R-:W1:Y:S02]  /*fb90*/  MUFU.RCP64H R5, R99 ;  /* 0x0000006300057308 */ /* 0x000e640000001800 */
[----:B-1----:R-:W-:-:S08]  /*fba0*/  DFMA R10, -R98, R4, 1 ;  /* 0x3ff00000620a742b */ /* 0x002fd00000000104 */
[----:B------:R-:W-:-:S08]  /*fbb0*/  DFMA R10, R10, R10, R10 ;  /* 0x0000000a0a0a722b */ /* 0x000fd0000000000a */
[----:B------:R-:W-:-:S08]  /*fbc0*/  DFMA R10, R4, R10, R4 ;  /* 0x0000000a040a722b */ /* 0x000fd00000000004 */
[----:B------:R-:W-:-:S08]  /*fbd0*/  DFMA R4, -R98, R10, 1 ;  /* 0x3ff000006204742b */ /* 0x000fd0000000010a */
[----:B------:R-:W-:-:S08]  /*fbe0*/  DFMA R4, R10, R4, R10 ;  /* 0x000000040a04722b */ /* 0x000fd0000000000a */
        /* <DEDUP_REMOVED lines=8> */
.L_x_328:
[----:B------:R-:W-:Y:S05]  /*fc70*/  BSYNC.RECONVERGENT B3 ;  /* 0x0000000000037941 */ /* 0x000fea0003800200 */
.L_x_327:
[----:B------:R-:W-:Y:S01]  /*fc80*/  UMOV UR4, 0xff800000 ;  /* 0xff80000000047882 */ /* 0x000fe20000000000 */
[----:B------:R-:W-:Y:S02]  /*fc90*/  UMOV UR5, 0x41cdcd64 ;  /* 0x41cdcd6400057882 */ /* 0x000fe40000000000 */
[----:B------:R-:W-:-:S14]  /*fca0*/  DSETP.GEU.AND P0, PT, |R36|, UR4, PT ;  /* 0x0000000424007e2a */ /* 0x000fdc000bf0e200 */
        /* <DEDUP_REMOVED lines=9> */
.L_x_310:
[----:B------:R-:W-:Y:S05]  /*fd40*/  BSYNC.RECONVERGENT B4 ;  /* 0x0000000000047941 */ /* 0x000fea0003800200 */
.L_x_308:
[----:B------:R-:W3:Y:S01]  /*fd50*/  LDC.64 R40, c[0x0][0x3c0] ;  /* 0x0000f000ff287b82 */ /* 0x000ee20000000a00 */
[----:B------:R-:W-:Y:S01]  /*fd60*/  VIADD R81, R3, 0xffffffff ;  /* 0xffffffff03517836 */ /* 0x000fe20000000000 */
[----:B------:R-:W-:Y:S01]  /*fd70*/  R2UR UR4, R50 ;  /* 0x00000000320472ca */ /* 0x000fe200000e0000 */
[----:B------:R-:W-:Y:S01]  /*fd80*/  IMAD.IADD R38, R28, 0x1, R39 ;  /* 0x000000011c267824 */ /* 0x000fe200078e0227 */
[----:B------:R-:W-:Y:S01]  /*fd90*/  R2UR UR5, R51 ;  /* 0x00000000330572ca */ /* 0x000fe200000e0000 */
[----:B------:R-:W-:-:S04]  /*fda0*/  IMAD R79, R2, R81, RZ ;  /* 0x00000051024f7224 */ /* 0x000fc800078e02ff */
[----:B------:R-:W-:-:S04]  /*fdb0*/  IMAD.IADD R37, R79, 0x1, R38 ;  /* 0x000000014f257824 */ /* 0x000fc800078e0226 */
[----:B---3--:R-:W-:-:S05]  /*fdc0*/  IMAD.WIDE R36, R37, 0x8, R40 ;  /* 0x0000000825247825 */ /* 0x008fca00078e0228 */
[----:B-1----:R-:W3:Y:S01]  /*fdd0*/  LDG.E.64 R4, desc[UR4][R36.64] ;  /* 0x0000000424047981 */ /* 0x002ee2000c1e1b00 */
[----:B------:R-:W-:Y:S01]  /*fde0*/  IMAD.MOV.U32 R10, RZ, RZ, -0x771c970f ;  /* 0x88e368f1ff0a7424 */ /* 0x000fe200078e00ff */
[----:B------:R-:W-:Y:S01]  /*fdf0*/  BSSY.RELIABLE B3, `(.L_x_329) ;  /* 0x000001f000037945 */ /* 0x000fe20003800100 */
[----:B------:R-:W-:Y:S02]  /*fe00*/  IMAD.MOV.U32 R11, RZ, RZ, 0x3ee4f8b5 ;  /* 0x3ee4f8b5ff0b7424 */ /* 0x000fe400078e00ff */
[----:B------:R-:W-:Y:S01]  /*fe10*/  IMAD.MOV.U32 R17, RZ, RZ, R76 ;  /* 0x000000ffff117224 */ /* 0x000fe200078e004c */
[C-C-:B---3--:R-:W-:Y:S01]  /*fe20*/  DSETP.MAX.AND P1, P2, |R4|.reuse, |R76|.reuse, PT ;  /* 0x4000004c0400722a */ /* 0x148fe20003a2f200 */
[----:B------:R-:W-:Y:S01]  /*fe30*/  IMAD.MOV.U32 R16, RZ, RZ, R5 ;  /* 0x000000ffff107224 */ /* 0x000fe200078e0005 */
[----:B------:R-:W-:-:S04]  /*fe40*/  DADD R14, R4, -R76 ;  /* 0x00000000040e7229 */ /* 0x000fc8000000084c */
[----:B------:R-:W-:-:S04]  /*fe50*/  FSEL R19, |R16|, |R77|, P1 ;  /* 0x4000004d10137208 */ /* 0x000fc80000800200 */
[----:B------:R-:W-:Y:S01]  /*fe60*/  DSETP.GEU.AND P0, PT, |R14|, R10, PT ;  /* 0x0000000a0e00722a */ /* 0x000fe20003f0e200 */
[----:B------:R-:W-:-:S03]  /*fe70*/  IMAD.MOV.U32 R14, RZ, RZ, R4 ;  /* 0x000000ffff0e7224 */ /* 0x000fc600078e0004 */
[----:B------:R-:W-:Y:S01]  /*fe80*/  @P2 LOP3.LUT R19, R77, 0x80000, RZ, 0xfc, !PT ;  /* 0x000800004d132812 */ /* 0x000fe200078efcff */
[----:B------:R-:W-:Y:S01]  /*fe90*/  IMAD.MOV.U32 R15, RZ, RZ, 0x41cdcd64 ;  /* 0x41cdcd64ff0f7424 */ /* 0x000fe200078e00ff */
[----:B------:R-:W-:Y:S01]  /*fea0*/  SEL R16, R14, R17, P1 ;  /* 0x000000110e107207 */ /* 0x000fe20000800000 */
[----:B------:R-:W-:Y:S02]  /*feb0*/  IMAD.MOV.U32 R14, RZ, RZ, -0x800000 ;  /* 0xff800000ff0e7424 */ /* 0x000fe400078e00ff */
[----:B------:R-:W-:-:S06]  /*fec0*/  IMAD.MOV.U32 R17, RZ, RZ, R19 ;  /* 0x000000ffff117224 */ /* 0x000fcc00078e0013 */
[----:B------:R-:W-:-:S14]  /*fed0*/  DSETP.GT.OR P0, PT, R16, R14, P0 ;  /* 0x0000000e1000722a */ /* 0x000fdc0000704400 */
[----:B------:R-:W-:Y:S05]  /*fee0*/  @P0 BRA `(.L_x_330) ;  /* 0x00000000003c0947 */ /* 0x000fea0003800000 */
[----:B------:R-:W-:Y:S02]  /*fef0*/  R2UR UR4, R50 ;  /* 0x00000000320472ca */ /* 0x000fe400000e0000 */
[----:B------:R-:W-:-:S13]  /*ff00*/  R2UR UR5, R51 ;  /* 0x00000000330572ca */ /* 0x000fda00000e0000 */
[----:B------:R-:W3:Y:S01]  /*ff10*/  LDG.E.64 R16, desc[UR4][R36.64+-0x1388] ;  /* 0xffec780424107981 */ /* 0x000ee2000c1e1b00 */
[----:B------:R-:W-:Y:S01]  /*ff20*/  IMAD.MOV.U32 R77, RZ, RZ, R43 ;  /* 0x000000ffff4d7224 */ /* 0x000fe200078e002b */
[C-C-:B---3--:R-:W-:Y:S01]  /*ff30*/  DSETP.MAX.AND P0, P1, |R16|.reuse, |R42|.reuse, PT ;  /* 0x4000002a1000722a */ /* 0x148fe2000390f200 */
[----:B------:R-:W-:Y:S01]  /*ff40*/  IMAD.MOV.U32 R20, RZ, RZ, R17 ;  /* 0x000000ffff147224 */ /* 0x000fe200078e0011 */
[----:B------:R-:W-:-:S04]  /*ff50*/  DADD R18, R16, -R42 ;  /* 0x0000000010127229 */ /* 0x000fc8000000082a */
[----:B------:R-:W-:Y:S02]  /*ff60*/  FSEL R83, |R20|, |R77|, P0 ;  /* 0x4000004d14537208 */ /* 0x000fe40000000200 */
[----:B------:R-:W-:Y:S02]  /*ff70*/  SEL R16, R16, R42, P0 ;  /* 0x0000002a10107207 */ /* 0x000fe40000000000 */
[----:B------:R-:W-:-:S04]  /*ff80*/  DSETP.GEU.AND P0, PT, |R18|, R10, PT ;  /* 0x0000000a1200722a */ /* 0x000fc80003f0e200 */
[----:B------:R-:W-:-:S05]  /*ff90*/  @P1 LOP3.LUT R83, R77, 0x80000, RZ, 0xfc, !PT ;  /* 0x000800004d531812 */ /* 0x000fca00078efcff */
[----:B------:R-:W-:-:S06]  /*ffa0*/  IMAD.MOV.U32 R17, RZ, RZ, R83 ;  /* 0x000000ffff117224 */ /* 0x000fcc00078e0053 */
[----:B------:R-:W-:-:S14]  /*ffb0*/  DSETP.LEU.AND P1, PT, R16, R14, PT ;  /* 0x0000000e1000722a */ /* 0x000fdc0003f2b000 */
[----:B------:R-:W-:Y:S05]  /*ffc0*/  @!P0 BREAK.RELIABLE P1, B3 ;  /* 0x0000000000038942 */ /* 0x000fea0000800100 */
[----:B------:R-:W-:Y:S05]  /*ffd0*/  @!P0 BRA P1, `(.L_x_331) ;  /* 0x0000001c00388947 */ /* 0x000fea0000800000 */
.L_x_330:
[----:B------:R-:W-:Y:S05]  /*ffe0*/  BSYNC.RELIABLE B3 ;  /* 0x0000000000037941 */ /* 0x000fea0003800100 */
.L_x_329:
[----:B------:R-:W-:Y:S01]  /*fff0*/  VIMNMX R16, PT, PT, R39, R3, PT ;  /* 0x0000000327107248 */ /* 0x000fe20003fe0100 */
[----:B------:R-:W-:Y:S01]  /*10000*/  BSSY.RECONVERGENT B3, `(.L_x_332) ;  /* 0x0000036000037945 */ /* 0x000fe20003800200 */
[----:B------:R-:W-:Y:S02]  /*10010*/  PLOP3.LUT P0, PT, PT, PT, PT, 0x80, 0x8 ;  /* 0x000000000008781c */ /* 0x000fe40003f0f070 */
[----:B------:R-:W-:-:S13]  /*10020*/  ISETP.GE.AND P1, PT, R16, 0x2, PT ;  /* 0x000000021000780c */ /* 0x000fda0003f26270 */
[----:B------:R-:W-:Y:S05]  /*10030*/  @!P1 BRA `(.L_x_333) ;  /* 0x0000000000c89947 */ /* 0x000fea0003800000 */
[C---:B------:R-:W-:Y:S02]  /*10040*/  R2UR UR8, R50.reuse ;  /* 0x00000000320872ca */ /* 0x040fe400000e0000 */
[C---:B------:R-:W-:Y:S02]  /*10050*/  R2UR UR9, R51.reuse ;  /* 0x00000000330972ca */ /* 0x040fe400000e0000 */
[C---:B------:R-:W-:Y:S02]  /*10060*/  R2UR UR6, R50.reuse ;  /* 0x00000000320672ca */ /* 0x040fe400000e0000 */
[C---:B------:R-:W-:Y:S02]  /*10070*/  R2UR UR7, R51.reuse ;  /* 0x00000000330772ca */ /* 0x040fe400000e0000 */
[----:B------:R-:W-:Y:S02]  /*10080*/  R2UR UR10, R50 ;  /* 0x00000000320a72ca */ /* 0x000fe400000e0000 */
[----:B------:R-:W-:-:S02]  /*10090*/  R2UR UR11, R51 ;  /* 0x00000000330b72ca */ /* 0x000fc400000e0000 */
[----:B------:R-:W-:Y:S02]  /*100a0*/  IADD3 R18, P1, PT, R3, R48, RZ ;  /* 0x0000003003127210 */ /* 0x000fe40007f3e0ff */
[----:B------:R-:W-:Y:S01]  /*100b0*/  R2UR UR4, R50 ;  /* 0x00000000320472ca */ /* 0x000fe200000e0000 */
[----:B------:R-:W3:Y:S01]  /*100c0*/  LDG.E.U8 R9, desc[UR8][R8.64] ;  /* 0x0000000808097981 */ /* 0x000ee2000c1e1100 */
[----:B------:R-:W-:Y:S01]  /*100d0*/  R2UR UR5, R51 ;  /* 0x00000000330572ca */ /* 0x000fe200000e0000 */
[----:B------:R-:W-:-:S05]  /*100e0*/  IMAD.X R19, RZ, RZ, R49, P1 ;  /* 0x000000ffff137224 */ /* 0x000fca00008e0631 */
[----:B------:R-:W3:Y:S04]  /*100f0*/  LDG.E.U8 R18, desc[UR6][R18.64+-0x1] ;  /* 0xffffff0612127981 */ /* 0x000ee8000c1e1100 */
[----:B------:R-:W4:Y:S04]  /*10100*/  LDG.E.U8 R37, desc[UR10][R6.64+-0x1] ;  /* 0xffffff0a06257981 */ /* 0x000f28000c1e1100 */
[----:B------:R-:W5:Y:S01]  /*10110*/  LDG.E.S8 R20, desc[UR4][R6.64] ;  /* 0x0000000406147981 */ /* 0x000f62000c1e1300 */
[----:B------:R-:W-:-:S05]  /*10120*/  IADD3 R16, PT, PT, R38, R79, -R2 ;  /* 0x0000004f26107210 */ /* 0x000fca0007ffe802 */
[----:B------:R-:W-:-:S04]  /*10130*/  VIADD R17, R16, 0xffffffff ;  /* 0xffffffff10117836 */ /* 0x000fc80000000000 */
[----:B------:R-:W-:-:S06]  /*10140*/  IMAD.WIDE R16, R17, 0x8, R40 ;  /* 0x0000000811107825 */ /* 0x000fcc00078e0228 */
[----:B------:R-:W2:Y:S01]  /*10150*/  LDG.E.64 R16, desc[UR4][R16.64] ;  /* 0x0000000410107981 */ /* 0x000ea2000c1e1b00 */
[----:B------:R-:W-:Y:S01]  /*10160*/  UMOV UR4, 0x57d19 ;  /* 0x00057d1900047882 */ /* 0x000fe20000000000 */
[----:B---3--:R-:W-:Y:S02]  /*10170*/  PRMT R36, R9, 0x3340, R18 ;  /* 0x0000334009247816 */ /* 0x008fe40000000012 */
[----:B----4-:R-:W-:-:S04]  /*10180*/  PRMT R37, R37, 0x3340, RZ ;  /* 0x0000334025257816 */ /* 0x010fc800000000ff */
[----:B------:R-:W-:-:S05]  /*10190*/  PRMT R37, R36, 0x5410, R37 ;  /* 0x0000541024257816 */ /* 0x000fca0000000025 */
[----:B-----5:R-:W-:Y:S01]  /*101a0*/  IDP.4A.S8.U8 R20, R37, UR4, R20 ;  /* 0x0000000425147c26 */ /* 0x020fe20008000214 */
[----:B------:R-:W-:-:S04]  /*101b0*/  UMOV UR4, 0x448 ;  /* 0x0000044800047882 */ /* 0x000fc80000000000 */
[----:B------:R-:W-:-:S04]  /*101c0*/  LEA R20, R20, UR4, 0x3 ;  /* 0x0000000414147c11 */ /* 0x000fc8000f8e18ff */
[----:B------:R-:W2:Y:S02]  /*101d0*/  LDC.64 R6, c[0x3][R20] ;  /* 0x00c0000014067b82 */ /* 0x000ea40000000a00 */
[----:B--2---:R-:W-:-:S08]  /*101e0*/  DADD R6, R6, R16 ;  /* 0x0000000006067229 */ /* 0x004fd00000000010 */
[C-C-:B------:R-:W-:Y:S01]  /*101f0*/  DSETP.MAX.AND P2, P3, |R4|.reuse, |R6|.reuse, PT ;  /* 0x400000060400722a */ /* 0x140fe20003b4f200 */
[----:B------:R-:W-:Y:S01]  /*10200*/  IMAD.MOV.U32 R16, RZ, RZ, R5 ;  /* 0x000000ffff107224 */ /* 0x000fe200078e0005 */
[----:B------:R-:W-:Y:S01]  /*10210*/  DADD R8, R4, -R6 ;  /* 0x0000000004087229 */ /* 0x000fe20000000806 */
[----:B------:R-:W-:-:S05]  /*10220*/  IMAD.MOV.U32 R5, RZ, RZ, R7 ;  /* 0x000000ffff057224 */ /* 0x000fca00078e0007 */
[----:B------:R-:W-:-:S06]  /*10230*/  FSEL R17, |R16|, |R5|, P2 ;  /* 0x4000000510117208 */ /* 0x000fcc0001000200 */
[----:B------:R-:W-:Y:S01]  /*10240*/  @P3 LOP3.LUT R17, R5, 0x80000, RZ, 0xfc, !PT ;  /* 0x0008000005113812 */ /* 0x000fe200078efcff */
[----:B------:R-:W-:Y:S01]  /*10250*/  DSETP.GEU.AND P1, PT, |R8|, R10, PT ;  /* 0x0000000a0800722a */ /* 0x000fe20003f2e200 */
[----:B------:R-:W-:-:S03]  /*10260*/  SEL R4, R4, R6, P2 ;  /* 0x0000000604047207 */ /* 0x000fc60001000000 */
[----:B------:R-:W-:-:S06]  /*10270*/  IMAD.MOV.U32 R5, RZ, RZ, R17 ;  /* 0x000000ffff057224 */ /* 0x000fcc00078e0011 */
[----:B------:R-:W-:-:S14]  /*10280*/  DSETP.GT.OR P1, PT, R4, R14, P1 ;  /* 0x0000000e0400722a */ /* 0x000fdc0000f24400 */
[----:B------:R-:W1:Y:S01]  /*10290*/  @!P1 LDC.64 R6, c[0x0][0x3c8] ;  /* 0x0000f200ff069b82 */ /* 0x000e620000000a00 */
[C---:B------:R-:W-:Y:S01]  /*102a0*/  @!P1 R2UR UR4, R50.reuse ;  /* 0x00000000320492ca */ /* 0x040fe200000e0000 */
[----:B------:R-:W-:Y:S01]  /*102b0*/  @!P1 VIADD R39, R39, 0xffffffff ;  /* 0xffffffff27279836 */ /* 0x000fe20000000000 */
[C---:B------:R-:W-:Y:S02]  /*102c0*/  @!P1 R2UR UR5, R51.reuse ;  /* 0x00000000330592ca */ /* 0x040fe400000e0000 */
[----:B------:R-:W-:Y:S02]  /*102d0*/  @!P1 R2UR UR6, R50 ;  /* 0x00000000320692ca */ /* 0x000fe400000e0000 */
[----:B------:R-:W-:Y:S01]  /*102e0*/  @!P1 R2UR UR7, R51 ;  /* 0x00000000330792ca */ /* 0x000fe200000e0000 */
[----:B------:R-:W-:Y:S02]  /*102f0*/  @!P1 IMAD.IADD R9, R31, 0x1, R39 ;  /* 0x000000011f099824 */ /* 0x000fe400078e0227 */
[----:B------:R-:W-:-:S06]  /*10300*/  @!P1 IMAD.WIDE R4, R3, 0x4, R54 ;  /* 0x0000000403049825 */ /* 0x000fcc00078e0236 */
[----:B------:R3:W-:Y:S01]  /*10310*/  @!P1 STG.E desc[UR4][R4.64+-0x8], R39 ;  /* 0xfffff82704009986 */ /* 0x0007e2000c101904 */
[----:B-1----:R-:W-:-:S05]  /*10320*/  @!P1 IMAD.WIDE R6, R9, 0x4, R6 ;  /* 0x0000000409069825 */ /* 0x002fca00078e0206 */
[----:B------:R3:W-:Y:S01]  /*10330*/  @!P1 STG.E desc[UR6][R6.64], R81 ;  /* 0x0000005106009986 */ /* 0x0007e2000c101906 */
[----:B------:R-:W-:Y:S01]  /*10340*/  @!P1 PLOP3.LUT P0, PT, PT, PT, PT, 0x8, 0x80 ;  /* 0x000000000080981c */ /* 0x000fe20003f0e170 */
[----:B------:R-:W-:-:S12]  /*10350*/  @!P1 IMAD.MOV.U32 R3, RZ, RZ, R81 ;  /* 0x000000ffff039224 */ /* 0x000fd800078e0051 */
.L_x_333:
[----:B------:R-:W-:Y:S05]  /*10360*/  BSYNC.RECONVERGENT B3 ;  /* 0x0000000000037941 */ /* 0x000fea0003800200 */
.L_x_332:
[----:B------:R-:W-:Y:S04]  /*10370*/  BSSY.RECONVERGENT B5, `(.L_x_334) ;  /* 0x0000193000057945 */ /* 0x000fe80003800200 */
[----:B------:R-:W-:Y:S05]  /*10380*/  @!P0 BRA `(.L_x_335) ;  /* 0x0000001800448947 */ /* 0x000fea0003800000 */
[----:B------:R-:W-:-:S07]  /*10390*/  IMAD.MOV.U32 R46, RZ, RZ, 0x3 ;  /* 0x00000003ff2e7424 */ /* 0x000fce00078e00ff */
.L_x_353:
[----:B---3--:R-:W-:Y:S01]  /*103a0*/  IMAD.IADD R4, R39, 0x1, -R46 ;  /* 0x0000000127047824 */ /* 0x008fe200078e0a2e */
[----:B------:R-:W-:Y:S01]  /*103b0*/  BSSY.RECONVERGENT B4, `(.L_x_336) ;  /* 0x000018b000047945 */ /* 0x000fe20003800200 */
[----:B------:R-:W-:-:S03]  /*103c0*/  VIADD R7, R3, 0xffffffff ;  /* 0xffffffff03077836 */ /* 0x000fc60000000000 */
[----:B------:R-:W-:Y:S02]  /*103d0*/  IABS R5, R4 ;  /* 0x0000000400057213 */ /* 0x000fe40000000000 */
[C---:B------:R-:W-:Y:S01]  /*103e0*/  ISETP.GT.U32.AND P0, PT, R4.reuse, 0x7ffffffe, PT ;  /* 0x7ffffffe0400780c */ /* 0x040fe20003f04070 */
[----:B------:R-:W-:-:S03]  /*103f0*/  VIADD R4, R4, 0x1 ;  /* 0x0000000104047836 */ /* 0x000fc60000000000 */
[----:B------:R-:W-:Y:S02]  /*10400*/  SEL R20, R5, RZ, P0 ;  /* 0x000000ff05147207 */ /* 0x000fe40000000000 */
[----:B------:R-:W-:Y:S02]  /*10410*/  SEL R77, R4, 0x1, !P0 ;  /* 0x00000001044d7807 */ /* 0x000fe40004000000 */
[----:B------:R-:W-:Y:S01]  /*10420*/  PLOP3.LUT P0, PT, PT, PT, PT, 0x80, 0x8 ;  /* 0x000000000008781c */ /* 0x000fe20003f0f070 */
[----:B------:R-:W-:Y:S01]  /*10430*/  IMAD.IADD R43, R7, 0x1, -R20 ;  /* 0x00000001072b7824 */ /* 0x000fe200078e0a14 */
[----:B------:R-:W-:-:S04]  /*10440*/  ISETP.GE.AND P1, PT, R77, R39, PT ;  /* 0x000000274d00720c */ /* 0x000fc80003f26270 */
[----:B------:R-:W-:-:S13]  /*10450*/  ISETP.LT.OR P1, PT, R43, 0x1, P1 ;  /* 0x000000012b00780c */ /* 0x000fda0000f21670 */
[----:B-1----:R-:W-:Y:S05]  /*10460*/  @P1 BRA `(.L_x_337) ;  /* 0x0000001400fc1947 */ /* 0x002fea0003800000 */
[----:B------:R-:W1:Y:S01]  /*10470*/  LDC.64 R8, c[0x0][0x3c0] ;  /* 0x0000f000ff087b82 */ /* 0x000e620000000a00 */
[----:B------:R-:W-:Y:S01]  /*10480*/  IMAD.IADD R5, R29, 0x1, R39 ;  /* 0x000000011d057824 */ /* 0x000fe200078e0227 */
[----:B------:R-:W-:Y:S02]  /*10490*/  R2UR UR4, R50 ;  /* 0x00000000320472ca */ /* 0x000fe400000e0000 */
[----:B------:R-:W-:Y:S01]  /*104a0*/  R2UR UR5, R51 ;  /* 0x00000000330572ca */ /* 0x000fe200000e0000 */
[----:B------:R-:W-:Y:S01]  /*104b0*/  IMAD R5, R2, R7, R5 ;  /* 0x0000000702057224 */ /* 0x000fe200078e0205 */
[----:B------:R-:W-:Y:S02]  /*104c0*/  LOP3.LUT R4, RZ, R77, RZ, 0x33, !PT ;  /* 0x0000004dff047212 */ /* 0x000fe400078e33ff */
[----:B------:R-:W-:Y:S02]  /*104d0*/  IADD3 R10, P1, PT, R39, R48, RZ ;  /* 0x00000030270a7210 */ /* 0x000fe40007f3e0ff */
[----:B------:R-:W-:-:S02]  /*104e0*/  IADD3 R20, PT, PT, R4, R20, R39 ;  /* 0x0000001404147210 */ /* 0x000fc40007ffe027 */
[----:B------:R-:W-:Y:S02]  /*104f0*/  IADD3 R4, P2, PT, R3, R48, RZ ;  /* 0x0000003003047210 */ /* 0x000fe40007f5e0ff */
[-C--:B------:R-:W-:Y:S01]  /*10500*/  LEA.HI.X.SX32 R11, R39, R49.reuse, 0x1, P1 ;  /* 0x00000031270b7211 */ /* 0x080fe200008f0eff */
[----:B-1----:R-:W-:Y:S01]  /*10510*/  IMAD.WIDE R8, R5, 0x8, R8 ;  /* 0x0000000805087825 */ /* 0x002fe200078e0208 */
[----:B------:R-:W-:-:S04]  /*10520*/  LEA.HI.X.SX32 R5, R3, R49, 0x1, P2 ;  /* 0x0000003103057211 */ /* 0x000fc800010f0eff */
[----:B------:R1:W5:Y:S01]  /*10530*/  LDG.E.64 R6, desc[UR4][R8.64+0x1388] ;  /* 0x0013880408067981 */ /* 0x000362000c1e1b00 */
[----:B------:R-:W-:Y:S02]  /*10540*/  UMOV UR4, 0x448 ;  /* 0x0000044800047882 */ /* 0x000fe40000000000 */
[C---:B------:R-:W-:Y:S02]  /*10550*/  LEA R42, R20.reuse, UR4, 0x3 ;  /* 0x00000004142a7c11 */ /* 0x040fe4000f8e18ff */
[----:B------:R-:W-:-:S07]  /*10560*/  LEA R20, R20, UR4, 0x3 ;  /* 0x0000000414147c11 */ /* 0x000fce000f8e18ff */
.L_x_352:
[----:B------:R-:W-:Y:S01]  /*10570*/  LOP3.LUT R16, RZ, R77, RZ, 0x33, !PT ;  /* 0x0000004dff107212 */ /* 0x000fe200078e33ff */
[----:B------:R-:W-:Y:S01]  /*10580*/  BSSY.RECONVERGENT B3, `(.L_x_338) ;  /* 0x0000135000037945 */ /* 0x000fe20003800200 */
[----:B------:R-:W-:-:S03]  /*10590*/  LOP3.LUT R14, RZ, R43, RZ, 0x33, !PT ;  /* 0x0000002bff0e7212 */ /* 0x000fc600078e33ff */
[----:B------:R-:W-:Y:S02]  /*105a0*/  IMAD.IADD R85, R39, 0x1, R16 ;  /* 0x0000000127557824 */ /* 0x000fe400078e0210 */
[----:B------:R-:W-:-:S03]  /*105b0*/  IMAD.IADD R84, R3, 0x1, R14 ;  /* 0x0000000103547824 */ /* 0x000fc600078e020e */
[C---:B------:R-:W-:Y:S02]  /*105c0*/  ISETP.GT.AND P1, PT, R85.reuse, RZ, PT ;  /* 0x000000ff5500720c */ /* 0x040fe40003f24270 */
[----:B------:R-:W-:Y:S02]  /*105d0*/  ISETP.NE.AND P2, PT, R85, RZ, PT ;  /* 0x000000ff5500720c */ /* 0x000fe40003f45270 */
[C---:B------:R-:W-:Y:S02]  /*105e0*/  ISETP.EQ.AND P1, PT, R84.reuse, RZ, P1 ;  /* 0x000000ff5400720c */ /* 0x040fe40000f22270 */
[----:B------:R-:W-:-:S13]  /*105f0*/  ISETP.LT.OR P2, PT, R84, 0x1, P2 ;  /* 0x000000015400780c */ /* 0x000fda0001741670 */
[----:B------:R-:W-:Y:S05]  /*10600*/  @P2 BRA !P1, `(.L_x_339) ;  /* 0x0000000400bc2947 */ /* 0x000fea0004800000 */
[----:B------:R-:W-:Y:S02]  /*10610*/  ISETP.NE.AND P1, PT, R85, 0x1, PT ;  /* 0x000000015500780c */ /* 0x000fe40003f25270 */
[----:B------:R-:W-:-:S13]  /*10620*/  ISETP.NE.AND P2, PT, R84, 0x1, PT ;  /* 0x000000015400780c */ /* 0x000fda0003f45270 */
[----:B------:R-:W-:Y:S05]  /*10630*/  @P1 BRA P2, `(.L_x_340) ;  /* 0x0000000000f41947 */ /* 0x000fea0001000000 */
[C---:B------:R-:W-:Y:S01]  /*10640*/  ISETP.NE.AND P1, PT, R85.reuse, 0x1, PT ;  /* 0x000000015500780c */ /* 0x040fe20003f25270 */
[----:B------:R-:W3:Y:S01]  /*10650*/  LDC.64 R40, c[0x0][0x3c0] ;  /* 0x0000f000ff287b82 */ /* 0x000ee20000000a00 */
[----:B------:R-:W-:Y:S01]  /*10660*/  ISETP.NE.AND P2, PT, R85, RZ, PT ;  /* 0x000000ff5500720c */ /* 0x000fe20003f45270 */
[----:B------:R-:W-:Y:S01]  /*10670*/  BSSY.RECONVERGENT B6, `(.L_x_341) ;  /* 0x0000027000067945 */ /* 0x000fe20003800200 */
[C---:B------:R-:W-:Y:S01]  /*10680*/  ISETP.EQ.AND P1, PT, R84.reuse, RZ, !P1 ;  /* 0x000000ff5400720c */ /* 0x040fe20004f22270 */
[----:B------:R-:W-:Y:S01]  /*10690*/  VIADD R79, R43, 0xffffffff ;  /* 0xffffffff2b4f7836 */ /* 0x000fe20000000000 */
[----:B------:R-:W-:Y:S01]  /*106a0*/  ISETP.EQ.AND P2, PT, R84, 0x1, !P2 ;  /* 0x000000015400780c */ /* 0x000fe20005742270 */
[----:B------:R-:W-:Y:S01]  /*106b0*/  IMAD.IADD R76, R29, 0x1, R77 ;  /* 0x000000011d4c7824 */ /* 0x000fe200078e024d */
[----:B------:R-:W-:Y:S01]  /*106c0*/  CS2R R14, SRZ ;  /* 0x00000000000e7805 */ /* 0x000fe2000001ff00 */
[----:B------:R-:W-:Y:S01]  /*106d0*/  IMAD.MOV.U32 R16, RZ, RZ, 0x0 ;  /* 0x00000000ff107424 */ /* 0x000fe200078e00ff */
[----:B------:R-:W-:Y:S01]  /*106e0*/  PLOP3.LUT P1, PT, P1, P2, PT, 0xf8, 0x8f ;  /* 0x00000000008f781c */ /* 0x000fe20000f25f70 */
[----:B------:R-:W-:-:S12]  /*106f0*/  IMAD.MOV.U32 R17, RZ, RZ, -0x3f56d000 ;  /* 0xc0a93000ff117424 */ /* 0x000fd800078e00ff */
        /* <DEDUP_REMOVED lines=8> */
[----:B------:R-:W-:Y:S02]  /*10780*/  IADD3 R16, P2, PT, R77, R48, RZ ;  /* 0x000000304d107210 */ /* 0x000fe40007f5e0ff */
[-C--:B------:R-:W-:Y:S02]  /*10790*/  LEA.HI.X.SX32 R15, R43, R49.reuse, 0x1, P1 ;  /* 0x000000312b0f7211 */ /* 0x080fe400008f0eff */
[----:B------:R-:W-:Y:S01]  /*107a0*/  LEA.HI.X.SX32 R17, R77, R49, 0x1, P2 ;  /* 0x000000314d117211 */ /* 0x000fe200010f0eff */
[----:B------:R-:W4:Y:S01]  /*107b0*/  LDG.E.U8 R19, desc[UR8][R4.64] ;  /* 0x0000000804137981 */ /* 0x000f22000c1e1100 */
[----:B------:R-:W-:Y:S02]  /*107c0*/  R2UR UR4, R50 ;  /* 0x00000000320472ca */ /* 0x000fe400000e0000 */
[----:B------:R-:W-:Y:S01]  /*107d0*/  R2UR UR5, R51 ;  /* 0x00000000330572ca */ /* 0x000fe200000e0000 */
[----:B------:R-:W4:Y:S04]  /*107e0*/  LDG.E.U8 R14, desc[UR6][R14.64] ;  /* 0x000000060e0e7981 */ /* 0x000f28000c1e1100 */
[----:B------:R-:W2:Y:S08]  /*107f0*/  LDG.E.U8 R16, desc[UR10][R16.64+0x1b] ;  /* 0x00001b0a10107981 */ /* 0x000eb0000c1e1100 */
[----:B------:R-:W3:Y:S01]  /*10800*/  LDG.E.S8 R18, desc[UR4][R10.64+0x1b] ;  /* 0x00001b040a127981 */ /* 0x000ee2000c1e1300 */
[----:B------:R-:W-:Y:S01]  /*10810*/  UMOV UR4, 0x5197d ;  /* 0x0005197d00047882 */ /* 0x000fe20000000000 */
[----:B----4-:R-:W-:-:S02]  /*10820*/  PRMT R19, R14, 0x3340, R19 ;  /* 0x000033400e137816 */ /* 0x010fc40000000013 */
[----:B--2---:R-:W-:-:S04]  /*10830*/  PRMT R36, R16, 0x3340, RZ ;  /* 0x0000334010247816 */ /* 0x004fc800000000ff */
[----:B------:R-:W-:-:S05]  /*10840*/  PRMT R19, R19, 0x5410, R36 ;  /* 0x0000541013137816 */ /* 0x000fca0000000024 */
[----:B---3--:R-:W-:Y:S01]  /*10850*/  IDP.4A.S8.U8 R18, R19, UR4, R18 ;  /* 0x0000000413127c26 */ /* 0x008fe20008000212 */
[----:B------:R-:W-:-:S04]  /*10860*/  UMOV UR4, 0x448 ;  /* 0x0000044800047882 */ /* 0x000fc80000000000 */
[----:B------:R-:W-:Y:S01]  /*10870*/  LEA R38, R18, UR4, 0x3 ;  /* 0x0000000412267c11 */ /* 0x000fe2000f8e18ff */
[----:B------:R-:W2:Y:S08]  /*10880*/  LDC.64 R14, c[0x3][R20+0x6268] ;  /* 0x00d89a00140e7b82 */ /* 0x000eb00000000a00 */
[----:B------:R-:W2:Y:S08]  /*10890*/  LDC.64 R16, c[0x3][R38+0x1388] ;  /* 0x00c4e20026107b82 */ /* 0x000eb00000000a00 */
[----:B------:R-:W3:Y:S08]  /*108a0*/  LDC.64 R18, c[0x3][R20+0x5f98] ;  /* 0x00d7e60014127b82 */ /* 0x000ef00000000a00 */
[----:B------:R-:W3:Y:S01]  /*108b0*/  LDC.64 R36, c[0x3][R38] ;  /* 0x00c0000026247b82 */ /* 0x000ee20000000a00 */
[----:B--2---:R-:W-:-:S02]  /*108c0*/  DADD R14, R14, R16 ;  /* 0x000000000e0e7229 */ /* 0x004fc40000000010 */
[----:B---3--:R-:W-:-:S11]  /*108d0*/  DADD R16, R18, R36 ;  /* 0x0000000012107229 */ /* 0x008fd60000000024 */
.L_x_342:
[----:B------:R-:W-:Y:S05]  /*108e0*/  BSYNC.RECONVERGENT B6 ;  /* 0x0000000000067941 */ /* 0x000fea0003800200 */
.L_x_341:
[----:B------:R-:W-:Y:S01]  /*108f0*/  R2UR UR4, R50 ;  /* 0x00000000320472ca */ /* 0x000fe200000e0000 */
[----:B------:R-:W-:Y:S01]  /*10900*/  IMAD R19, R2, R79, R76 ;  /* 0x0000004f02137224 */ /* 0x000fe200078e024c */
[----:B------:R-:W-:Y:S02]  /*10910*/  R2UR UR5, R51 ;  /* 0x00000000330572ca */ /* 0x000fe400000e0000 */
[----:B------:R-:W-:Y:S01]  /*10920*/  R2UR UR6, R50 ;  /* 0x00000000320672ca */ /* 0x000fe200000e0000 */
[----:B---3--:R-:W-:Y:S01]  /*10930*/  IMAD.WIDE R18, R19, 0x8, R40 ;  /* 0x0000000813127825 */ /* 0x008fe200078e0228 */
[----:B------:R-:W-:-:S09]  /*10940*/  R2UR UR7, R51 ;  /* 0x00000000330772ca */ /* 0x000fd200000e0000 */
[----:B------:R-:W3:Y:S04]  /*10950*/  LDG.E.64 R36, desc[UR4][R18.64] ;  /* 0x0000000412247981 */ /* 0x000ee8000c1e1b00 */
[----:B------:R-:W4:Y:S01]  /*10960*/  LDG.E.64 R40, desc[UR6][R18.64+0x1388] ;  /* 0x0013880612287981 */ /* 0x000f22000c1e1b00 */
[----:B------:R-:W-:Y:S01]  /*10970*/  UMOV UR4, 0xff800000 ;  /* 0xff80000000047882 */ /* 0x000fe20000000000 */
[----:B------:R-:W-:Y:S01]  /*10980*/  UMOV UR5, 0x41cdcd64 ;  /* 0x41cdcd6400057882 */ /* 0x000fe20000000000 */
[----:B---3--:R-:W-:Y:S02]  /*10990*/  DADD R14, R36, R14 ;  /* 0x00000000240e7229 */ /* 0x008fe4000000000e */
[----:B----4-:R-:W-:-:S06]  /*109a0*/  DADD R16, R40, R16 ;  /* 0x0000000028107229 */ /* 0x010fcc0000000010 */
[----:B------:R-:W-:-:S06]  /*109b0*/  DSETP.GT.AND P1, PT, |R14|, UR4, PT ;  /* 0x000000040e007e2a */ /* 0x000fcc000bf24200 */
[----:B------:R-:W-:Y:S02]  /*109c0*/  FSEL R36, R14, RZ, !P1 ;  /* 0x000000ff0e247208 */ /* 0x000fe40004800000 */
[----:B------:R-:W-:Y:S02]  /*109d0*/  FSEL R37, R15, +QNAN , !P1 ;  /* 0x7ff000000f257808 */ /* 0x000fe40004800000 */
[----:B------:R-:W-:Y:S02]  /*109e0*/  FSEL R14, R16, RZ, !P1 ;  /* 0x000000ff100e7208 */ /* 0x000fe40004800000 */
[----:B------:R-:W-:Y:S01]  /*109f0*/  FSEL R15, R17, -1.875, !P1 ;  /* 0xbff00000110f7808 */ /* 0x000fe20004800000 */
[----:B------:R-:W-:Y:S06]  /*10a00*/  BRA `(.L_x_343) ;  /* 0x0000000c00b07947 */ /* 0x000fec0003800000 */
.L_x_340:
[C---:B------:R-:W-:Y:S01]  /*10a10*/  R2UR UR4, R50.reuse ;  /* 0x00000000320472ca */ /* 0x040fe200000e0000 */
[----:B------:R-:W3:Y:S01]  /*10a20*/  LDC.64 R18, c[0x0][0x3c0] ;  /* 0x0000f000ff127b82 */ /* 0x000ee20000000a00 */
[C---:B------:R-:W-:Y:S02]  /*10a30*/  R2UR UR5, R51.reuse ;  /* 0x00000000330572ca */ /* 0x040fe400000e0000 */
[----:B------:R-:W-:Y:S02]  /*10a40*/  R2UR UR6, R50 ;  /* 0x00000000320672ca */ /* 0x000fe400000e0000 */
[----:B------:R-:W-:Y:S02]  /*10a50*/  R2UR UR7, R51 ;  /* 0x00000000330772ca */ /* 0x000fe400000e0000 */
[-C--:B------:R-:W-:Y:S02]  /*10a60*/  IADD3 R16, P2, PT, R77, R48.reuse, RZ ;  /* 0x000000304d107210 */ /* 0x080fe40007f5e0ff */
[----:B------:R-:W-:-:S02]  /*10a70*/  IADD3 R14, P1, PT, R43, R48, RZ ;  /* 0x000000302b0e7210 */ /* 0x000fc40007f3e0ff */
[-C--:B------:R-:W-:Y:S02]  /*10a80*/  LEA.HI.X.SX32 R17, R77, R49.reuse, 0x1, P2 ;  /* 0x000000314d117211 */ /* 0x080fe400010f0eff */
[C---:B------:R-:W-:Y:S02]  /*10a90*/  R2UR UR8, R50.reuse ;  /* 0x00000000320872ca */ /* 0x040fe400000e0000 */
[----:B------:R-:W-:Y:S02]  /*10aa0*/  R2UR UR9, R51 ;  /* 0x00000000330972ca */ /* 0x000fe400000e0000 */
[----:B------:R-:W-:Y:S01]  /*10ab0*/  LEA.HI.X.SX32 R15, R43, R49, 0x1, P1 ;  /* 0x000000312b0f7211 */ /* 0x000fe200008f0eff */
[----:B------:R-:W4:Y:S01]  /*10ac0*/  LDG.E.S8 R17, desc[UR6][R16.64+0x1b] ;  /* 0x00001b0610117981 */ /* 0x000f22000c1e1300 */
[----:B------:R-:W-:Y:S02]  /*10ad0*/  R2UR UR10, R50 ;  /* 0x00000000320a72ca */ /* 0x000fe400000e0000 */
[----:B------:R-:W-:Y:S01]  /*10ae0*/  R2UR UR11, R51 ;  /* 0x00000000330b72ca */ /* 0x000fe200000e0000 */
[----:B------:R-:W4:Y:S06]  /*10af0*/  LDG.E.S8 R14, desc[UR4][R14.64] ;  /* 0x000000040e0e7981 */ /* 0x000f2c000c1e1300 */
[----:B------:R-:W2:Y:S06]  /*10b00*/  LDG.E.S8 R36, desc[UR8][R4.64] ;  /* 0x0000000804247981 */ /* 0x000eac000c1e1300 */
[----:B------:R-:W2:Y:S01]  /*10b10*/  LDG.E.S8 R37, desc[UR10][R10.64+0x1b] ;  /* 0x00001b0a0a257981 */ /* 0x000ea2000c1e1300 */
[----:B------:R-:W-:-:S02]  /*10b20*/  VIADD R41, R43, 0xffffffff ;  /* 0xffffffff2b297836 */ /* 0x000fc40000000000 */
[----:B------:R-:W-:-:S04]  /*10b30*/  IMAD.IADD R38, R29, 0x1, R77 ;  /* 0x000000011d267824 */ /* 0x000fc800078e024d */
[----:B------:R-:W-:-:S04]  /*10b40*/  IMAD R41, R2, R41, R38 ;  /* 0x0000002902297224 */ /* 0x000fc800078e0226 */
[----:B---3--:R-:W-:-:S05]  /*10b50*/  IMAD.WIDE R80, R41, 0x8, R18 ;  /* 0x0000000829507825 */ /* 0x008fca00078e0212 */
[----:B------:R-:W3:Y:S04]  /*10b60*/  LDG.E.64 R82, desc[UR4][R80.64] ;  /* 0x0000000450527981 */ /* 0x000ee8000c1e1b00 */
[----:B------:R-:W3:Y:S01]  /*10b70*/  LDG.E.64 R84, desc[UR6][R80.64+0x1388] ;  /* 0x0013880650547981 */ /* 0x000ee2000c1e1b00 */
[----:B------:R-:W-:Y:S01]  /*10b80*/  UMOV UR4, 0xff800000 ;  /* 0xff80000000047882 */ /* 0x000fe20000000000 */
[----:B------:R-:W-:Y:S01]  /*10b90*/  UMOV UR5, 0x41cdcd64 ;  /* 0x41cdcd6400057882 */ /* 0x000fe20000000000 */
[----:B----4-:R-:W-:-:S05]  /*10ba0*/  IMAD R14, R14, 0x5, R17 ;  /* 0x000000050e0e7824 */ /* 0x010fca00078e0211 */
[----:B------:R-:W-:Y:S02]  /*10bb0*/  LEA R38, R14, 0x10000, 0x3 ;  /* 0x000100000e267811 */ /* 0x000fe400078e18ff */
[----:B------:R-:W4:Y:S01]  /*10bc0*/  LDC.64 R14, c[0x3][R42+0x6268] ;  /* 0x00d89a002a0e7b82 */ /* 0x000f220000000a00 */
[----:B--2---:R-:W-:-:S07]  /*10bd0*/  IMAD R36, R36, 0x5, R37 ;  /* 0x0000000524247824 */ /* 0x004fce00078e0225 */
[----:B------:R-:W4:Y:S01]  /*10be0*/  LDC.64 R16, c[0x3][R38+-0x4970] ;  /* 0x00eda40026107b82 */ /* 0x000f220000000a00 */
[----:B------:R-:W-:-:S07]  /*10bf0*/  LEA R76, R36, 0x10000, 0x3 ;  /* 0x00010000244c7811 */ /* 0x000fce00078e18ff */
[----:B------:R-:W2:Y:S08]  /*10c00*/  LDC.64 R36, c[0x3][R42+0x5f98] ;  /* 0x00d7e6002a247b82 */ /* 0x000eb00000000a00 */
[----:B------:R-:W2:Y:S08]  /*10c10*/  LDC.64 R40, c[0x3][R38+-0x4a38] ;  /* 0x00ed720026287b82 */ /* 0x000eb00000000a00 */
[----:B------:R-:W0:Y:S08]  /*10c20*/  LDC.64 R18, c[0x3][R76+-0x4970] ;  /* 0x00eda4004c127b82 */ /* 0x000e300000000a00 */
[----:B------:R-:W1:Y:S01]  /*10c30*/  LDC.64 R78, c[0x3][R76+-0x4a38] ;  /* 0x00ed72004c4e7b82 */ /* 0x000e620000000a00 */
[----:B----4-:R-:W-:-:S02]  /*10c40*/  DADD R14, R14, R16 ;  /* 0x000000000e0e7229 */ /* 0x010fc40000000010 */
[----:B--2---:R-:W-:-:S06]  /*10c50*/  DADD R36, R36, R40 ;  /* 0x0000000024247229 */ /* 0x004fcc0000000028 */
[----:B0-----:R-:W-:Y:S02]  /*10c60*/  DADD R14, R14, R18 ;  /* 0x000000000e0e7229 */ /* 0x001fe40000000012 */
[----:B-1----:R-:W-:-:S06]  /*10c70*/  DADD R36, R36, R78 ;  /* 0x0000000024247229 */ /* 0x002fcc000000004e */
[----:B---3--:R-:W-:Y:S02]  /*10c80*/  DADD R14, R82, R14 ;  /* 0x00000000520e7229 */ /* 0x008fe4000000000e */
[----:B------:R-:W-:-:S06]  /*10c90*/  DADD R16, R84, R36 ;  /* 0x0000000054107229 */ /* 0x000fcc0000000024 */
[----:B------:R-:W-:-:S06]  /*10ca0*/  DSETP.GT.AND P1, PT, |R14|, UR4, PT ;  /* 0x000000040e007e2a */ /* 0x000fcc000bf24200 */
[----:B------:R-:W-:Y:S02]  /*10cb0*/  FSEL R36, R14, RZ, !P1 ;  /* 0x000000ff0e247208 */ /* 0x000fe40004800000 */
[----:B------:R-:W-:Y:S02]  /*10cc0*/  FSEL R37, R15, +QNAN , !P1 ;  /* 0x7ff000000f257808 */ /* 0x000fe40004800000 */
[----:B------:R-:W-:Y:S02]  /*10cd0*/  FSEL R14, R16, RZ, !P1 ;  /* 0x000000ff100e7208 */ /* 0x000fe40004800000 */
[----:B------:R-:W-:Y:S01]  /*10ce0*/  FSEL R15, R17, -1.875, !P1 ;  /* 0xbff00000110f7808 */ /* 0x000fe20004800000 */
[----:B------:R-:W-:Y:S06]  /*10cf0*/  BRA `(.L_x_343) ;  /* 0x0000000800f47947 */ /* 0x000fec0003800000 */
.L_x_339:
[----:B------:R-:W-:-:S04]  /*10d00*/  ISETP.NE.AND P1, PT, R85, 0x1, PT ;  /* 0x000000015500780c */ /* 0x000fc80003f25270 */
[----:B------:R-:W-:-:S13]  /*10d10*/  ISETP.NE.OR P1, PT, R84, 0x1, P1 ;  /* 0x000000015400780c */ /* 0x000fda0000f25670 */
[----:B------:R-:W-:Y:S05]  /*10d20*/  @P1 BRA `(.L_x_344) ;  /* 0x0000000400cc1947 */ /* 0x000fea0003800000 */
[----:B------:R-:W-:Y:S01]  /*10d30*/  IADD3 R14, P1, PT, R43, R48, RZ ;  /* 0x000000302b0e7210 */ /* 0x000fe20007f3e0ff */
[----:B------:R-:W3:Y:S01]  /*10d40*/  LDC.64 R18, c[0x0][0x3c0] ;  /* 0x0000f000ff127b82 */ /* 0x000ee20000000a00 */
[C---:B------:R-:W-:Y:S02]  /*10d50*/  R2UR UR4, R50.reuse ;  /* 0x00000000320472ca */ /* 0x040fe400000e0000 */
[C---:B------:R-:W-:Y:S02]  /*10d60*/  R2UR UR5, R51.reuse ;  /* 0x00000000330572ca */ /* 0x040fe400000e0000 */
[C---:B------:R-:W-:Y:S02]  /*10d70*/  R2UR UR6, R50.reuse ;  /* 0x00000000320672ca */ /* 0x040fe400000e0000 */
[----:B------:R-:W-:Y:S02]  /*10d80*/  R2UR UR7, R51 ;  /* 0x00000000330772ca */ /* 0x000fe400000e0000 */
[----:B------:R-:W-:-:S02]  /*10d90*/  R2UR UR10, R50 ;  /* 0x00000000320a72ca */ /* 0x000fc400000e0000 */
[C---:B------:R-:W-:Y:S02]  /*10da0*/  R2UR UR11, R51.reuse ;  /* 0x00000000330b72ca */ /* 0x040fe400000e0000 */
[C---:B------:R-:W-:Y:S02]  /*10db0*/  R2UR UR12, R50.reuse ;  /* 0x00000000320c72ca */ /* 0x040fe400000e0000 */
[C---:B------:R-:W-:Y:S01]  /*10dc0*/  R2UR UR13, R51.reuse ;  /* 0x00000000330d72ca */ /* 0x040fe200000e0000 */
[----:B------:R-:W4:Y:S01]  /*10dd0*/  LDG.E.64 R40, desc[UR4][R56.64+0x28b8] ;  /* 0x0028b80438287981 */ /* 0x000f22000c1e1b00 */
[C---:B------:R-:W-:Y:S02]  /*10de0*/  R2UR UR14, R50.reuse ;  /* 0x00000000320e72ca */ /* 0x040fe400000e0000 */
[----:B------:R-:W-:Y:S01]  /*10df0*/  R2UR UR15, R51 ;  /* 0x00000000330f72ca */ /* 0x000fe200000e0000 */
[----:B------:R-:W2:Y:S01]  /*10e00*/  LDG.E.S8 R80, desc[UR6][R4.64+-0x1] ;  /* 0xffffff0604507981 */ /* 0x000ea2000c1e1300 */
[----:B------:R-:W-:-:S02]  /*10e10*/  R2UR UR8, R50 ;  /* 0x00000000320872ca */ /* 0x000fc400000e0000 */
[----:B------:R-:W-:Y:S01]  /*10e20*/  R2UR UR9, R51 ;  /* 0x00000000330972ca */ /* 0x000fe200000e0000 */
[----:B------:R-:W4:Y:S01]  /*10e30*/  LDG.E.U8 R81, desc[UR10][R10.64+0x1b] ;  /* 0x00001b0a0a517981 */ /* 0x000f22000c1e1100 */
[-C--:B------:R-:W-:Y:S02]  /*10e40*/  LEA.HI.X.SX32 R15, R43, R49.reuse, 0x1, P1 ;  /* 0x000000312b0f7211 */ /* 0x080fe400008f0eff */
[C---:B------:R-:W-:Y:S01]  /*10e50*/  IADD3 R16, P1, PT, R77.reuse, R48, RZ ;  /* 0x000000304d107210 */ /* 0x040fe20007f3e0ff */
[----:B------:R-:W4:Y:S03]  /*10e60*/  LDG.E.U8 R82, desc[UR12][R10.64+0x1a] ;  /* 0x00001a0c0a527981 */ /* 0x000f26000c1e1100 */
[----:B------:R-:W-:Y:S01]  /*10e70*/  LEA.HI.X.SX32 R17, R77, R49, 0x1, P1 ;  /* 0x000000314d117211 */ /* 0x000fe200008f0eff */
[----:B------:R-:W2:Y:S04]  /*10e80*/  LDG.E.U8 R76, desc[UR4][R14.64+0x1] ;  /* 0x000001040e4c7981 */ /* 0x000ea8000c1e1100 */
[----:B------:R0:W2:Y:S04]  /*10e90*/  LDG.E.U8 R83, desc[UR6][R14.64] ;  /* 0x000000060e537981 */ /* 0x0000a8000c1e1100 */
[----:B------:R-:W2:Y:S04]  /*10ea0*/  LDG.E.U8 R97, desc[UR14][R4.64] ;  /* 0x0000000e04617981 */ /* 0x000ea8000c1e1100 */
[----:B------:R-:W2:Y:S04]  /*10eb0*/  LDG.E.U8 R96, desc[UR8][R16.64+0x1b] ;  /* 0x00001b0810607981 */ /* 0x000ea8000c1e1100 */
[----:B------:R1:W2:Y:S01]  /*10ec0*/  LDG.E.S8 R38, desc[UR4][R16.64+0x1c] ;  /* 0x00001c0410267981 */ /* 0x0002a2000c1e1300 */
[----:B0-----:R-:W-:-:S02]  /*10ed0*/  VIADD R14, R43, 0xffffffff ;  /* 0xffffffff2b0e7836 */ /* 0x001fc40000000000 */
[----:B------:R-:W-:Y:S01]  /*10ee0*/  IMAD.IADD R15, R28, 0x1, R77 ;  /* 0x000000011c0f7824 */ /* 0x000fe200078e024d */
[----:B------:R-:W2:Y:S03]  /*10ef0*/  LDG.E.64 R36, desc[UR6][R56.64+0x28c0] ;  /* 0x0028c00638247981 */ /* 0x000ea6000c1e1b00 */
[----:B------:R-:W-:Y:S01]  /*10f00*/  IMAD R15, R2, R14, R15 ;  /* 0x0000000e020f7224 */ /* 0x000fe200078e020f */
[----:B------:R-:W2:Y:S03]  /*10f10*/  LDG.E.64 R78, desc[UR4][R56.64+0x28b0] ;  /* 0x0028b004384e7981 */ /* 0x000ea6000c1e1b00 */
[----:B---3--:R-:W-:-:S05]  /*10f20*/  IMAD.WIDE R14, R15, 0x8, R18 ;  /* 0x000000080f0e7825 */ /* 0x008fca00078e0212 */
[----:B------:R-:W3:Y:S04]  /*10f30*/  LDG.E.64 R84, desc[UR6][R14.64+-0x1388] ;  /* 0xffec78060e547981 */ /* 0x000ee8000c1e1b00 */
[----:B------:R0:W3:Y:S01]  /*10f40*/  LDG.E.64 R18, desc[UR4][R14.64] ;  /* 0x000000040e127981 */ /* 0x0000e2000c1e1b00 */
[----:B------:R-:W-:Y:S01]  /*10f50*/  UMOV UR5, 0x57d19 ;  /* 0x00057d1900057882 */ /* 0x000fe20000000000 */
[----:B------:R-:W-:Y:S01]  /*10f60*/  UMOV UR4, 0x5197d ;  /* 0x0005197d00047882 */ /* 0x000fe20000000000 */
[----:B------:R-:W-:Y:S01]  /*10f70*/  BSSY.RECONVERGENT B6, `(.L_x_345) ;  /* 0x0000030000067945 */ /* 0x000fe20003800200 */
[----:B----4-:R-:W-:Y:S02]  /*10f80*/  PRMT R81, R82, 0x3340, R81 ;  /* 0x0000334052517816 */ /* 0x010fe40000000051 */
[----:B--2---:R-:W-:-:S02]  /*10f90*/  PRMT R76, R83, 0x3340, R76 ;  /* 0x00003340534c7816 */ /* 0x004fc4000000004c */
[----:B-1----:R-:W-:Y:S02]  /*10fa0*/  PRMT R16, R97, 0x3340, RZ ;  /* 0x0000334061107816 */ /* 0x002fe400000000ff */
[----:B------:R-:W-:Y:S02]  /*10fb0*/  PRMT R17, R96, 0x3340, RZ ;  /* 0x0000334060117816 */ /* 0x000fe400000000ff */
[----:B------:R-:W-:Y:S02]  /*10fc0*/  PRMT R81, R81, 0x5410, R16 ;  /* 0x0000541051517816 */ /* 0x000fe40000000010 */
[----:B0-----:R-:W-:-:S03]  /*10fd0*/  PRMT R15, R76, 0x5410, R17 ;  /* 0x000054104c0f7816 */ /* 0x001fc60000000011 */
[----:B------:R-:W-:Y:S02]  /*10fe0*/  IDP.4A.S8.U8 R80, R81, UR5, R80 ;  /* 0x0000000551507c26 */ /* 0x000fe40008000250 */
[----:B------:R-:W-:Y:S01]  /*10ff0*/  IDP.4A.S8.U8 R15, R15, UR4, R38 ;  /* 0x000000040f0f7c26 */ /* 0x000fe20008000226 */
[----:B------:R-:W-:Y:S02]  /*11000*/  UMOV UR4, 0x448 ;  /* 0x0000044800047882 */ /* 0x000fe40000000000 */
[----:B------:R-:W-:Y:S02]  /*11010*/  LEA R76, R80, UR4, 0x3 ;  /* 0x00000004504c7c11 */ /* 0x000fe4000f8e18ff */
[----:B------:R-:W-:Y:S02]  /*11020*/  LEA R38, R15, UR4, 0x3 ;  /* 0x000000040f267c11 */ /* 0x000fe4000f8e18ff */
[----:B------:R-:W0:Y:S08]  /*11030*/  LDC.64 R82, c[0x3][R76+0x3a98] ;  /* 0x00cea6004c527b82 */ /* 0x000e300000000a00 */
[----:B------:R-:W0:Y:S08]  /*11040*/  LDC.64 R80, c[0x3][R38+0x3a98] ;  /* 0x00cea60026507b82 */ /* 0x000e300000000a00 */
[----:B------:R-:W1:Y:S08]  /*11050*/  LDC.64 R16, c[0x3][R76+0x2710] ;  /* 0x00c9c4004c107b82 */ /* 0x000e700000000a00 */
[----:B------:R-:W1:Y:S01]  /*11060*/  LDC.64 R14, c[0x3][R38+0x2710] ;  /* 0x00c9c400260e7b82 */ /* 0x000e620000000a00 */
[----:B------:R-:W-:Y:S01]  /*11070*/  UMOV UR4, 0xff800000 ;  /* 0xff80000000047882 */ /* 0x000fe20000000000 */
[----:B------:R-:W-:Y:S01]  /*11080*/  UMOV UR5, 0x41cdcd64 ;  /* 0x41cdcd6400057882 */ /* 0x000fe20000000000 */
[----:B0-----:R-:W-:-:S08]  /*11090*/  DADD R80, R80, R82 ;  /* 0x0000000050507229 */ /* 0x001fd00000000052 */
[----:B---3--:R-:W-:Y:S02]  /*110a0*/  DADD R80, R80, R84 ;  /* 0x0000000050507229 */ /* 0x008fe40000000054 */
[----:B-1----:R-:W-:-:S06]  /*110b0*/  DADD R14, R14, R16 ;  /* 0x000000000e0e7229 */ /* 0x002fcc0000000010 */
[----:B------:R-:W-:Y:S02]  /*110c0*/  DSETP.GT.AND P1, PT, |R80|, UR4, PT ;  /* 0x0000000450007e2a */ /* 0x000fe4000bf24200 */
[----:B------:R-:W-:-:S10]  /*110d0*/  DADD R14, R14, R18 ;  /* 0x000000000e0e7229 */ /* 0x000fd40000000012 */
[----:B------:R-:W-:Y:S02]  /*110e0*/  FSEL R14, R14, RZ, !P1 ;  /* 0x000000ff0e0e7208 */ /* 0x000fe40004800000 */
[----:B------:R-:W-:-:S06]  /*110f0*/  FSEL R15, R15, -1.875, !P1 ;  /* 0xbff000000f0f7808 */ /* 0x000fcc0004800000 */
[----:B------:R-:W-:-:S08]  /*11100*/  DADD R16, R40, R14 ;  /* 0x0000000028107229 */ /* 0x000fd0000000000e */
        /* <DEDUP_REMOVED lines=18> */
[----:B------:R-:W-:-:S07]  /*11230*/  MOV R38, 0x11250 ;  /* 0x0001125000267802 */ /* 0x000fce0000000f00 */
[----:B-----5:R-:W-:Y:S05]  /*11240*/  CALL.REL.NOINC `($__internal_0_$__cuda_sm20_div_rn_f64_full) ;  /* 0x000003a000747944 */ /* 0x020fea0003c00000 */
[----:B------:R-:W-:Y:S02]  /*11250*/  IMAD.MOV.U32 R18, RZ, RZ, R104 ;  /* 0x000000ffff127224 */ /* 0x000fe400078e0068 */
[----:B------:R-:W-:-:S07]  /*11260*/  IMAD.MOV.U32 R19, RZ, RZ, R105 ;  /* 0x000000ffff137224 */ /* 0x000fce00078e0069 */
.L_x_346:
[----:B------:R-:W-:Y:S05]  /*11270*/  BSYNC.RECONVERGENT B6 ;  /* 0x0000000000067941 */ /* 0x000fea0003800200 */
.L_x_345:
[----:B------:R-:W-:Y:S02]  /*11280*/  R2UR UR4, R50 ;  /* 0x00000000320472ca */ /* 0x000fe400000e0000 */
[----:B------:R-:W-:-:S13]  /*11290*/  R2UR UR5, R51 ;  /* 0x00000000330572ca */ /* 0x000fda00000e0000 */
[----:B------:R-:W2:Y:S01]  /*112a0*/  LDG.E.64 R80, desc[UR4][R8.64] ;  /* 0x0000000408507981 */ /* 0x000ea2000c1e1b00 */
[----:B-----5:R-:W-:Y:S01]  /*112b0*/  DADD R40, R6, R40 ;  /* 0x0000000006287229 */ /* 0x020fe20000000028 */
[----:B------:R-:W-:Y:S07]  /*112c0*/  BSSY.RECONVERGENT B6, `(.L_x_347) ;  /* 0x0000013000067945 */ /* 0x000fee0003800200 */
[----:B------:R-:W-:Y:S01]  /*112d0*/  DADD R98, R36, R40 ;  /* 0x0000000024627229 */ /* 0x000fe20000000028 */
[----:B------:R-:W-:-:S05]  /*112e0*/  IMAD.MOV.U32 R36, RZ, RZ, 0x1 ;  /* 0x00000001ff247424 */ /* 0x000fca00078e00ff */
[----:B------:R-:W0:Y:S02]  /*112f0*/  MUFU.RCP64H R37, R99 ;  /* 0x0000006300257308 */ /* 0x000e240000001800 */
[----:B0-----:R-:W-:-:S08]  /*11300*/  DFMA R40, -R98, R36, 1 ;  /* 0x3ff000006228742b */ /* 0x001fd00000000124 */
[----:B------:R-:W-:-:S08]  /*11310*/  DFMA R40, R40, R40, R40 ;  /* 0x000000282828722b */ /* 0x000fd00000000028 */
[----:B------:R-:W-:-:S08]  /*11320*/  DFMA R40, R36, R40, R36 ;  /* 0x000000282428722b */ /* 0x000fd00000000024 */
[----:B------:R-:W-:-:S08]  /*11330*/  DFMA R36, -R98, R40, 1 ;  /* 0x3ff000006224742b */ /* 0x000fd00000000128 */
[----:B------:R-:W-:Y:S02]  /*11340*/  DFMA R36, R40, R36, R40 ;  /* 0x000000242824722b */ /* 0x000fe40000000028 */
[----:B--2---:R-:W-:-:S08]  /*11350*/  DADD R100, R78, R80 ;  /* 0x000000004e647229 */ /* 0x004fd00000000050 */
[----:B------:R-:W-:Y:S02]  /*11360*/  DMUL R104, R100, R36 ;  /* 0x0000002464687228 */ /* 0x000fe40000000000 */
[----:B------:R-:W-:-:S06]  /*11370*/  FSETP.GEU.AND P2, PT, |R101|, 6.5827683646048100446e-37, PT ;  /* 0x036000006500780b */ /* 0x000fcc0003f4e200 */
[----:B------:R-:W-:-:S08]  /*11380*/  DFMA R40, -R98, R104, R100 ;  /* 0x000000686228722b */ /* 0x000fd00000000164 */
[----:B------:R-:W-:-:S10]  /*11390*/  DFMA R104, R36, R40, R104 ;  /* 0x000000282468722b */ /* 0x000fd40000000068 */
[----:B------:R-:W-:-:S05]  /*113a0*/  FFMA R36, RZ, R99, R105 ;  /* 0x00000063ff247223 */ /* 0x000fca0000000069 */
[----:B------:R-:W-:-:S13]  /*113b0*/  FSETP.GT.AND P1, PT, |R36|, 1.469367938527859385e-39, PT ;  /* 0x001000002400780b */ /* 0x000fda0003f24200 */
[----:B------:R-:W-:Y:S05]  /*113c0*/  @P1 BRA P2, `(.L_x_348) ;  /* 0x0000000000081947 */ /* 0x000fea0001000000 */
[----:B------:R-:W-:-:S07]  /*113d0*/  MOV R38, 0x113f0 ;  /* 0x000113f000267802 */ /* 0x000fce0000000f00 */
[----:B------:R-:W-:Y:S05]  /*113e0*/  CALL.REL.NOINC `($__internal_0_$__cuda_sm20_div_rn_f64_full) ;  /* 0x000003a0000c7944 */ /* 0x000fea0003c00000 */
.L_x_348:
[----:B------:R-:W-:Y:S05]  /*113f0*/  BSYNC.RECONVERGENT B6 ;  /* 0x0000000000067941 */ /* 0x000fea0003800200 */
.L_x_347:
[----:B------:R-:W-:-:S06]  /*11400*/  DSETP.GE.AND P1, PT, R18, R104, PT ;  /* 0x000000681200722a */ /* 0x000fcc0003f26000 */
[----:B------:R-:W-:Y:S02]  /*11410*/  FSEL R36, R16, RZ, P1 ;  /* 0x000000ff10247208 */ /* 0x000fe40000800000 */
[----:B------:R-:W-:Y:S02]  /*11420*/  FSEL R37, R17, +QNAN , P1 ;  /* 0x7ff0000011257808 */ /* 0x000fe40000800000 */
[----:B------:R-:W-:Y:S02]  /*11430*/  FSEL R14, R14, RZ, P1 ;  /* 0x000000ff0e0e7208 */ /* 0x000fe40000800000 */
[----:B------:R-:W-:Y:S01]  /*11440*/  FSEL R15, R15, -1.875, P1 ;  /* 0xbff000000f0f7808 */ /* 0x000fe20000800000 */
[----:B------:R-:W-:Y:S06]  /*11450*/  BRA `(.L_x_343) ;  /* 0x00000004001c7947 */ /* 0x000fec0003800000 */
.L_x_344:
[C---:B------:R-:W-:Y:S01]  /*11460*/  R2UR UR6, R50.reuse ;  /* 0x00000000320672ca */ /* 0x040fe200000e0000 */
[----:B------:R-:W3:Y:S01]  /*11470*/  LDC.64 R16, c[0x0][0x3c0] ;  /* 0x0000f000ff107b82 */ /* 0x000ee20000000a00 */
[C---:B------:R-:W-:Y:S02]  /*11480*/  R2UR UR7, R51.reuse ;  /* 0x00000000330772ca */ /* 0x040fe400000e0000 */
[C---:B------:R-:W-:Y:S02]  /*11490*/  R2UR UR8, R50.reuse ;  /* 0x00000000320872ca */ /* 0x040fe400000e0000 */
[C---:B------:R-:W-:Y:S02]  /*114a0*/  R2UR UR9, R51.reuse ;  /* 0x00000000330972ca */ /* 0x040fe400000e0000 */
[----:B------:R-:W-:Y:S02]  /*114b0*/  R2UR UR10, R50 ;  /* 0x00000000320a72ca */ /* 0x000fe400000e0000 */
[----:B------:R-:W-:-:S02]  /*114c0*/  R2UR UR11, R51 ;  /* 0x00000000330b72ca */ /* 0x000fc400000e0000 */
[-C--:B------:R-:W-:Y:S02]  /*114d0*/  IADD3 R14, P1, PT, R43, R48.reuse, RZ ;  /* 0x000000302b0e7210 */ /* 0x080fe40007f3e0ff */
[----:B------:R-:W-:Y:S01]  /*114e0*/  IADD3 R18, P2, PT, R77, R48, RZ ;  /* 0x000000304d127210 */ /* 0x000fe20007f5e0ff */
[----:B------:R-:W4:Y:S01]  /*114f0*/  LDG.E.S8 R78, desc[UR6][R4.64+-0x1] ;  /* 0xffffff06044e7981 */ /* 0x000f22000c1e1300 */
[C---:B------:R-:W-:Y:S02]  /*11500*/  R2UR UR12, R50.reuse ;  /* 0x00000000320c72ca */ /* 0x040fe400000e0000 */
[----:B------:R-:W-:Y:S02]  /*11510*/  R2UR UR13, R51 ;  /* 0x00000000330d72ca */ /* 0x000fe400000e0000 */
[----:B------:R-:W-:Y:S02]  /*11520*/  LEA.HI.X.SX32 R15, R43, R49, 0x1, P1 ;  /* 0x000000312b0f7211 */ /* 0x000fe400008f0eff */
[----:B------:R-:W-:-:S02]  /*11530*/  R2UR UR14, R50 ;  /* 0x00000000320e72ca */ /* 0x000fc400000e0000 */
[C---:B------:R-:W-:Y:S01]  /*11540*/  R2UR UR15, R51.reuse ;  /* 0x00000000330f72ca */ /* 0x040fe200000e0000 */
[----:B------:R-:W2:Y:S01]  /*11550*/  LDG.E.U8 R40, desc[UR6][R14.64+0x1] ;  /* 0x000001060e287981 */ /* 0x000ea2000c1e1100 */
[C---:B------:R-:W-:Y:S02]  /*11560*/  R2UR UR16, R50.reuse ;  /* 0x00000000321072ca */ /* 0x040fe400000e0000 */
[----:B------:R-:W-:Y:S01]  /*11570*/  R2UR UR17, R51 ;  /* 0x00000000331172ca */ /* 0x000fe200000e0000 */
[----:B------:R-:W2:Y:S01]  /*11580*/  LDG.E.U8 R41, desc[UR8][R14.64] ;  /* 0x000000080e297981 */ /* 0x000ea2000c1e1100 */
[----:B------:R-:W-:Y:S02]  /*11590*/  LEA.HI.X.SX32 R19, R77, R49, 0x1, P2 ;  /* 0x000000314d137211 */ /* 0x000fe400010f0eff */
[----:B------:R-:W-:Y:S01]  /*115a0*/  R2UR UR4, R50 ;  /* 0x00000000320472ca */ /* 0x000fe200000e0000 */
[----:B------:R-:W4:Y:S01]  /*115b0*/  LDG.E.U8 R79, desc[UR12][R10.64+0x1b] ;  /* 0x00001b0c0a4f7981 */ /* 0x000f22000c1e1100 */
[----:B------:R-:W-:-:S03]  /*115c0*/  R2UR UR5, R51 ;  /* 0x00000000330572ca */ /* 0x000fc600000e0000 */
[----:B------:R-:W4:Y:S04]  /*115d0*/  LDG.E.U8 R76, desc[UR10][R18.64+0x1b] ;  /* 0x00001b0a124c7981 */ /* 0x000f28000c1e1100 */
[----:B------:R-:W4:Y:S04]  /*115e0*/  LDG.E.U8 R80, desc[UR14][R10.64+0x1a] ;  /* 0x00001a0e0a507981 */ /* 0x000f28000c1e1100 */
[----:B------:R-:W4:Y:S04]  /*115f0*/  LDG.E.U8 R81, desc[UR16][R4.64] ;  /* 0x0000001004517981 */ /* 0x000f28000c1e1100 */
[----:B------:R4:W4:Y:S01]  /*11600*/  LDG.E.S8 R38, desc[UR4][R18.64+0x1c] ;  /* 0x00001c0412267981 */ /* 0x000922000c1e1300 */
[----:B------:R-:W-:-:S02]  /*11610*/  VIADD R37, R43, 0xffffffff ;  /* 0xffffffff2b257836 */ /* 0x000fc40000000000 */
[----:B------:R-:W-:-:S04]  /*11620*/  IMAD.IADD R36, R29, 0x1, R77 ;  /* 0x000000011d247824 */ /* 0x000fc800078e024d */
[----:B------:R-:W-:-:S04]  /*11630*/  IMAD R37, R2, R37, R36 ;  /* 0x0000002502257224 */ /* 0x000fc800078e0224 */
[----:B---3--:R-:W-:-:S05]  /*11640*/  IMAD.WIDE R36, R37, 0x8, R16 ;  /* 0x0000000825247825 */ /* 0x008fca00078e0210 */
[----:B------:R-:W3:Y:S04]  /*11650*/  LDG.E.64 R16, desc[UR4][R36.64] ;  /* 0x0000000424107981 */ /* 0x000ee8000c1e1b00 */
[----:B------:R0:W3:Y:S01]  /*11660*/  LDG.E.64 R14, desc[UR6][R36.64+0x1388] ;  /* 0x00138806240e7981 */ /* 0x0000e2000c1e1b00 */
[----:B------:R-:W-:Y:S01]  /*11670*/  UMOV UR4, 0x5197d ;  /* 0x0005197d00047882 */ /* 0x000fe20000000000 */
[----:B------:R-:W-:Y:S01]  /*11680*/  UMOV UR5, 0x57d19 ;  /* 0x00057d1900057882 */ /* 0x000fe20000000000 */
[----:B------:R-:W-:-:S05]  /*11690*/  IMAD.IADD R84, R84, 0x1, -R85 ;  /* 0x0000000154547824 */ /* 0x000fca00078e0a55 */
[----:B------:R-:W-:Y:S02]  /*116a0*/  IABS R84, R84 ;  /* 0x0000005400547213 */ /* 0x000fe40000000000 */
[----:B--2---:R-:W-:Y:S02]  /*116b0*/  PRMT R40, R41, 0x3340, R40 ;  /* 0x0000334029287816 */ /* 0x004fe40000000028 */
[----:B----4-:R-:W-:-:S04]  /*116c0*/  PRMT R19, R76, 0x3340, RZ ;  /* 0x000033404c137816 */ /* 0x010fc800000000ff */
[----:B------:R-:W-:Y:S02]  /*116d0*/  PRMT R19, R40, 0x5410, R19 ;  /* 0x0000541028137816 */ /* 0x000fe40000000013 */
[----:B------:R-:W-:Y:S02]  /*116e0*/  PRMT R79, R80, 0x3340, R79 ;  /* 0x00003340504f7816 */ /* 0x000fe4000000004f */
[----:B------:R-:W-:Y:S01]  /*116f0*/  PRMT R18, R81, 0x3340, RZ ;  /* 0x0000334051127816 */ /* 0x000fe200000000ff */
[----:B------:R-:W-:-:S03]  /*11700*/  IDP.4A.S8.U8 R19, R19, UR4, R38 ;  /* 0x0000000413137c26 */ /* 0x000fc60008000226 */
[----:B------:R-:W-:Y:S01]  /*11710*/  PRMT R79, R79, 0x5410, R18 ;  /* 0x000054104f4f7816 */ /* 0x000fe20000000012 */
[----:B------:R-:W-:Y:S02]  /*11720*/  UMOV UR4, 0x448 ;  /* 0x0000044800047882 */ /* 0x000fe40000000000 */
[----:B------:R-:W-:Y:S02]  /*11730*/  LEA R38, R19, UR4, 0x3 ;  /* 0x0000000413267c11 */ /* 0x000fe4000f8e18ff */
[----:B------:R-:W-:Y:S02]  /*11740*/  IDP.4A.S8.U8 R40, R79, UR5, R78 ;  /* 0x000000054f287c26 */ /* 0x000fe4000800024e */
[----:B------:R-:W2:Y:S03]  /*11750*/  LDC.64 R78, c[0x3][R42+0x5ea8] ;  /* 0x00d7aa002a4e7b82 */ /* 0x000ea60000000a00 */
[----:B------:R-:W-:-:S05]  /*11760*/  LEA R76, R40, UR4, 0x3 ;  /* 0x00000004284c7c11 */ /* 0x000fca000f8e18ff */
[----:B------:R-:W2:Y:S08]  /*11770*/  LDC.64 R80, c[0x3][R38+0x6360] ;  /* 0x00d8d80026507b82 */ /* 0x000eb00000000a00 */
[----:B------:R-:W4:Y:S08]  /*11780*/  LDC.64 R18, c[0x3][R42+0x6178] ;  /* 0x00d85e002a127b82 */ /* 0x000f300000000a00 */
[----:B0-----:R-:W4:Y:S08]  /*11790*/  LDC.64 R36, c[0x3][R38+0x76e8] ;  /* 0x00ddba0026247b82 */ /* 0x001f300000000a00 */
[----:B------:R-:W0:Y:S08]  /*117a0*/  LDC.64 R82, c[0x3][R76+0x6360] ;  /* 0x00d8d8004c527b82 */ /* 0x000e300000000a00 */
[----:B------:R-:W1:Y:S01]  /*117b0*/  LDC.64 R40, c[0x3][R76+0x76e8] ;  /* 0x00ddba004c287b82 */ /* 0x000e620000000a00 */
[----:B------:R-:W-:Y:S01]  /*117c0*/  UMOV UR4, 0x64b31d04 ;  /* 0x64b31d0400047882 */ /* 0x000fe20000000000 */
[----:B------:R-:W-:Y:S01]  /*117d0*/  UMOV UR5, 0x3feef3e8 ;  /* 0x3feef3e800057882 */ /* 0x000fe20000000000 */
[----:B--2---:R-:W-:Y:S01]  /*117e0*/  DADD R78, R78, R80 ;  /* 0x000000004e4e7229 */ /* 0x004fe20000000050 */
[----:B------:R-:W2:Y:S01]  /*117f0*/  I2F.F64 R80, R84 ;  /* 0x0000005400507312 */ /* 0x000ea20000201c00 */
[----:B----4-:R-:W-:-:S06]  /*11800*/  DADD R18, R18, R36 ;  /* 0x0000000012127229 */ /* 0x010fcc0000000024 */
[----:B0-----:R-:W-:Y:S02]  /*11810*/  DADD R78, R78, R82 ;  /* 0x000000004e4e7229 */ /* 0x001fe40000000052 */
[----:B-1----:R-:W-:-:S06]  /*11820*/  DADD R18, R18, R40 ;  /* 0x0000000012127229 */ /* 0x002fcc0000000028 */
[----:B--2---:R-:W-:Y:S02]  /*11830*/  DFMA R78, R80, -UR4, R78 ;  /* 0x80000004504e7c2b */ /* 0x004fe4000800004e */
[----:B---3--:R-:W-:-:S06]  /*11840*/  DADD R16, R18, R16 ;  /* 0x0000000012107229 */ /* 0x008fcc0000000010 */
[----:B------:R-:W-:Y:S01]  /*11850*/  DADD R14, R78, R14 ;  /* 0x000000004e0e7229 */ /* 0x000fe2000000000e */
[----:B------:R-:W-:Y:S01]  /*11860*/  UMOV UR4, 0xff800000 ;  /* 0xff80000000047882 */ /* 0x000fe20000000000 */
[----:B------:R-:W-:Y:S02]  /*11870*/  UMOV UR5, 0x41cdcd64 ;  /* 0x41cdcd6400057882 */ /* 0x000fe40000000000 */
[----:B------:R-:W-:-:S06]  /*11880*/  DSETP.GT.AND P1, PT, |R16|, UR4, PT ;  /* 0x0000000410007e2a */ /* 0x000fcc000bf24200 */
[----:B------:R-:W-:Y:S02]  /*11890*/  FSEL R36, R16, RZ, !P1 ;  /* 0x000000ff10247208 */ /* 0x000fe40004800000 */
[----:B------:R-:W-:Y:S02]  /*118a0*/  FSEL R37, R17, +QNAN , !P1 ;  /* 0x7ff0000011257808 */ /* 0x000fe40004800000 */
[----:B------:R-:W-:Y:S02]  /*118b0*/  FSEL R14, R14, RZ, !P1 ;  /* 0x000000ff0e0e7208 */ /* 0x000fe40004800000 */
[----:B------:R-:W-:-:S07]  /*118c0*/  FSEL R15, R15, -1.875, !P1 ;  /* 0xbff000000f0f7808 */ /* 0x000fce0004800000 */
.L_x_343:
[----:B------:R-:W-:Y:S05]  /*118d0*/  BSYNC.RECONVERGENT B3 ;  /* 0x0000000000037941 */ /* 0x000fea0003800200 */
.L_x_338:
[C-C-:B-----5:R-:W-:Y:S01]  /*118e0*/  DSETP.MAX.AND P2, P3, |R6|.reuse, |R14|.reuse, PT ;  /* 0x4000000e0600722a */ /* 0x160fe20003b4f200 */
[----:B------:R-:W-:Y:S01]  /*118f0*/  IMAD.MOV.U32 R41, RZ, RZ, R14 ;  /* 0x000000ffff297224 */ /* 0x000fe200078e000e */
[----:B------:R-:W-:Y:S01]  /*11900*/  DADD R16, R6, -R14 ;  /* 0x0000000006107229 */ /* 0x000fe2000000080e */
[----:B------:R-:W-:Y:S01]  /*11910*/  IMAD.MOV.U32 R18, RZ, RZ, -0x771c970f ;  /* 0x88e368f1ff127424 */ /* 0x000fe200078e00ff */
[----:B------:R-:W-:Y:S01]  /*11920*/  BSSY.RELIABLE B3, `(.L_x_349) ;  /* 0x0000020000037945 */ /* 0x000fe20003800100 */
[----:B------:R-:W-:Y:S02]  /*11930*/  IMAD.MOV.U32 R14, RZ, RZ, R7 ;  /* 0x000000ffff0e7224 */ /* 0x000fe400078e0007 */
[----:B------:R-:W-:Y:S02]  /*11940*/  IMAD.MOV.U32 R19, RZ, RZ, 0x3ee4f8b5 ;  /* 0x3ee4f8b5ff137424 */ /* 0x000fe400078e00ff */
[----:B------:R-:W-:Y:S01]  /*11950*/  IMAD.MOV.U32 R40, RZ, RZ, -0x800000 ;  /* 0xff800000ff287424 */ /* 0x000fe200078e00ff */
[----:B------:R-:W-:Y:S01]  /*11960*/  FSEL R79, |R14|, |R15|, P2 ;  /* 0x4000000f0e4f7208 */ /* 0x000fe20001000200 */
[----:B------:R-:W-:-:S02]  /*11970*/  IMAD.MOV.U32 R14, RZ, RZ, R6 ;  /* 0x000000ffff0e7224 */ /* 0x000fc400078e0006 */
[----:B------:R-:W-:Y:S01]  /*11980*/  DSETP.GEU.AND P1, PT, |R16|, R18, PT ;  /* 0x000000121000722a */ /* 0x000fe20003f2e200 */
[----:B------:R-:W-:Y:S02]  /*11990*/  @P3 LOP3.LUT R79, R15, 0x80000, RZ, 0xfc, !PT ;  /* 0x000800000f4f3812 */ /* 0x000fe400078efcff */
[----:B------:R-:W-:Y:S01]  /*119a0*/  SEL R14, R14, R41, P2 ;  /* 0x000000290e0e7207 */ /* 0x000fe20001000000 */
[----:B------:R-:W-:Y:S02]  /*119b0*/  IMAD.MOV.U32 R41, RZ, RZ, 0x41cdcd64 ;  /* 0x41cdcd64ff297424 */ /* 0x000fe400078e00ff */
[----:B------:R-:W-:-:S06]  /*119c0*/  IMAD.MOV.U32 R15, RZ, RZ, R79 ;  /* 0x000000ffff0f7224 */ /* 0x000fcc00078e004f */
[----:B------:R-:W-:-:S14]  /*119d0*/  DSETP.GT.OR P1, PT, R14, R40, P1 ;  /* 0x000000280e00722a */ /* 0x000fdc0000f24400 */
[----:B------:R-:W-:Y:S05]  /*119e0*/  @P1 BRA `(.L_x_350) ;  /* 0x0000000000401947 */ /* 0x000fea0003800000 */
[----:B------:R-:W-:Y:S02]  /*119f0*/  R2UR UR4, R50 ;  /* 0x00000000320472ca */ /* 0x000fe400000e0000 */
[----:B------:R-:W-:-:S13]  /*11a00*/  R2UR UR5, R51 ;  /* 0x00000000330572ca */ /* 0x000fda00000e0000 */
[----:B------:R-:W3:Y:S01]  /*11a10*/  LDG.E.64 R14, desc[UR4][R8.64] ;  /* 0x00000004080e7981 */ /* 0x000ee2000c1e1b00 */
[----:B------:R-:W-:Y:S02]  /*11a20*/  IMAD.MOV.U32 R79, RZ, RZ, R36 ;  /* 0x000000ffff4f7224 */ /* 0x000fe400078e0024 */
[----:B------:R-:W-:Y:S01]  /*11a30*/  IMAD.MOV.U32 R81, RZ, RZ, R37 ;  /* 0x000000ffff517224 */ /* 0x000fe200078e0025 */
[C-C-:B---3--:R-:W-:Y:S02]  /*11a40*/  DSETP.MAX.AND P2, P3, |R14|.reuse, |R36|.reuse, PT ;  /* 0x400000240e00722a */ /* 0x148fe40003b4f200 */
[----:B------:R-:W-:Y:S01]  /*11a50*/  DADD R16, R14, -R36 ;  /* 0x000000000e107229 */ /* 0x000fe20000000824 */
[----:B------:R-:W-:-:S03]  /*11a60*/  IMAD.MOV.U32 R36, RZ, RZ, R15 ;  /* 0x000000ffff247224 */ /* 0x000fc600078e000f */
[----:B------:R-:W-:Y:S02]  /*11a70*/  SEL R14, R14, R79, P2 ;  /* 0x0000004f0e0e7207 */ /* 0x000fe40001000000 */
[----:B------:R-:W-:Y:S02]  /*11a80*/  FSEL R37, |R36|, |R81|, P2 ;  /* 0x4000005124257208 */ /* 0x000fe40001000200 */
[----:B------:R-:W-:-:S04]  /*11a90*/  DSETP.GEU.AND P1, PT, |R16|, R18, PT ;  /* 0x000000121000722a */ /* 0x000fc80003f2e200 */
[----:B------:R-:W-:-:S05]  /*11aa0*/  @P3 LOP3.LUT R37, R81, 0x80000, RZ, 0xfc, !PT ;  /* 0x0008000051253812 */ /* 0x000fca00078efcff */
[----:B------:R-:W-:-:S06]  /*11ab0*/  IMAD.MOV.U32 R15, RZ, RZ, R37 ;  /* 0x000000ffff0f7224 */ /* 0x000fcc00078e0025 */
[----:B------:R-:W-:-:S14]  /*11ac0*/  DSETP.GT.OR P1, PT, R14, R40, P1 ;  /* 0x000000280e00722a */ /* 0x000fdc0000f24400 */
[----:B------:R-:W-:Y:S05]  /*11ad0*/  @!P1 BREAK.RELIABLE B3 ;  /* 0x0000000000039942 */ /* 0x000fea0003800100 */
[----:B------:R-:W-:Y:S05]  /*11ae0*/  @!P1 BRA `(.L_x_351) ;  /* 0x0000000000249947 */ /* 0x000fea0003800000 */
.L_x_350:
[----:B------:R-:W-:-:S13]  /*11af0*/  ISETP.GT.AND P1, PT, R43, 0x1, PT ;  /* 0x000000012b00780c */ /* 0x000fda0003f24270 */
[----:B------:R-:W-:Y:S05]  /*11b00*/  @!P1 BREAK.RELIABLE B3 ;  /* 0x0000000000039942 */ /* 0x000fea0003800100 */
[----:B------:R-:W-:Y:S05]  /*11b10*/  @!P1 BRA `(.L_x_337) ;  /* 0x0000000000509947 */ /* 0x000fea0003800000 */
[----:B------:R-:W-:Y:S05]  /*11b20*/  BSYNC.RELIABLE B3 ;  /* 0x0000000000037941 */ /* 0x000fea0003800100 */
.L_x_349:
[----:B------:R-:W-:Y:S02]  /*11b30*/  VIADD R77, R77, 0x1 ;  /* 0x000000014d4d7836 */ /* 0x000fe40000000000 */
[----:B------:R-:W-:-:S03]  /*11b40*/  VIADD R43, R43, 0xffffffff ;  /* 0xffffffff2b2b7836 */ /* 0x000fc60000000000 */
[----:B------:R-:W-:-:S13]  /*11b50*/  ISETP.GE.AND P1, PT, R77, R39, PT ;  /* 0x000000274d00720c */ /* 0x000fda0003f26270 */
[----:B------:R-:W-:Y:S05]  /*11b60*/  @!P1 BRA `(.L_x_352) ;  /* 0xffffffe800809947 */ /* 0x000fea000383ffff */
[----:B------:R-:W-:Y:S05]  /*11b70*/  BRA `(.L_x_337) ;  /* 0x0000000000387947 */ /* 0x000fea0003800000 */
.L_x_351:
[----:B------:R-:W3:Y:S01]  /*11b80*/  LDC.64 R6, c[0x0][0x3c8] ;  /* 0x0000f200ff067b82 */ /* 0x000ee20000000a00 */
[----:B------:R-:W-:Y:S01]  /*11b90*/  R2UR UR4, R50 ;  /* 0x00000000320472ca */ /* 0x000fe200000e0000 */
[----:B------:R-:W-:Y:S01]  /*11ba0*/  IMAD.IADD R5, R32, 0x1, R43 ;  /* 0x0000000120057824 */ /* 0x000fe200078e022b */
[----:B------:R-:W-:Y:S01]  /*11bb0*/  R2UR UR5, R51 ;  /* 0x00000000330572ca */ /* 0x000fe200000e0000 */
[--C-:B------:R-:W-:Y:S01]  /*11bc0*/  IMAD.IADD R3, R31, 0x1, R77.reuse ;  /* 0x000000011f037824 */ /* 0x100fe200078e024d */
[----:B------:R-:W-:Y:S01]  /*11bd0*/  R2UR UR6, R50 ;  /* 0x00000000320672ca */ /* 0x000fe200000e0000 */
[----:B------:R-:W-:Y:S01]  /*11be0*/  IMAD.MOV.U32 R39, RZ, RZ, R77 ;  /* 0x000000ffff277224 */ /* 0x000fe200078e004d */
[----:B------:R-:W-:Y:S02]  /*11bf0*/  R2UR UR7, R51 ;  /* 0x00000000330772ca */ /* 0x000fe400000e0000 */
[----:B------:R-:W-:Y:S01]  /*11c00*/  PLOP3.LUT P0, PT, PT, PT, PT, 0x8, 0x80 ;  /* 0x000000000080781c */ /* 0x000fe20003f0e170 */
[----:B---3--:R-:W-:-:S04]  /*11c10*/  IMAD.WIDE R4, R5, 0x4, R6 ;  /* 0x0000000405047825 */ /* 0x008fc800078e0206 */
[----:B------:R-:W-:Y:S02]  /*11c20*/  IMAD.WIDE R6, R3, 0x4, R6 ;  /* 0x0000000403067825 */ /* 0x000fe400078e0206 */
[----:B------:R3:W-:Y:S02]  /*11c30*/  STG.E desc[UR4][R4.64], R77 ;  /* 0x0000004d04007986 */ /* 0x0007e4000c101904 */
[----:B------:R-:W-:Y:S02]  /*11c40*/  IMAD.MOV.U32 R3, RZ, RZ, R43 ;  /* 0x000000ffff037224 */ /* 0x000fe400078e002b */
[----:B------:R3:W-:Y:S05]  /*11c50*/  STG.E desc[UR6][R6.64], R43 ;  /* 0x0000002b06007986 */ /* 0x0007ea000c101906 */
.L_x_337:
[----:B------:R-:W-:Y:S05]  /*11c60*/  BSYNC.RECONVERGENT B4 ;  /* 0x0000000000047941 */ /* 0x000fea0003800200 */
.L_x_336:
[C---:B------:R-:W-:Y:S01]  /*11c70*/  ISETP.LT.U32.AND P1, PT, R46.reuse, 0x20, PT ;  /* 0x000000202e00780c */ /* 0x040fe20003f21070 */
[----:B------:R-:W-:-:S12]  /*11c80*/  VIADD R46, R46, 0x1 ;  /* 0x000000012e2e7836 */ /* 0x000fd80000000000 */
[----:B------:R-:W-:Y:S05]  /*11c90*/  @P0 BRA P1, `(.L_x_353) ;  /* 0xffffffe400c00947 */ /* 0x000fea000083ffff */
.L_x_335:
[----:B------:R-:W-:Y:S05]  /*11ca0*/  BSYNC.RECONVERGENT B5 ;  /* 0x0000000000057941 */ /* 0x000fea0003800200 */
.L_x_334:
[----:B------:R-:W-:Y:S05]  /*11cb0*/  BRA `(.L_x_354) ;  /* 0xffffffc800b07947 */ /* 0x000fea000383ffff */
.L_x_331:
[----:B------:R-:W-:Y:S05]  /*11cc0*/  BSYNC.RECONVERGENT B2 ;  /* 0x0000000000027941 */ /* 0x000fea0003800200 */
.L_x_307:
[C---:B------:R-:W-:Y:S02]  /*11cd0*/  R2UR UR12, R50.reuse ;  /* 0x00000000320c72ca */ /* 0x040fe400000e0000 */
[C---:B------:R-:W-:Y:S02]  /*11ce0*/  R2UR UR13, R51.reuse ;  /* 0x00000000330d72ca */ /* 0x040fe400000e0000 */
[C---:B------:R-:W-:Y:S02]  /*11cf0*/  R2UR UR8, R50.reuse ;  /* 0x00000000320872ca */ /* 0x040fe400000e0000 */
[C---:B------:R-:W-:Y:S02]  /*11d00*/  R2UR UR9, R51.reuse ;  /* 0x00000000330972ca */ /* 0x040fe400000e0000 */
[----:B------:R-:W-:Y:S02]  /*11d10*/  R2UR UR10, R50 ;  /* 0x00000000320a72ca */ /* 0x000fe400000e0000 */
[----:B------:R-:W-:-:S02]  /*11d20*/  R2UR UR11, R51 ;  /* 0x00000000330b72ca */ /* 0x000fc400000e0000 */
[C---:B------:R-:W-:Y:S02]  /*11d30*/  R2UR UR4, R50.reuse ;  /* 0x00000000320472ca */ /* 0x040fe400000e0000 */
[C---:B------:R-:W-:Y:S01]  /*11d40*/  R2UR UR5, R51.reuse ;  /* 0x00000000330572ca */ /* 0x040fe200000e0000 */
[----:B------:R-:W3:Y:S01]  /*11d50*/  LDG.E.64 R16, desc[UR12][R56.64+0x28c8] ;  /* 0x0028c80c38107981 */ /* 0x000ee2000c1e1b00 */
[----:B------:R-:W-:Y:S02]  /*11d60*/  R2UR UR6, R50 ;  /* 0x00000000320672ca */ /* 0x000fe400000e0000 */
[----:B------:R-:W-:Y:S01]  /*11d70*/  R2UR UR7, R51 ;  /* 0x00000000330772ca */ /* 0x000fe200000e0000 */
[----:B------:R-:W4:Y:S04]  /*11d80*/  LDG.E.64 R8, desc[UR8][R12.64+0x1388] ;  /* 0x001388080c087981 */ /* 0x000f28000c1e1b00 */
[----:B------:R-:W4:Y:S04]  /*11d90*/  LDG.E.64 R10, desc[UR10][R56.64+0x28d0] ;  /* 0x0028d00a380a7981 */ /* 0x000f28000c1e1b00 */
[----:B------:R-:W5:Y:S04]  /*11da0*/  LDG.E.64 R4, desc[UR4][R12.64] ;  /* 0x000000040c047981 */ /* 0x000f68000c1e1b00 */
[----:B------:R-:W5:Y:S01]  /*11db0*/  LDG.E.64 R6, desc[UR6][R56.64+0x28d8] ;  /* 0x0028d80638067981 */ /* 0x000f62000c1e1b00 */
[----:B------:R-:W-:Y:S01]  /*11dc0*/  BSSY.RECONVERGENT B2, `(.L_x_355) ;  /* 0x000019e000027945 */ /* 0x000fe20003800200 */
[----:B---3--:R-:W-:-:S02]  /*11dd0*/  DSETP.GT.AND P0, PT, |R16|, R14, PT ;  /* 0x0000000e1000722a */ /* 0x008fc40003f04200 */
[----:B----4-:R-:W-:Y:S02]  /*11de0*/  DADD R8, R8, R10 ;  /* 0x0000000008087229 */ /* 0x010fe4000000000a */
[----:B-----5:R-:W-:Y:S01]  /*11df0*/  DADD R4, R4, R6 ;  /* 0x0000000004047229 */ /* 0x020fe20000000006 */
[----:B------:R-:W-:Y:S02]  /*11e00*/  IMAD.MOV.U32 R6, RZ, RZ, 0x0 ;  /* 0x00000000ff067424 */ /* 0x000fe400078e00ff */
[----:B------:R-:W-:-:S07]  /*11e10*/  IMAD.MOV.U32 R7, RZ, RZ, 0x3fe00000 ;  /* 0x3fe00000ff077424 */ /* 0x000fce00078e00ff */
[----:B------:R-:W-:Y:S05]  /*11e20*/  @P0 BRA `(.L_x_356) ;  /* 0x00000018005c0947 */ /* 0x000fea0003800000 */
[C---:B------:R-:W-:Y:S02]  /*11e30*/  R2UR UR4, R50.reuse ;  /* 0x00000000320472ca */ /* 0x040fe400000e0000 */
[C---:B------:R-:W-:Y:S02]  /*11e40*/  R2UR UR5, R51.reuse ;  /* 0x00000000330572ca */ /* 0x040fe400000e0000 */
[----:B------:R-:W-:Y:S02]  /*11e50*/  R2UR UR6, R50 ;  /* 0x00000000320672ca */ /* 0x000fe400000e0000 */
[----:B------:R-:W-:Y:S02]  /*11e60*/  R2UR UR7, R51 ;  /* 0x00000000330772ca */ /* 0x000fe400000e0000 */
[----:B------:R-:W-:Y:S01]  /*11e70*/  ISETP.GE.U32.AND P0, PT, R47, 0xf, PT ;  /* 0x0000000f2f00780c */ /* 0x000fe20003f06070 */
[----:B------:R-:W-:Y:S01]  /*11e80*/  BSSY.RECONVERGENT B3, `(.L_x_357) ;  /* 0x000004e000037945 */ /* 0x000fe20003800200 */
[----:B------:R-:W-:Y:S01]  /*11e90*/  LOP3.LUT P1, RZ, R2, 0xf, RZ, 0xc0, !PT ;  /* 0x0000000f02ff7812 */ /* 0x000fe2000782c0ff */
[----:B------:R-:W-:-:S04]  /*11ea0*/  IMAD.MOV.U32 R3, RZ, RZ, RZ ;  /* 0x000000ffff037224 */ /* 0x000fc800078e00ff */
[----:B------:R1:W5:Y:S01]  /*11eb0*/  LDG.E.64 R6, desc[UR4][R56.64+0x28b0] ;  /* 0x0028b00438067981 */ /* 0x000362000c1e1b00 */
[----:B------:R-:W-:-:S03]  /*11ec0*/  IMAD.MOV.U32 R15, RZ, RZ, RZ ;  /* 0x000000ffff0f7224 */ /* 0x000fc600078e00ff */
[----:B------:R1:W5:Y:S02]  /*11ed0*/  LDG.E.64 R10, desc[UR6][R56.64+0x28b8] ;  /* 0x0028b806380a7981 */ /* 0x000364000c1e1b00 */
[----:B------:R-:W-:Y:S05]  /*11ee0*/  @!P0 BRA `(.L_x_358) ;  /* 0x00000004001c8947 */ /* 0x000fea0003800000 */
[C---:B------:R-:W-:Y:S02]  /*11ef0*/  R2UR UR6, R50.reuse ;  /* 0x00000000320672ca */ /* 0x040fe400000e0000 */
[C---:B------:R-:W-:Y:S02]  /*11f00*/  R2UR UR7, R51.reuse ;  /* 0x00000000330772ca */ /* 0x040fe400000e0000 */
[C---:B------:R-:W-:Y:S02]  /*11f10*/  R2UR UR4, R50.reuse ;  /* 0x00000000320472ca */ /* 0x040fe400000e0000 */
[C---:B------:R-:W-:Y:S02]  /*11f20*/  R2UR UR5, R51.reuse ;  /* 0x00000000330572ca */ /* 0x040fe400000e0000 */
[----:B------:R-:W-:Y:S02]  /*11f30*/  R2UR UR8, R50 ;  /* 0x00000000320872ca */ /* 0x000fe400000e0000 */
[----:B------:R-:W-:-:S05]  /*11f40*/  R2UR UR9, R51 ;  /* 0x00000000330972ca */ /* 0x000fca00000e0000 */
[----:B------:R-:W3:Y:S04]  /*11f50*/  LDG.E R12, desc[UR6][R54.64+0x4] ;  /* 0x00000406360c7981 */ /* 0x000ee8000c1e1900 */
[----:B------:R-:W4:Y:S04]  /*11f60*/  LDG.E R3, desc[UR4][R54.64] ;  /* 0x0000000436037981 */ /* 0x000f28000c1e1900 */
[----:B------:R-:W2:Y:S04]  /*11f70*/  LDG.E R13, desc[UR8][R54.64+0x8] ;  /* 0x00000808360d7981 */ /* 0x000ea8000c1e1900 */
        /* <DEDUP_REMOVED lines=12> */
[----:B------:R-:W2:Y:S01]  /*12040*/  LDG.E R41, desc[UR4][R54.64+0x3c] ;  /* 0x00003c0436297981 */ /* 0x000ea2000c1e1900 */
[----:B---3--:R-:W-:Y:S01]  /*12050*/  ISETP.GT.AND P4, PT, R12, RZ, PT ;  /* 0x000000ff0c00720c */ /* 0x008fe20003f84270 */
[----:B------:R-:W-:Y:S01]  /*12060*/  IMAD.MOV.U32 R12, RZ, RZ, 0x2 ;  /* 0x00000002ff0c7424 */ /* 0x000fe200078e00ff */
[----:B----4-:R-:W-:-:S02]  /*12070*/  ISETP.GT.AND P3, PT, R3, RZ, PT ;  /* 0x000000ff0300720c */ /* 0x010fc40003f64270 */
[----:B------:R-:W-:Y:S02]  /*12080*/  SEL R3, RZ, 0x1, !P4 ;  /* 0x00000001ff037807 */ /* 0x000fe40006000000 */
[----:B--2---:R-:W-:-:S07]  /*12090*/  ISETP.GT.AND P2, PT, R13, RZ, PT ;  /* 0x000000ff0d00720c */ /* 0x004fce0003f44270 */
[----:B------:R-:W-:Y:S02]  /*120a0*/  @!P4 IMAD.MOV R12, RZ, RZ, 0x1 ;  /* 0x00000001ff0cc424 */ /* 0x000fe400078e02ff */
[----:B------:R-:W-:Y:S01]  /*120b0*/  @!P3 IMAD.MOV R12, RZ, RZ, R3 ;  /* 0x000000ffff0cb224 */ /* 0x000fe200078e0203 */
[----:B------:R-:W-:-:S03]  /*120c0*/  ISETP.GT.AND P3, PT, R14, RZ, PT ;  /* 0x000000ff0e00720c */ /* 0x000fc60003f64270 */
[----:B------:R-:W-:Y:S02]  /*120d0*/  VIADD R3, R12, 0x1 ;  /* 0x000000010c037836 */ /* 0x000fe40000000000 */
[----:B------:R-:W-:Y:S01]  /*120e0*/  @!P2 IMAD.MOV R3, RZ, RZ, R12 ;  /* 0x000000ffff03a224 */ /* 0x000fe200078e020c */
[----:B------:R-:W-:Y:S01]  /*120f0*/  ISETP.GT.AND P2, PT, R15, RZ, PT ;  /* 0x000000ff0f00720c */ /* 0x000fe20003f44270 */
[----:B------:R-:W-:Y:S02]  /*12100*/  IMAD.MOV.U32 R15, RZ, RZ, 0x10 ;  /* 0x00000010ff0f7424 */ /* 0x000fe400078e00ff */
[----:B------:R-:W-:-:S04]  /*12110*/  VIADD R12, R3, 0x1 ;  /* 0x00000001030c7836 */ /* 0x000fc80000000000 */
[----:B------:R-:W-:Y:S01]  /*12120*/  @!P3 IMAD.MOV R12, RZ, RZ, R3 ;  /* 0x000000ffff0cb224 */ /* 0x000fe200078e0203 */
[----:B------:R-:W-:-:S03]  /*12130*/  ISETP.GT.AND P3, PT, R16, RZ, PT ;  /* 0x000000ff1000720c */ /* 0x000fc60003f64270 */
[----:B------:R-:W-:Y:S02]  /*12140*/  VIADD R3, R12, 0x1 ;  /* 0x000000010c037836 */ /* 0x000fe40000000000 */
[----:B------:R-:W-:Y:S01]  /*12150*/  @!P2 IMAD.MOV R3, RZ, RZ, R12 ;  /* 0x000000ffff03a224 */ /* 0x000fe200078e020c */
[----:B------:R-:W-:-:S03]  /*12160*/  ISETP.GT.AND P2, PT, R17, RZ, PT ;  /* 0x000000ff1100720c */ /* 0x000fc60003f44270 */
        /* <DEDUP_REMOVED lines=28> */
[----:B------:R-:W-:-:S04]  /*12330*/  @!P2 IMAD.MOV R13, RZ, RZ, R12 ;  /* 0x000000ffff0da224 */ /* 0x000fc800078e020c */
[----:B------:R-:W-:-:S04]  /*12340*/  VIADD R3, R13, 0x1 ;  /* 0x000000010d037836 */ /* 0x000fc80000000000 */
[----:B------:R-:W-:-:S07]  /*12350*/  @!P3 IMAD.MOV R3, RZ, RZ, R13 ;  /* 0x000000ffff03b224 */ /* 0x000fce00078e020d */
.L_x_358:
[----:B------:R-:W-:Y:S05]  /*12360*/  BSYNC.RECONVERGENT B3 ;  /* 0x0000000000037941 */ /* 0x000fea0003800200 */
.L_x_357:
[----:B------:R-:W-:Y:S04]  /*12370*/  BSSY.RECONVERGENT B3, `(.L_x_359) ;  /* 0x0000066000037945 */ /* 0x000fe80003800200 */
[----:B------:R-:W-:Y:S05]  /*12380*/  @!P1 BRA `(.L_x_360) ;  /* 0x0000000400909947 */ /* 0x000fea0003800000 */
[----:B------:R-:W-:Y:S01]  /*12390*/  ISETP.GE.U32.AND P3, PT, R25, 0x7, PT ;  /* 0x000000071900780c */ /* 0x000fe20003f66070 */
[----:B------:R-:W-:Y:S01]  /*123a0*/  BSSY.RECONVERGENT B4, `(.L_x_361) ;  /* 0x000002b000047945 */ /* 0x000fe20003800200 */
[----:B------:R-:W-:-:S04]  /*123b0*/  LOP3.LUT R12, R22, 0x7, RZ, 0xc0, !PT ;  /* 0x00000007160c7812 */ /* 0x000fc800078ec0ff */
[----:B------:R-:W-:-:S07]  /*123c0*/  ISETP.NE.AND P2, PT, R12, 0x6, PT ;  /* 0x000000060c00780c */ /* 0x000fce0003f45270 */
[----:B------:R-:W-:Y:S06]  /*123d0*/  @!P3 BRA `(.L_x_362) ;  /* 0x00000000009cb947 */ /* 0x000fec0003800000 */
[C---:B------:R-:W-:Y:S02]  /*123e0*/  R2UR UR4, R50.reuse ;  /* 0x00000000320472ca */ /* 0x040fe400000e0000 */
[----:B------:R-:W-:Y:S02]  /*123f0*/  R2UR UR5, R51 ;  /* 0x00000000330572ca */ /* 0x000fe400000e0000 */
[----:B------:R-:W-:Y:S02]  /*12400*/  LEA R12, P3, R15, R54, 0x2 ;  /* 0x000000360f0c7211 */ /* 0x000fe400078610ff */
[----:B------:R-:W-:Y:S02]  /*12410*/  R2UR UR6, R50 ;  /* 0x00000000320672ca */ /* 0x000fe400000e0000 */
[----:B------:R-:W-:Y:S01]  /*12420*/  R2UR UR7, R51 ;  /* 0x00000000330772ca */ /* 0x000fe200000e0000 */
[----:B------:R-:W-:-:S06]  /*12430*/  IMAD.X R13, RZ, RZ, R55, P3 ;  /* 0x000000ffff0d7224 */ /* 0x000fcc00018e0637 */
[----:B------:R-:W3:Y:S04]  /*12440*/  LDG.E R37, desc[UR4][R12.64] ;  /* 0x000000040c257981 */ /* 0x000ee8000c1e1900 */
[----:B------:R-:W4:Y:S04]  /*12450*/  LDG.E R16, desc[UR4][R12.64+0x8] ;  /* 0x000008040c107981 */ /* 0x000f28000c1e1900 */
[----:B------:R-:W2:Y:S04]  /*12460*/  LDG.E R14, desc[UR6][R12.64+0x4] ;  /* 0x000004060c0e7981 */ /* 0x000ea8000c1e1900 */
[----:B------:R-:W4:Y:S04]  /*12470*/  LDG.E R17, desc[UR6][R12.64+0xc] ;  /* 0x00000c060c117981 */ /* 0x000f28000c1e1900 */
[----:B------:R-:W4:Y:S04]  /*12480*/  LDG.E R18, desc[UR4][R12.64+0x10] ;  /* 0x000010040c127981 */ /* 0x000f28000c1e1900 */
[----:B------:R-:W4:Y:S04]  /*12490*/  LDG.E R19, desc[UR6][R12.64+0x14] ;  /* 0x000014060c137981 */ /* 0x000f28000c1e1900 */
[----:B------:R-:W4:Y:S04]  /*124a0*/  LDG.E R20, desc[UR4][R12.64+0x18] ;  /* 0x000018040c147981 */ /* 0x000f28000c1e1900 */
[----:B------:R0:W4:Y:S01]  /*124b0*/  LDG.E R36, desc[UR6][R12.64+0x1c] ;  /* 0x00001c060c247981 */ /* 0x000122000c1e1900 */
[----:B------:R-:W-:Y:S01]  /*124c0*/  VIADD R15, R15, 0x8 ;  /* 0x000000080f0f7836 */ /* 0x000fe20000000000 */
[----:B---3--:R-:W-:-:S02]  /*124d0*/  ISETP.GT.AND P4, PT, R37, RZ, PT ;  /* 0x000000ff2500720c */ /* 0x008fc40003f84270 */
[----:B--2---:R-:W-:Y:S01]  /*124e0*/  ISETP.GT.AND P3, PT, R14, RZ, PT ;  /* 0x000000ff0e00720c */ /* 0x004fe20003f64270 */
[----:B------:R-:W-:-:S10]  /*124f0*/  VIADD R14, R3, 0x1 ;  /* 0x00000001030e7836 */ /* 0x000fd40000000000 */
[----:B------:R-:W-:Y:S01]  /*12500*/  @!P4 IMAD.MOV R14, RZ, RZ, R3 ;  /* 0x000000ffff0ec224 */ /* 0x000fe200078e0203 */
[----:B----4-:R-:W-:-:S03]  /*12510*/  ISETP.GT.AND P4, PT, R16, RZ, PT ;  /* 0x000000ff1000720c */ /* 0x010fc60003f84270 */
        /* <DEDUP_REMOVED lines=9> */
[----:B0-----:R-:W-:-:S04]  /*125b0*/  VIADD R12, R3, 0x1 ;  /* 0x00000001030c7836 */ /* 0x001fc80000000000 */
[----:B------:R-:W-:Y:S01]  /*125c0*/  @!P4 IMAD.MOV R12, RZ, RZ, R3 ;  /* 0x000000ffff0cc224 */ /* 0x000fe200078e0203 */
[----:B------:R-:W-:-:S03]  /*125d0*/  ISETP.GT.AND P4, PT, R20, RZ, PT ;  /* 0x000000ff1400720c */ /* 0x000fc60003f84270 */
[----:B------:R-:W-:Y:S02]  /*125e0*/  VIADD R3, R12, 0x1 ;  /* 0x000000010c037836 */ /* 0x000fe40000000000 */
[----:B------:R-:W-:Y:S01]  /*125f0*/  @!P3 IMAD.MOV R3, RZ, RZ, R12 ;  /* 0x000000ffff03b224 */ /* 0x000fe200078e020c */
[----:B------:R-:W-:-:S03]  /*12600*/  ISETP.GT.AND P3, PT, R36, RZ, PT ;  /* 0x000000ff2400720c */ /* 0x000fc60003f64270 */
[----:B------:R-:W-:-:S04]  /*12610*/  VIADD R12, R3, 0x1 ;  /* 0x00000001030c7836 */ /* 0x000fc80000000000 */
[----:B------:R-:W-:-:S04]  /*12620*/  @!P4 IMAD.MOV R12, RZ, RZ, R3 ;  /* 0x000000ffff0cc224 */ /* 0x000fc800078e0203 */
[----:B------:R-:W-:Y:S02]  /*12630*/  VIADD R3, R12, 0x1 ;  /* 0x000000010c037836 */ /* 0x000fe40000000000 */
[----:B------:R-:W-:-:S07]  /*12640*/  @!P3 IMAD.MOV R3, RZ, RZ, R12 ;  /* 0x000000ffff03b224 */ /* 0x000fce00078e020c */
.L_x_362:
[----:B------:R-:W-:Y:S05]  /*12650*/  BSYNC.RECONVERGENT B4 ;  /* 0x0000000000047941 */ /* 0x000fea0003800200 */
.L_x_361:
[----:B------:R-:W-:Y:S05]  /*12660*/  @!P2 BRA `(.L_x_360) ;  /* 0x0000000000d8a947 */ /* 0x000fea0003800000 */
[----:B------:R-:W-:Y:S01]  /*12670*/  ISETP.GE.U32.AND P2, PT, R44, 0x3, PT ;  /* 0x000000032c00780c */ /* 0x000fe20003f46070 */
[----:B------:R-:W-:Y:S01]  /*12680*/  BSSY.RECONVERGENT B4, `(.L_x_363) ;  /* 0x0000019000047945 */ /* 0x000fe20003800200 */
[----:B------:R-:W-:-:S11]  /*12690*/  LOP3.LUT R19, R45, 0x3, RZ, 0xc0, !PT ;  /* 0x000000032d137812 */ /* 0x000fd600078ec0ff */
[----:B------:R-:W-:Y:S05]  /*126a0*/  @!P2 BRA `(.L_x_364) ;  /* 0x000000000058a947 */ /* 0x000fea0003800000 */
[C---:B------:R-:W-:Y:S01]  /*126b0*/  R2UR UR4, R50.reuse ;  /* 0x00000000320472ca */ /* 0x040fe200000e0000 */
[----:B------:R-:W-:Y:S01]  /*126c0*/  IMAD.WIDE.U32 R12, R15, 0x4, R54 ;  /* 0x000000040f0c7825 */ /* 0x000fe200078e0036 */
[C---:B------:R-:W-:Y:S02]  /*126d0*/  R2UR UR5, R51.reuse ;  /* 0x00000000330572ca */ /* 0x040fe400000e0000 */
[----:B------:R-:W-:Y:S02]  /*126e0*/  R2UR UR6, R50 ;  /* 0x00000000320672ca */ /* 0x000fe400000e0000 */
[----:B------:R-:W-:-:S09]  /*126f0*/  R2UR UR7, R51 ;  /* 0x00000000330772ca */ /* 0x000fd200000e0000 */
[----:B------:R-:W3:Y:S04]  /*12700*/  LDG.E R18, desc[UR4][R12.64] ;  /* 0x000000040c127981 */ /* 0x000ee8000c1e1900 */
[----:B------:R-:W4:Y:S04]  /*12710*/  LDG.E R14, desc[UR6][R12.64+0x4] ;  /* 0x000004060c0e7981 */ /* 0x000f28000c1e1900 */
[----:B------:R-:W2:Y:S04]  /*12720*/  LDG.E R16, desc[UR4][R12.64+0x8] ;  /* 0x000008040c107981 */ /* 0x000ea8000c1e1900 */
[----:B------:R-:W2:Y:S01]  /*12730*/  LDG.E R17, desc[UR6][R12.64+0xc] ;  /* 0x00000c060c117981 */ /* 0x000ea2000c1e1900 */
[----:B------:R-:W-:Y:S01]  /*12740*/  VIADD R15, R15, 0x4 ;  /* 0x000000040f0f7836 */ /* 0x000fe20000000000 */
[----:B---3--:R-:W-:-:S02]  /*12750*/  ISETP.GT.AND P2, PT, R18, RZ, PT ;  /* 0x000000ff1200720c */ /* 0x008fc40003f44270 */
[----:B----4-:R-:W-:Y:S01]  /*12760*/  ISETP.GT.AND P3, PT, R14, RZ, PT ;  /* 0x000000ff0e00720c */ /* 0x010fe20003f64270 */
[----:B------:R-:W-:-:S10]  /*12770*/  VIADD R14, R3, 0x1 ;  /* 0x00000001030e7836 */ /* 0x000fd40000000000 */
[----:B------:R-:W-:Y:S01]  /*12780*/  @!P2 IMAD.MOV R14, RZ, RZ, R3 ;  /* 0x000000ffff0ea224 */ /* 0x000fe200078e0203 */
[----:B--2---:R-:W-:-:S03]  /*12790*/  ISETP.GT.AND P2, PT, R16, RZ, PT ;  /* 0x000000ff1000720c */ /* 0x004fc60003f44270 */
[----:B------:R-:W-:Y:S02]  /*127a0*/  VIADD R3, R14, 0x1 ;  /* 0x000000010e037836 */ /* 0x000fe40000000000 */
[----:B------:R-:W-:Y:S01]  /*127b0*/  @!P3 IMAD.MOV R3, RZ, RZ, R14 ;  /* 0x000000ffff03b224 */ /* 0x000fe200078e020e */
[----:B------:R-:W-:-:S03]  /*127c0*/  ISETP.GT.AND P3, PT, R17, RZ, PT ;  /* 0x000000ff1100720c */ /* 0x000fc60003f64270 */
[----:B------:R-:W-:-:S04]  /*127d0*/  VIADD R14, R3, 0x1 ;  /* 0x00000001030e7836 */ /* 0x000fc80000000000 */
[----:B------:R-:W-:-:S04]  /*127e0*/  @!P2 IMAD.MOV R14, RZ, RZ, R3 ;  /* 0x000000ffff0ea224 */ /* 0x000fc800078e0203 */
[----:B------:R-:W-:Y:S02]  /*127f0*/  VIADD R3, R14, 0x1 ;  /* 0x000000010e037836 */ /* 0x000fe40000000000 */
[----:B------:R-:W-:-:S07]  /*12800*/  @!P3 IMAD.MOV R3, RZ, RZ, R14 ;  /* 0x000000ffff03b224 */ /* 0x000fce00078e020e */
.L_x_364:
[----:B------:R-:W-:Y:S05]  /*12810*/  BSYNC.RECONVERGENT B4 ;  /* 0x0000000000047941 */ /* 0x000fea0003800200 */
.L_x_363:
[----:B------:R-:W-:-:S13]  /*12820*/  ISETP.NE.AND P2, PT, R19, RZ, PT ;  /* 0x000000ff1300720c */ /* 0x000fda0003f45270 */
[----:B------:R-:W-:Y:S05]  /*12830*/  @!P2 BRA `(.L_x_360) ;  /* 0x000000000064a947 */ /* 0x000fea0003800000 */
[----:B------:R-:W-:Y:S01]  /*12840*/  R2UR UR4, R50 ;  /* 0x00000000320472ca */ /* 0x000fe200000e0000 */
[----:B------:R-:W-:Y:S01]  /*12850*/  IMAD.WIDE.U32 R12, R15, 0x4, R54 ;  /* 0x000000040f0c7825 */ /* 0x000fe200078e0036 */
[----:B------:R-:W-:-:S13]  /*12860*/  R2UR UR5, R51 ;  /* 0x00000000330572ca */ /* 0x000fda00000e0000 */
[----:B------:R-:W3:Y:S01]  /*12870*/  LDG.E R14, desc[UR4][R12.64] ;  /* 0x000000040c0e7981 */ /* 0x000ee2000c1e1900 */
[----:B------:R-:W-:Y:S02]  /*12880*/  ISETP.NE.AND P3, PT, R19, 0x1, PT ;  /* 0x000000011300780c */ /* 0x000fe40003f65270 */
[----:B---3--:R-:W-:Y:S01]  /*12890*/  ISETP.GT.AND P2, PT, R14, RZ, PT ;  /* 0x000000ff0e00720c */ /* 0x008fe20003f44270 */
[----:B------:R-:W-:-:S12]  /*128a0*/  VIADD R14, R3, 0x1 ;  /* 0x00000001030e7836 */ /* 0x000fd80000000000 */
[----:B------:R-:W-:-:S04]  /*128b0*/  @!P2 IMAD.MOV R14, RZ, RZ, R3 ;  /* 0x000000ffff0ea224 */ /* 0x000fc800078e0203 */
[----:B------:R-:W-:Y:S01]  /*128c0*/  IMAD.MOV.U32 R3, RZ, RZ, R14 ;  /* 0x000000ffff037224 */ /* 0x000fe200078e000e */
[----:B------:R-:W-:Y:S06]  /*128d0*/  @!P3 BRA `(.L_x_360) ;  /* 0x00000000003cb947 */ /* 0x000fec0003800000 */
[----:B------:R-:W-:Y:S02]  /*128e0*/  ISETP.NE.AND P3, PT, R19, 0x2, PT ;  /* 0x000000021300780c */ /* 0x000fe40003f65270 */
[----:B------:R-:W-:Y:S02]  /*128f0*/  R2UR UR4, R50 ;  /* 0x00000000320472ca */ /* 0x000fe400000e0000 */
[----:B------:R-:W-:-:S09]  /*12900*/  R2UR UR5, R51 ;  /* 0x00000000330572ca */ /* 0x000fd200000e0000 */
[----:B------:R-:W-:Y:S02]  /*12910*/  @P3 R2UR UR6, R50 ;  /* 0x00000000320632ca */ /* 0x000fe400000e0000 */
[----:B------:R-:W-:Y:S02]  /*12920*/  @P3 R2UR UR7, R51 ;  /* 0x00000000330732ca */ /* 0x000fe400000e0000 */
[----:B------:R-:W3:Y:S11]  /*12930*/  LDG.E R14, desc[UR4][R12.64+0x4] ;  /* 0x000004040c0e7981 */ /* 0x000ef6000c1e1900 */
[----:B------:R-:W4:Y:S01]  /*12940*/  @P3 LDG.E R15, desc[UR6][R12.64+0x8] ;  /* 0x000008060c0f3981 */ /* 0x000f22000c1e1900 */
[----:B---3--:R-:W-:Y:S01]  /*12950*/  ISETP.GT.AND P2, PT, R14, RZ, PT ;  /* 0x000000ff0e00720c */ /* 0x008fe20003f44270 */
[----:B------:R-:W-:Y:S01]  /*12960*/  VIADD R14, R3, 0x1 ;  /* 0x00000001030e7836 */ /* 0x000fe20000000000 */
[----:B----4-:R-:W-:-:S11]  /*12970*/  ISETP.GT.OR P4, PT, R15, RZ, !P3 ;  /* 0x000000ff0f00720c */ /* 0x010fd60005f84670 */
[----:B------:R-:W-:-:S04]  /*12980*/  @!P2 IMAD.MOV R14, RZ, RZ, R3 ;  /* 0x000000ffff0ea224 */ /* 0x000fc800078e0203 */
[----:B------:R-:W-:-:S04]  /*12990*/  IMAD.MOV.U32 R3, RZ, RZ, R14 ;  /* 0x000000ffff037224 */ /* 0x000fc800078e000e */
[----:B------:R-:W-:Y:S02]  /*129a0*/  @P3 VIADD R14, R3, 0x1 ;  /* 0x00000001030e3836 */ /* 0x000fe40000000000 */
[----:B------:R-:W-:-:S04]  /*129b0*/  @!P4 IMAD.MOV R14, RZ, RZ, R3 ;  /* 0x000000ffff0ec224 */ /* 0x000fc800078e0203 */
[----:B------:R-:W-:-:S07]  /*129c0*/  @P3 IMAD.MOV.U32 R3, RZ, RZ, R14 ;  /* 0x000000ffff033224 */ /* 0x000fce00078e000e */
.L_x_360:
[----:B------:R-:W-:Y:S05]  /*129d0*/  BSYNC.RECONVERGENT B3 ;  /* 0x0000000000037941 */ /* 0x000fea0003800200 */
.L_x_359:
[----:B------:R-:W-:Y:S01]  /*129e0*/  BSSY.RECONVERGENT B3, `(.L_x_365) ;  /* 0x0000048000037945 */ /* 0x000fe20003800200 */
[----:B------:R-:W-:-:S03]  /*129f0*/  IMAD.MOV.U32 R17, RZ, RZ, RZ ;  /* 0x000000ffff117224 */ /* 0x000fc600078e00ff */
[----:B------:R-:W-:Y:S05]  /*12a00*/  @!P0 BRA `(.L_x_366) ;  /* 0x0000000400148947 */ /* 0x000fea0003800000 */
[C---:B------:R-:W-:Y:S02]  /*12a10*/  R2UR UR4, R50.reuse ;  /* 0x00000000320472ca */ /* 0x040fe400000e0000 */
[C---:B------:R-:W-:Y:S02]  /*12a20*/  R2UR UR5, R51.reuse ;  /* 0x00000000330572ca */ /* 0x040fe400000e0000 */
[----:B------:R-:W-:Y:S02]  /*12a30*/  R2UR UR6, R50 ;  /* 0x00000000320672ca */ /* 0x000fe400000e0000 */
[----:B------:R-:W-:-:S09]  /*12a40*/  R2UR UR7, R51 ;  /* 0x00000000330772ca */ /* 0x000fd200000e0000 */
        /* <DEDUP_REMOVED lines=32> */
[----:B------:R-:W-:Y:S01]  /*12c50*/  ISETP.GT.AND P0, PT, R17, RZ, PT ;  /* 0x000000ff1100720c */ /* 0x000fe20003f04270 */
[----:B------:R-:W-:Y:S02]  /*12c60*/  IMAD.MOV.U32 R17, RZ, RZ, 0x10 ;  /* 0x00000010ff117424 */ /* 0x000fe400078e00ff */
        /* <DEDUP_REMOVED lines=31> */
.L_x_366:
[----:B------:R-:W-:Y:S05]  /*12e60*/  BSYNC.RECONVERGENT B3 ;  /* 0x0000000000037941 */ /* 0x000fea0003800200 */
.L_x_365:
[----:B------:R-:W-:Y:S04]  /*12e70*/  BSSY.RECONVERGENT B3, `(.L_x_367) ;  /* 0x000006f000037945 */ /* 0x000fe80003800200 */
[----:B------:R-:W-:Y:S05]  /*12e80*/  @!P1 BRA `(.L_x_368) ;  /* 0x0000000400b49947 */ /* 0x000fea0003800000 */
[----:B------:R-:W-:Y:S01]  /*12e90*/  ISETP.GE.U32.AND P1, PT, R25, 0x7, PT ;  /* 0x000000071900780c */ /* 0x000fe20003f26070 */
[----:B------:R-:W-:Y:S01]  /*12ea0*/  BSSY.RECONVERGENT B4, `(.L_x_369) ;  /* 0x000002e000047945 */ /* 0x000fe20003800200 */
[----:B------:R-:W-:-:S04]  /*12eb0*/  LOP3.LUT R12, R22, 0x7, RZ, 0xc0, !PT ;  /* 0x00000007160c7812 */ /* 0x000fc800078ec0ff */
[----:B------:R-:W-:-:S07]  /*12ec0*/  ISETP.NE.AND P0, PT, R12, 0x6, PT ;  /* 0x000000060c00780c */ /* 0x000fce0003f05270 */
[----:B------:R-:W-:Y:S06]  /*12ed0*/  @!P1 BRA `(.L_x_370) ;  /* 0x0000000000a89947 */ /* 0x000fec0003800000 */
[----:B------:R-:W3:Y:S01]  /*12ee0*/  LDC.64 R12, c[0x0][0x3c8] ;  /* 0x0000f200ff0c7b82 */ /* 0x000ee20000000a00 */
[----:B------:R-:W-:Y:S01]  /*12ef0*/  R2UR UR4, R50 ;  /* 0x00000000320472ca */ /* 0x000fe200000e0000 */
[----:B------:R-:W-:Y:S01]  /*12f00*/  IMAD.IADD R19, R30, 0x1, R17 ;  /* 0x000000011e137824 */ /* 0x000fe200078e0211 */
[----:B------:R-:W-:Y:S02]  /*12f10*/  R2UR UR5, R51 ;  /* 0x00000000330572ca */ /* 0x000fe400000e0000 */
[----:B------:R-:W-:Y:S02]  /*12f20*/  LEA R14, P1, R17, R54, 0x2 ;  /* 0x00000036110e7211 */ /* 0x000fe400078210ff */
[----:B------:R-:W-:Y:S02]  /*12f30*/  R2UR UR6, R50 ;  /* 0x00000000320672ca */ /* 0x000fe400000e0000 */
[----:B------:R-:W-:Y:S01]  /*12f40*/  R2UR UR7, R51 ;  /* 0x00000000330772ca */ /* 0x000fe200000e0000 */
[----:B------:R-:W-:-:S06]  /*12f50*/  IMAD.X R15, RZ, RZ, R55, P1 ;  /* 0x000000ffff0f7224 */ /* 0x000fcc00008e0637 */
[----:B------:R-:W4:Y:S01]  /*12f60*/  LDG.E R14, desc[UR4][R14.64+0x64] ;  /* 0x000064040e0e7981 */ /* 0x000f22000c1e1900 */
[----:B---3--:R-:W-:-:S05]  /*12f70*/  IMAD.WIDE R12, R19, 0x4, R12 ;  /* 0x00000004130c7825 */ /* 0x008fca00078e020c */
[----:B------:R-:W3:Y:S04]  /*12f80*/  LDG.E R16, desc[UR6][R12.64] ;  /* 0x000000060c107981 */ /* 0x000ee8000c1e1900 */
[----:B------:R-:W2:Y:S04]  /*12f90*/  LDG.E R18, desc[UR4][R12.64+0x4] ;  /* 0x000004040c127981 */ /* 0x000ea8000c1e1900 */
[----:B------:R-:W2:Y:S04]  /*12fa0*/  LDG.E R19, desc[UR6][R12.64+0x8] ;  /* 0x000008060c137981 */ /* 0x000ea8000c1e1900 */
[----:B------:R-:W2:Y:S04]  /*12fb0*/  LDG.E R20, desc[UR4][R12.64+0xc] ;  /* 0x00000c040c147981 */ /* 0x000ea8000c1e1900 */
[----:B------:R-:W2:Y:S04]  /*12fc0*/  LDG.E R15, desc[UR6][R12.64+0x10] ;  /* 0x000010060c0f7981 */ /* 0x000ea8000c1e1900 */
[----:B------:R-:W2:Y:S04]  /*12fd0*/  LDG.E R36, desc[UR4][R12.64+0x14] ;  /* 0x000014040c247981 */ /* 0x000ea8000c1e1900 */
[----:B------:R0:W2:Y:S01]  /*12fe0*/  LDG.E R37, desc[UR6][R12.64+0x18] ;  /* 0x000018060c257981 */ /* 0x0000a2000c1e1900 */
[----:B------:R-:W-:Y:S01]  /*12ff0*/  VIADD R17, R17, 0x8 ;  /* 0x0000000811117836 */ /* 0x000fe20000000000 */
[----:B----4-:R-:W-:Y:S01]  /*13000*/  ISETP.GT.AND P1, PT, R14, RZ, PT ;  /* 0x000000ff0e00720c */ /* 0x010fe20003f24270 */
[----:B------:R-:W-:Y:S01]  /*13010*/  VIADD R14, R3, 0x1 ;  /* 0x00000001030e7836 */ /* 0x000fe20000000000 */
[----:B---3--:R-:W-:-:S11]  /*13020*/  ISETP.GT.AND P2, PT, R16, RZ, PT ;  /* 0x000000ff1000720c */ /* 0x008fd60003f44270 */
        /* <DEDUP_REMOVED lines=21> */
.L_x_370:
[----:B------:R-:W-:Y:S05]  /*13180*/  BSYNC.RECONVERGENT B4 ;  /* 0x0000000000047941 */ /* 0x000fea0003800200 */
.L_x_369:
[----:B------:R-:W-:Y:S05]  /*13190*/  @!P0 BRA `(.L_x_368) ;  /* 0x0000000000f08947 */ /* 0x000fea0003800000 */
[----:B------:R-:W-:Y:S01]  /*131a0*/  ISETP.GE.U32.AND P1, PT, R44, 0x3, PT ;  /* 0x000000032c00780c */ /* 0x000fe20003f26070 */
[----:B------:R-:W-:Y:S01]  /*131b0*/  BSSY.RECONVERGENT B4, `(.L_x_371) ;  /* 0x000001d000047945 */ /* 0x000fe20003800200 */
[----:B------:R-:W-:-:S04]  /*131c0*/  LOP3.LUT R45, R45, 0x3, RZ, 0xc0, !PT ;  /* 0x000000032d2d7812 */ /* 0x000fc800078ec0ff */
[----:B------:R-:W-:-:S07]  /*131d0*/  ISETP.NE.AND P0, PT, R45, RZ, PT ;  /* 0x000000ff2d00720c */ /* 0x000fce0003f05270 */
[----:B------:R-:W-:Y:S06]  /*131e0*/  @!P1 BRA `(.L_x_372) ;  /* 0x0000000000649947 */ /* 0x000fec0003800000 */
[----:B------:R-:W3:Y:S01]  /*131f0*/  LDC.64 R14, c[0x0][0x3c8] ;  /* 0x0000f200ff0e7b82 */ /* 0x000ee20000000a00 */
[C---:B------:R-:W-:Y:S01]  /*13200*/  R2UR UR4, R50.reuse ;  /* 0x00000000320472ca */ /* 0x040fe200000e0000 */
[----:B------:R-:W-:Y:S01]  /*13210*/  IMAD.WIDE.U32 R12, R17, 0x4, R54 ;  /* 0x00000004110c7825 */ /* 0x000fe200078e0036 */
[C---:B------:R-:W-:Y:S02]  /*13220*/  R2UR UR5, R51.reuse ;  /* 0x00000000330572ca */ /* 0x040fe400000e0000 */
[----:B------:R-:W-:Y:S01]  /*13230*/  R2UR UR6, R50 ;  /* 0x00000000320672ca */ /* 0x000fe200000e0000 */
[----:B------:R-:W-:Y:S01]  /*13240*/  IMAD.IADD R19, R30, 0x1, R17 ;  /* 0x000000011e137824 */ /* 0x000fe200078e0211 */
[----:B------:R-:W-:-:S09]  /*13250*/  R2UR UR7, R51 ;  /* 0x00000000330772ca */ /* 0x000fd200000e0000 */
[----:B------:R-:W4:Y:S01]  /*13260*/  LDG.E R12, desc[UR4][R12.64+0x64] ;  /* 0x000064040c0c7981 */ /* 0x000f22000c1e1900 */
[----:B---3--:R-:W-:-:S05]  /*13270*/  IMAD.WIDE R14, R19, 0x4, R14 ;  /* 0x00000004130e7825 */ /* 0x008fca00078e020e */
[----:B------:R-:W3:Y:S04]  /*13280*/  LDG.E R16, desc[UR6][R14.64] ;  /* 0x000000060e107981 */ /* 0x000ee8000c1e1900 */
[----:B------:R-:W2:Y:S04]  /*13290*/  LDG.E R18, desc[UR4][R14.64+0x4] ;  /* 0x000004040e127981 */ /* 0x000ea8000c1e1900 */
[----:B------:R-:W2:Y:S01]  /*132a0*/  LDG.E R19, desc[UR6][R14.64+0x8] ;  /* 0x000008060e137981 */ /* 0x000ea2000c1e1900 */
[----:B------:R-:W-:Y:S01]  /*132b0*/  VIADD R17, R17, 0x4 ;  /* 0x0000000411117836 */ /* 0x000fe20000000000 */
[----:B----4-:R-:W-:-:S02]  /*132c0*/  ISETP.GT.AND P1, PT, R12, RZ, PT ;  /* 0x000000ff0c00720c */ /* 0x010fc40003f24270 */
[----:B---3--:R-:W-:Y:S01]  /*132d0*/  ISETP.GT.AND P2, PT, R16, RZ, PT ;  /* 0x000000ff1000720c */ /* 0x008fe20003f44270 */
        /* <DEDUP_REMOVED lines=10> */
.L_x_372:
[----:B------:R-:W-:Y:S05]  /*13380*/  BSYNC.RECONVERGENT B4 ;  /* 0x0000000000047941 */ /* 0x000fea0003800200 */
.L_x_371:
[----:B------:R-:W-:Y:S05]  /*13390*/  @!P0 BRA `(.L_x_368) ;  /* 0x0000000000708947 */ /* 0x000fea0003800000 */
[----:B------:R-:W-:Y:S01]  /*133a0*/  R2UR UR4, R50 ;  /* 0x00000000320472ca */ /* 0x000fe200000e0000 */
[----:B------:R-:W-:Y:S01]  /*133b0*/  IMAD.WIDE.U32 R12, R17, 0x4, R54 ;  /* 0x00000004110c7825 */ /* 0x000fe200078e0036 */
[----:B------:R-:W-:-:S13]  /*133c0*/  R2UR UR5, R51 ;  /* 0x00000000330572ca */ /* 0x000fda00000e0000 */
[----:B------:R-:W3:Y:S01]  /*133d0*/  LDG.E R12, desc[UR4][R12.64+0x64] ;  /* 0x000064040c0c7981 */ /* 0x000ee2000c1e1900 */
[----:B------:R-:W-:Y:S01]  /*133e0*/  ISETP.NE.AND P1, PT, R45, 0x1, PT ;  /* 0x000000012d00780c */ /* 0x000fe20003f25270 */
[----:B------:R-:W-:Y:S01]  /*133f0*/  VIADD R14, R3, 0x1 ;  /* 0x00000001030e7836 */ /* 0x000fe20000000000 */
[----:B---3--:R-:W-:-:S13]  /*13400*/  ISETP.GT.AND P0, PT, R12, RZ, PT ;  /* 0x000000ff0c00720c */ /* 0x008fda0003f04270 */
[----:B------:R-:W-:-:S04]  /*13410*/  @!P0 IMAD.MOV R14, RZ, RZ, R3 ;  /* 0x000000ffff0e8224 */ /* 0x000fc800078e0203 */
[----:B------:R-:W-:Y:S01]  /*13420*/  IMAD.MOV.U32 R3, RZ, RZ, R14 ;  /* 0x000000ffff037224 */ /* 0x000fe200078e000e */
[----:B------:R-:W-:Y:S06]  /*13430*/  @!P1 BRA `(.L_x_368) ;  /* 0x0000000000489947 */ /* 0x000fec0003800000 */
[----:B------:R-:W3:Y:S01]  /*13440*/  LDC.64 R12, c[0x0][0x3c8] ;  /* 0x0000f200ff0c7b82 */ /* 0x000ee20000000a00 */
[----:B------:R-:W-:Y:S01]  /*13450*/  ISETP.NE.AND P1, PT, R45, 0x2, PT ;  /* 0x000000022d00780c */ /* 0x000fe20003f25270 */
[----:B------:R-:W-:Y:S01]  /*13460*/  IMAD.IADD R17, R30, 0x1, R17 ;  /* 0x000000011e117824 */ /* 0x000fe200078e0211 */
[----:B------:R-:W-:Y:S02]  /*13470*/  R2UR UR4, R50 ;  /* 0x00000000320472ca */ /* 0x000fe400000e0000 */
[----:B------:R-:W-:-:S09]  /*13480*/  R2UR UR5, R51 ;  /* 0x00000000330572ca */ /* 0x000fd200000e0000 */
[----:B------:R-:W-:Y:S02]  /*13490*/  @P1 R2UR UR6, R50 ;  /* 0x00000000320612ca */ /* 0x000fe400000e0000 */
[----:B------:R-:W-:Y:S01]  /*134a0*/  @P1 R2UR UR7, R51 ;  /* 0x00000000330712ca */ /* 0x000fe200000e0000 */
[----:B---3--:R-:W-:-:S05]  /*134b0*/  IMAD.WIDE R12, R17, 0x4, R12 ;  /* 0x00000004110c7825 */ /* 0x008fca00078e020c */
[----:B------:R-:W3:Y:S07]  /*134c0*/  LDG.E R14, desc[UR4][R12.64] ;  /* 0x000000040c0e7981 */ /* 0x000eee000c1e1900 */
        /* <DEDUP_REMOVED lines=9> */
.L_x_368:
[----:B------:R-:W-:Y:S05]  /*13560*/  BSYNC.RECONVERGENT B3 ;  /* 0x0000000000037941 */ /* 0x000fea0003800200 */
.L_x_367:
[----:B------:R-:W-:Y:S02]  /*13570*/  R2UR UR4, R50 ;  /* 0x00000000320472ca */ /* 0x000fe400000e0000 */
[----:B------:R-:W-:-:S13]  /*13580*/  R2UR UR5, R51 ;  /* 0x00000000330572ca */ /* 0x000fda00000e0000 */
[----:B------:R-:W3:Y:S01]  /*13590*/  LDG.E.64 R14, desc[UR4][R56.64+0x28c0] ;  /* 0x0028c004380e7981 */ /* 0x000ee2000c1e1b00 */
[----:B------:R-:W-:Y:S01]  /*135a0*/  LEA.HI R12, R3, 0xffffffff, RZ, 0x1f ;  /* 0xffffffff030c7811 */ /* 0x000fe200078ff8ff */
[----:B-----5:R-:W-:Y:S01]  /*135b0*/  DADD R8, R8, R10 ;  /* 0x0000000008087229 */ /* 0x020fe2000000000a */
[----:B------:R-:W-:Y:S01]  /*135c0*/  UMOV UR4, 0x704ff434 ;  /* 0x704ff43400047882 */ /* 0x000fe20000000000 */
[----:B------:R-:W-:Y:S01]  /*135d0*/  UMOV UR5, 0x3fe0a2b1 ;  /* 0x3fe0a2b100057882 */ /* 0x000fe20000000000 */
[----:B------:R-:W-:Y:S01]  /*135e0*/  DADD R100, R4, R6 ;  /* 0x0000000004647229 */ /* 0x000fe20000000006 */
[----:B------:R-:W-:Y:S01]  /*135f0*/  BSSY.RECONVERGENT B3, `(.L_x_373) ;  /* 0x0000014000037945 */ /* 0x000fe20003800200 */
[----:B------:R-:W4:Y:S08]  /*13600*/  I2F.F64 R12, R12 ;  /* 0x0000000c000c7312 */ /* 0x000f300000201c00 */
[----:B------:R-:W-:Y:S01]  /*13610*/  FSETP.GEU.AND P1, PT, |R101|, 6.5827683646048100446e-37, PT ;  /* 0x036000006500780b */ /* 0x000fe20003f2e200 */
[----:B----4-:R-:W-:-:S08]  /*13620*/  DFMA R8, R12, -UR4, R8 ;  /* 0x800000040c087c2b */ /* 0x010fd00008000008 */
[----:B---3--:R-:W-:Y:S01]  /*13630*/  DADD R98, R8, R14 ;  /* 0x0000000008627229 */ /* 0x008fe2000000000e */
[----:B------:R-:W-:-:S05]  /*13640*/  IMAD.MOV.U32 R8, RZ, RZ, 0x1 ;  /* 0x00000001ff087424 */ /* 0x000fca00078e00ff */
[----:B------:R-:W3:Y:S02]  /*13650*/  MUFU.RCP64H R9, R99 ;  /* 0x0000006300097308 */ /* 0x000ee40000001800 */
[----:B---3--:R-:W-:-:S08]  /*13660*/  DFMA R10, -R98, R8, 1 ;  /* 0x3ff00000620a742b */ /* 0x008fd00000000108 */
        /* <DEDUP_REMOVED lines=11> */
[----:B01----:R-:W-:Y:S05]  /*13720*/  CALL.REL.NOINC `($__internal_0_$__cuda_sm20_div_rn_f64_full) ;  /* 0x0000037c003c7944 */ /* 0x003fea0003c00000 */
.L_x_374:
[----:B------:R-:W-:Y:S05]  /*13730*/  BSYNC.RECONVERGENT B3 ;  /* 0x0000000000037941 */ /* 0x000fea0003800200 */
.L_x_373:
[----:B------:R-:W-:Y:S01]  /*13740*/  UMOV UR4, 0x66666666 ;  /* 0x6666666600047882 */ /* 0x000fe20000000000 */
[----:B------:R-:W-:Y:S01]  /*13750*/  UMOV UR5, 0x40711266 ;  /* 0x4071126600057882 */ /* 0x000fe20000000000 */
[----:B------:R-:W-:Y:S01]  /*13760*/  IMAD.MOV.U32 R4, RZ, RZ, 0x0 ;  /* 0x00000000ff047424 */ /* 0x000fe200078e00ff */
[----:B------:R-:W-:Y:S01]  /*13770*/  DADD R6, R104, -UR4 ;  /* 0x8000000468067e29 */ /* 0x000fe20008000000 */
[----:B------:R-:W-:-:S07]  /*13780*/  IMAD.MOV.U32 R5, RZ, RZ, 0x40590000 ;  /* 0x40590000ff057424 */ /* 0x000fce00078e00ff */
[----:B------:R-:W-:-:S11]  /*13790*/  DFMA R6, R6, R4, 0.5 ;  /* 0x3fe000000606742b */ /* 0x000fd60000000004 */
.L_x_356:
[----:B------:R-:W-:Y:S05]  /*137a0*/  BSYNC.RECONVERGENT B2 ;  /* 0x0000000000027941 */ /* 0x000fea0003800200 */
.L_x_355:
[----:B------:R-:W3:Y:S01]  /*137b0*/  MUFU.RCP64H R5, 100 ;  /* 0x4059000000057908 */ /* 0x000ee20000001800 */
[----:B------:R-:W-:Y:S01]  /*137c0*/  IMAD.MOV.U32 R10, RZ, RZ, 0x0 ;  /* 0x00000000ff0a7424 */ /* 0x000fe200078e00ff */
[----:B------:R-:W-:Y:S01]  /*137d0*/  BSSY.RECONVERGENT B2, `(.L_x_375) ;  /* 0x0000015000027945 */ /* 0x000fe20003800200 */
[----:B------:R-:W-:Y:S02]  /*137e0*/  IMAD.MOV.U32 R11, RZ, RZ, 0x40590000 ;  /* 0x40590000ff0b7424 */ /* 0x000fe400078e00ff */
[----:B------:R-:W-:-:S03]  /*137f0*/  IMAD.MOV.U32 R4, RZ, RZ, 0x1 ;  /* 0x00000001ff047424 */ /* 0x000fc600078e00ff */
[----:B------:R-:W4:Y:S03]  /*13800*/  F2I.F64.TRUNC R6, R6 ;  /* 0x0000000600067311 */ /* 0x000f26000030d100 */
[----:B---3--:R-:W-:-:S05]  /*13810*/  DFMA R8, R4, -R10, 1 ;  /* 0x3ff000000408742b */ /* 0x008fca000000080a */
[----:B----4-:R-:W3:Y:S03]  /*13820*/  I2F.F64 R100, R6 ;  /* 0x0000000600647312 */ /* 0x010ee60000201c00 */
[----:B------:R-:W-:-:S08]  /*13830*/  DFMA R8, R8, R8, R8 ;  /* 0x000000080808722b */ /* 0x000fd00000000008 */
[----:B------:R-:W-:Y:S01]  /*13840*/  DFMA R8, R4, R8, R4 ;  /* 0x000000080408722b */ /* 0x000fe20000000004 */
[----:B---3--:R-:W-:-:S07]  /*13850*/  FSETP.GEU.AND P1, PT, |R101|, 6.5827683646048100446e-37, PT ;  /* 0x036000006500780b */ /* 0x008fce0003f2e200 */
[----:B------:R-:W-:-:S08]  /*13860*/  DFMA R4, R8, -R10, 1 ;  /* 0x3ff000000804742b */ /* 0x000fd0000000080a */
[----:B------:R-:W-:-:S08]  /*13870*/  DFMA R4, R8, R4, R8 ;  /* 0x000000040804722b */ /* 0x000fd00000000008 */
[----:B--2---:R-:W-:-:S08]  /*13880*/  DMUL R104, R100, R4 ;  /* 0x0000000464687228 */ /* 0x004fd00000000000 */
[----:B------:R-:W-:-:S08]  /*13890*/  DFMA R8, R104, -100, R100 ;  /* 0xc05900006808782b */ /* 0x000fd00000000064 */
[----:B------:R-:W-:-:S10]  /*138a0*/  DFMA R104, R4, R8, R104 ;  /* 0x000000080468722b */ /* 0x000fd40000000068 */
[----:B------:R-:W-:-:S05]  /*138b0*/  FFMA R3, RZ, 3.390625, R105 ;  /* 0x40590000ff037823 */ /* 0x000fca0000000069 */
[----:B------:R-:W-:-:S13]  /*138c0*/  FSETP.GT.AND P0, PT, |R3|, 1.469367938527859385e-39, PT ;  /* 0x001000000300780b */ /* 0x000fda0003f04200 */
[----:B------:R-:W-:Y:S05]  /*138d0*/  @P0 BRA P1, `(.L_x_376) ;  /* 0x0000000000100947 */ /* 0x000fea0000800000 */
[----:B------:R-:W-:Y:S01]  /*138e0*/  IMAD.MOV.U32 R98, RZ, RZ, RZ ;  /* 0x000000ffff627224 */ /* 0x000fe200078e00ff */
[----:B------:R-:W-:Y:S01]  /*138f0*/  MOV R38, 0x13920 ;  /* 0x0001392000267802 */ /* 0x000fe20000000f00 */
[----:B------:R-:W-:-:S07]  /*13900*/  IMAD.MOV.U32 R99, RZ, RZ, 0x40590000 ;  /* 0x40590000ff637424 */ /* 0x000fce00078e00ff */
[----:B01----:R-:W-:Y:S05]  /*13910*/  CALL.REL.NOINC `($__internal_0_$__cuda_sm20_div_rn_f64_full) ;  /* 0x0000037800c07944 */ /* 0x003fea0003c00000 */
.L_x_376:
[----:B------:R-:W-:Y:S05]  /*13920*/  BSYNC.RECONVERGENT B2 ;  /* 0x0000000000027941 */ /* 0x000fea0003800200 */
.L_x_375:
[----:B------:R-:W-:Y:S01]  /*13930*/  R2UR UR4, R50 ;  /* 0x00000000320472ca */ /* 0x000fe200000e0000 */
[----:B------:R-:W-:Y:S01]  /*13940*/  IMAD.MOV.U32 R4, RZ, RZ, R104 ;  /* 0x000000ffff047224 */ /* 0x000fe200078e0068 */
[----:B------:R-:W-:Y:S01]  /*13950*/  R2UR UR5, R51 ;  /* 0x00000000330572ca */ /* 0x000fe200000e0000 */
[----:B------:R-:W-:-:S12]  /*13960*/  IMAD.MOV.U32 R5, RZ, RZ, R105 ;  /* 0x000000ffff057224 */ /* 0x000fd800078e0069 */
[----:B------:R3:W-:Y:S02]  /*13970*/  STG.E.64 desc[UR4][R56.64+0x28e8], R104 ;  /* 0x0028e86838007986 */ /* 0x0007e4000c101b04 */
.L_x_306:
[----:B------:R-:W-:Y:S05]  /*13980*/  BSYNC.RECONVERGENT B1 ;  /* 0x0000000000017941 */ /* 0x000fea0003800200 */
.L_x_304:
[----:B-----5:R-:W-:-:S06]  /*13990*/  DSETP.GT.AND P0, PT, R4, R52, PT ;  /* 0x000000340400722a */ /* 0x020fcc0003f04000 */
[----:B------:R-:W-:-:S08]  /*139a0*/  SEL R0, R0, RZ, !P0 ;  /* 0x000000ff00007207 */ /* 0x000fd00004000000 */
.L_x_113:
[----:B------:R-:W-:Y:S05]  /*139b0*/  BSYNC.RECONVERGENT B0 ;  /* 0x0000000000007941 */ /* 0x000fea0003800200 */
.L_x_112:
[----:B------:R-:W4:Y:S01]  /*139c0*/  LDC R20, c[0x0][0x380] ;  /* 0x0000e000ff147b82 */ /* 0x000f220000000800 */
[----:B------:R-:W-:Y:S01]  /*139d0*/  ISETP.EQ.OR P0, PT, R0, RZ, !P5 ;  /* 0x000000ff0000720c */ /* 0x000fe20006f02670 */
[----:B------:R-:W-:Y:S06]  /*139e0*/  BSSY.RECONVERGENT B6, `(.L_x_377) ;  /* 0x0000017000067945 */ /* 0x000fec0003800200 */
[----:B------:R-:W0:Y:S08]  /*139f0*/  LDC R19, c[0x0][0x384] ;  /* 0x0000e100ff137b82 */ /* 0x000e300000000800 */
[----:B------:R-:W0:Y:S08]  /*13a00*/  LDC R18, c[0x0][0x3b8] ;  /* 0x0000ee00ff127b82 */ /* 0x000e300000000800 */
[----:B------:R-:W0:Y:S08]  /*13a10*/  LDC R17, c[0x0][0x3bc] ;  /* 0x0000ef00ff117b82 */ /* 0x000e300000000800 */
[----:B------:R-:W0:Y:S08]  /*13a20*/  LDC R16, c[0x0][0x3c0] ;  /* 0x0000f000ff107b82 */ /* 0x000e300000000800 */
[----:B------:R-:W0:Y:S08]  /*13a30*/  LDC R15, c[0x0][0x3c4] ;  /* 0x0000f100ff0f7b82 */ /* 0x000e300000000800 */
[----:B------:R-:W0:Y:S08]  /*13a40*/  LDC R14, c[0x0][0x3c8] ;  /* 0x0000f200ff0e7b82 */ /* 0x000e300000000800 */
[----:B------:R-:W0:Y:S01]  /*13a50*/  LDC R13, c[0x0][0x3cc] ;  /* 0x0000f300ff0d7b82 */ /* 0x000e220000000800 */
[----:B----4-:R-:W-:Y:S05]  /*13a60*/  @P0 BRA `(.L_x_378) ;  /* 0x0000000000380947 */ /* 0x010fea0003800000 */
[----:B------:R-:W-:Y:S04]  /*13a70*/  BSSY.RECONVERGENT B0, `(.L_x_379) ;  /* 0x0000008000007945 */ /* 0x000fe80003800200 */
[----:B------:R-:W-:Y:S05]  /*13a80*/  BMOV.32.CLEAR RZ, B11 ;  /* 0x000000000bff7355 */ /* 0x000fea0000100000 */
[----:B------:R-:W4:Y:S05]  /*13a90*/  BMOV.32.CLEAR R37, B0 ;  /* 0x0000000000257355 */ /* 0x000f2a0000100000 */
[----:B------:R-:W-:Y:S01]  /*13aa0*/  IMAD.MOV.U32 R0, RZ, RZ, RZ ;  /* 0x000000ffff007224 */ /* 0x000fe200078e00ff */
[----:B------:R-:W-:Y:S01]  /*13ab0*/  MOV R36, 0x13ae0 ;  /* 0x00013ae000247802 */ /* 0x000fe20000000f00 */
[----:B----4-:R-:W-:-:S07]  /*13ac0*/  IMAD.MOV.U32 R4, RZ, RZ, 0x2 ;  /* 0x00000002ff047424 */ /* 0x010fce00078e00ff */
[----:B0123--:R-:W-:Y:S05]  /*13ad0*/  CALL.REL.NOINC `($_Z16candidate_primerPcPiS0_S0_iffiiS_PdS0_$_Z4thalPciiiiS_iPdPi) ;  /* 0x0000001c00fc7944 */ /* 0x00ffea0003c00000 */
[----:B------:R0:W-:Y:S05]  /*13ae0*/  BMOV.32 B11, R37 ;  /* 0x000000250b007356 */ /* 0x0001ea0000000000 */
[----:B------:R-:W-:Y:S05]  /*13af0*/  BSYNC.RECONVERGENT B11 ;  /* 0x00000000000b7941 */ /* 0x000fea0003800200 */
.L_x_379:
[----:B------:R-:W-:Y:S02]  /*13b00*/  R2UR UR4, R50 ;  /* 0x00000000320472ca */ /* 0x000fe400000e0000 */
[----:B------:R-:W-:-:S13]  /*13b10*/  R2UR UR5, R51 ;  /* 0x00000000330572ca */ /* 0x000fda00000e0000 */
[----:B------:R-:W2:Y:S02]  /*13b20*/  LDG.E.64 R4, desc[UR4][R56.64+0x28e8] ;  /* 0x0028e80438047981 */ /* 0x000ea4000c1e1b00 */
[----:B--2---:R-:W-:-:S06]  /*13b30*/  DSETP.GT.AND P0, PT, R4, R52, PT ;  /* 0x000000340400722a */ /* 0x004fcc0003f04000 */
[----:B------:R-:W-:-:S08]  /*13b40*/  SEL R0, RZ, 0x1, P0 ;  /* 0x00000001ff007807 */ /* 0x000fd00000000000 */
.L_x_378:
[----:B------:R-:W-:Y:S05]  /*13b50*/  BSYNC.RECONVERGENT B6 ;  /* 0x0000000000067941 */ /* 0x000fea0003800200 */
.L_x_377:
[----:B------:R-:W-:Y:S01]  /*13b60*/  ISETP.EQ.OR P5, PT, R0, RZ, !P5 ;  /* 0x000000ff0000720c */ /* 0x000fe20006fa2670 */
[----:B------:R-:W-:-:S12]  /*13b70*/  BSSY.RECONVERGENT B6, `(.L_x_380) ;  /* 0x0000010000067945 */ /* 0x000fd80003800200 */
[----:B------:R-:W-:Y:S05]  /*13b80*/  @P5 BRA `(.L_x_381) ;  /* 0x0000000000385947 */ /* 0x000fea0003800000 */
[----:B------:R-:W-:Y:S04]  /*13b90*/  BSSY.RECONVERGENT B0, `(.L_x_382) ;  /* 0x0000008000007945 */ /* 0x000fe80003800200 */
[----:B------:R-:W-:Y:S05]  /*13ba0*/  BMOV.32.CLEAR RZ, B11 ;  /* 0x000000000bff7355 */ /* 0x000fea0000100000 */
[----:B0-----:R-:W0:Y:S05]  /*13bb0*/  BMOV.32.CLEAR R37, B0 ;  /* 0x0000000000257355 */ /* 0x001e2a0000100000 */
[----:B------:R-:W-:Y:S01]  /*13bc0*/  IMAD.MOV.U32 R0, RZ, RZ, RZ ;  /* 0x000000ffff007224 */ /* 0x000fe200078e00ff */
[----:B------:R-:W-:Y:S01]  /*13bd0*/  MOV R36, 0x13c00 ;  /* 0x00013c0000247802 */ /* 0x000fe20000000f00 */
[----:B------:R-:W-:-:S07]  /*13be0*/  IMAD.MOV.U32 R4, RZ, RZ, 0x4 ;  /* 0x00000004ff047424 */ /* 0x000fce00078e00ff */
[----:B0123--:R-:W-:Y:S05]  /*13bf0*/  CALL.REL.NOINC `($_Z16candidate_primerPcPiS0_S0_iffiiS_PdS0_$_Z4thalPciiiiS_iPdPi) ;  /* 0x0000001c00b47944 */ /* 0x00ffea0003c00000 */
[----:B------:R0:W-:Y:S05]  /*13c00*/  BMOV.32 B11, R37 ;  /* 0x000000250b007356 */ /* 0x0001ea0000000000 */
[----:B------:R-:W-:Y:S05]  /*13c10*/  BSYNC.RECONVERGENT B11 ;  /* 0x00000000000b7941 */ /* 0x000fea0003800200 */
.L_x_382:
[----:B------:R-:W-:Y:S02]  /*13c20*/  R2UR UR4, R50 ;  /* 0x00000000320472ca */ /* 0x000fe400000e0000 */
[----:B------:R-:W-:-:S13]  /*13c30*/  R2UR UR5, R51 ;  /* 0x00000000330572ca */ /* 0x000fda00000e0000 */
[----:B------:R-:W2:Y:S02]  /*13c40*/  LDG.E.64 R4, desc[UR4][R56.64+0x28e8] ;  /* 0x0028e80438047981 */ /* 0x000ea4000c1e1b00 */
[----:B--2---:R-:W-:-:S06]  /*13c50*/  DSETP.GT.AND P0, PT, R4, R52, PT ;  /* 0x000000340400722a */ /* 0x004fcc0003f04000 */
[----:B------:R-:W-:-:S08]  /*13c60*/  SEL R0, RZ, 0x1, P0 ;  /* 0x00000001ff007807 */ /* 0x000fd00000000000 */
.L_x_381:
[----:B------:R-:W-:Y:S05]  /*13c70*/  BSYNC.RECONVERGENT B6 ;  /* 0x0000000000067941 */ /* 0x000fea0003800200 */
.L_x_380:
[----:B------:R-:W-:-:S13]  /*13c80*/  ISETP.NE.AND P0, PT, R0, RZ, PT ;  /* 0x000000ff0000720c */ /* 0x000fda0003f05270 */
[----:B------:R-:W-:Y:S01]  /*13c90*/  @P0 R2UR UR4, R50 ;  /* 0x00000000320402ca */ /* 0x000fe200000e0000 */
[----:B------:R-:W-:Y:S01]  /*13ca0*/  @P0 IMAD.MOV.U32 R3, RZ, RZ, 0x1 ;  /* 0x00000001ff030424 */ /* 0x000fe200078e00ff */
[----:B------:R-:W-:Y:S01]  /*13cb0*/  @P0 R2UR UR5, R51 ;  /* 0x00000000330502ca */ /* 0x000fe200000e0000 */
[----:B------:R-:W-:-:S12]  /*13cc0*/  @P0 IMAD.WIDE R4, R22, 0x4, R58 ;  /* 0x0000000416040825 */ /* 0x000fd800078e023a */
[----:B------:R4:W-:Y:S01]  /*13cd0*/  @P0 STG.E desc[UR4][R4.64], R3 ;  /* 0x0000000304000986 */ /* 0x0009e2000c101904 */
[----:B------:R-:W-:Y:S05]  /*13ce0*/  @P6 BRA `(.L_x_383) ;  /* 0x0000000400586947 */ /* 0x000fea0003800000 */
[----:B------:R-:W-:Y:S02]  /*13cf0*/  R2UR UR4, R50 ;  /* 0x00000000320472ca */ /* 0x000fe400000e0000 */
[----:B------:R-:W-:-:S13]  /*13d00*/  R2UR UR5, R51 ;  /* 0x00000000330572ca */ /* 0x000fda00000e0000 */
[----:B------:R-:W5:Y:S01]  /*13d10*/  LDG.E.U8 R0, desc[UR4][R66.64] ;  /* 0x0000000442007981 */ /* 0x000f62000c1e1100 */
[----:B------:R-:W-:Y:S01]  /*13d20*/  BSSY.RECONVERGENT B0, `(.L_x_384) ;  /* 0x0000009000007945 */ /* 0x000fe20003800200 */
[----:B------:R-:W-:Y:S01]  /*13d30*/  IMAD.MOV.U32 R7, RZ, RZ, RZ ;  /* 0x000000ffff077224 */ /* 0x000fe200078e00ff */
[----:B-----5:R-:W-:-:S13]  /*13d40*/  ISETP.NE.AND P0, PT, R0, 0x54, PT ;  /* 0x000000540000780c */ /* 0x020fda0003f05270 */
[----:B------:R-:W-:Y:S05]  /*13d50*/  @!P0 BRA `(.L_x_385) ;  /* 0x0000000000148947 */ /* 0x000fea0003800000 */
[----:B------:R-:W-:-:S13]  /*13d60*/  ISETP.NE.AND P0, PT, R0, 0x41, PT ;  /* 0x000000410000780c */ /* 0x000fda0003f05270 */
[----:B------:R-:W-:Y:S01]  /*13d70*/  @P0 ISETP.NE.AND P1, PT, R0, 0x47, PT ;  /* 0x000000470000080c */ /* 0x000fe20003f25270 */
[----:B------:R-:W-:Y:S02]  /*13d80*/  @P0 IMAD.MOV.U32 R0, RZ, RZ, 0x8 ;  /* 0x00000008ff000424 */ /* 0x000fe400078e00ff */
[----:B------:R-:W-:-:S03]  /*13d90*/  @!P0 IMAD.MOV.U32 R7, RZ, RZ, 0x4 ;  /* 0x00000004ff078424 */ /* 0x000fc600078e00ff */
[----:B------:R-:W-:-:S07]  /*13da0*/  @P0 SEL R7, R0, 0xc, !P1 ;  /* 0x0000000c00070807 */ /* 0x000fce0004800000 */
.L_x_385:
[----:B------:R-:W-:Y:S05]  /*13db0*/  BSYNC.RECONVERGENT B0 ;  /* 0x0000000000007941 */ /* 0x000fea0003800200 */
.L_x_384:
[----:B------:R-:W-:Y:S02]  /*13dc0*/  R2UR UR4, R50 ;  /* 0x00000000320472ca */ /* 0x000fe400000e0000 */
[----:B------:R-:W-:-:S13]  /*13dd0*/  R2UR UR5, R51 ;  /* 0x00000000330572ca */ /* 0x000fda00000e0000 */
[----:B------:R-:W5:Y:S01]  /*13de0*/  LDG.E.U8 R0, desc[UR4][R66.64+-0x1] ;  /* 0xffffff0442007981 */ /* 0x000f62000c1e1100 */
[----:B------:R-:W-:Y:S01]  /*13df0*/  BSSY.RECONVERGENT B0, `(.L_x_386) ;  /* 0x0000009000007945 */ /* 0x000fe20003800200 */
[----:B----4-:R-:W-:Y:S01]  /*13e00*/  IMAD.MOV.U32 R4, RZ, RZ, RZ ;  /* 0x000000ffff047224 */ /* 0x010fe200078e00ff */
[----:B-----5:R-:W-:-:S13]  /*13e10*/  ISETP.NE.AND P0, PT, R0, 0x54, PT ;  /* 0x000000540000780c */ /* 0x020fda0003f05270 */
[----:B------:R-:W-:Y:S05]  /*13e20*/  @!P0 BRA `(.L_x_387) ;  /* 0x0000000000148947 */ /* 0x000fea0003800000 */
[----:B------:R-:W-:-:S13]  /*13e30*/  ISETP.NE.AND P0, PT, R0, 0x41, PT ;  /* 0x000000410000780c */ /* 0x000fda0003f05270 */
[----:B------:R-:W-:Y:S01]  /*13e40*/  @P0 ISETP.NE.AND P1, PT, R0, 0x47, PT ;  /* 0x000000470000080c */ /* 0x000fe20003f25270 */
[----:B------:R-:W-:Y:S02]  /*13e50*/  @P0 IMAD.MOV.U32 R0, RZ, RZ, 0x2 ;  /* 0x00000002ff000424 */ /* 0x000fe400078e00ff */
[----:B------:R-:W-:-:S03]  /*13e60*/  @!P0 IMAD.MOV.U32 R4, RZ, RZ, 0x1 ;  /* 0x00000001ff048424 */ /* 0x000fc600078e00ff */
[----:B------:R-:W-:-:S07]  /*13e70*/  @P0 SEL R4, R0, 0x3, !P1 ;  /* 0x0000000300040807 */ /* 0x000fce0004800000 */
.L_x_387:
[----:B------:R-:W-:Y:S05]  /*13e80*/  BSYNC.RECONVERGENT B0 ;  /* 0x0000000000007941 */ /* 0x000fea0003800200 */
.L_x_386:
[----:B------:R-:W-:Y:S02]  /*13e90*/  R2UR UR4, R50 ;  /* 0x00000000320472ca */ /* 0x000fe400000e0000 */
[----:B------:R-:W-:-:S13]  /*13ea0*/  R2UR UR5, R51 ;  /* 0x00000000330572ca */ /* 0x000fda00000e0000 */
[----:B------:R-:W4:Y:S01]  /*13eb0*/  LDG.E.U8 R0, desc[UR4][R66.64+-0x2] ;  /* 0xfffffe0442007981 */ /* 0x000f22000c1e1100 */
[----:B------:R-:W-:Y:S01]  /*13ec0*/  BSSY.RECONVERGENT B0, `(.L_x_388) ;  /* 0x0000009000007945 */ /* 0x000fe20003800200 */
[----:B------:R-:W-:Y:S01]  /*13ed0*/  IMAD.MOV.U32 R5, RZ, RZ, RZ ;  /* 0x000000ffff057224 */ /* 0x000fe200078e00ff */
[----:B----4-:R-:W-:-:S13]  /*13ee0*/  ISETP.NE.AND P0, PT, R0, 0x54, PT ;  /* 0x000000540000780c */ /* 0x010fda0003f05270 */
[----:B------:R-:W-:Y:S05]  /*13ef0*/  @!P0 BRA `(.L_x_389) ;  /* 0x0000000000148947 */ /* 0x000fea0003800000 */
[----:B------:R-:W-:-:S13]  /*13f00*/  ISETP.NE.AND P0, PT, R0, 0x41, PT ;  /* 0x000000410000780c */ /* 0x000fda0003f05270 */
[----:B------:R-:W-:Y:S01]  /*13f10*/  @P0 ISETP.NE.AND P1, PT, R0, 0x47, PT ;  /* 0x000000470000080c */ /* 0x000fe20003f25270 */
[----:B------:R-:W-:Y:S02]  /*13f20*/  @P0 IMAD.MOV.U32 R0, RZ, RZ, 0x8 ;  /* 0x00000008ff000424 */ /* 0x000fe400078e00ff */
[----:B------:R-:W-:-:S03]  /*13f30*/  @!P0 IMAD.MOV.U32 R5, RZ, RZ, 0x4 ;  /* 0x00000004ff058424 */ /* 0x000fc600078e00ff */
[----:B------:R-:W-:-:S07]  /*13f40*/  @P0 SEL R5, R0, 0xc, !P1 ;  /* 0x0000000c00050807 */ /* 0x000fce0004800000 */
.L_x_389:
[----:B------:R-:W-:Y:S05]  /*13f50*/  BSYNC.RECONVERGENT B0 ;  /* 0x0000000000007941 */ /* 0x000fea0003800200 */
.L_x_388:
        /* <DEDUP_REMOVED lines=12> */
.L_x_391:
[----:B------:R-:W-:Y:S05]  /*14020*/  BSYNC.RECONVERGENT B0 ;  /* 0x0000000000007941 */ /* 0x000fea0003800200 */
.L_x_390:
        /* <DEDUP_REMOVED lines=12> */
.L_x_393:
[----:B------:R-:W-:Y:S05]  /*140f0*/  BSYNC.RECONVERGENT B0 ;  /* 0x0000000000007941 */ /* 0x000fea0003800200 */
.L_x_392:
[----:B------:R-:W-:Y:S02]  /*14100*/  R2UR UR4, R50 ;  /* 0x00000000320472ca */ /* 0x000fe400000e0000 */
[----:B------:R-:W-:-:S13]  /*14110*/  R2UR UR5, R51 ;  /* 0x00000000330572ca */ /* 0x000fda00000e0000 */
[----:B------:R-:W4:Y:S01]  /*14120*/  LDG.E.U8 R6, desc[UR4][R66.64+-0x5] ;  /* 0xfffffb0442067981 */ /* 0x000f22000c1e1100 */
        /* <DEDUP_REMOVED lines=8> */
[----:B----4-:R-:W-:-:S13]  /*141b0*/  ISETP.NE.AND P0, PT, R6, 0x54, PT ;  /* 0x000000540600780c */ /* 0x010fda0003f05270 */
[----:B------:R-:W-:Y:S05]  /*141c0*/  @!P0 BRA `(.L_x_395) ;  /* 0x0000000000148947 */ /* 0x000fea0003800000 */
[----:B------:R-:W-:-:S13]  /*141d0*/  ISETP.NE.AND P0, PT, R6, 0x41, PT ;  /* 0x000000410600780c */ /* 0x000fda0003f05270 */
[----:B------:R-:W-:Y:S01]  /*141e0*/  @P0 IMAD.MOV.U32 R4, RZ, RZ, 0x2 ;  /* 0x00000002ff040424 */ /* 0x000fe200078e00ff */
[----:B------:R-:W-:Y:S01]  /*141f0*/  @P0 ISETP.NE.AND P1, PT, R6, 0x47, PT ;  /* 0x000000470600080c */ /* 0x000fe20003f25270 */
[----:B------:R-:W-:-:S03]  /*14200*/  @!P0 IMAD.MOV.U32 R0, RZ, RZ, 0x1 ;  /* 0x00000001ff008424 */ /* 0x000fc600078e00ff */
[----:B------:R-:W-:-:S09]  /*14210*/  @P0 SEL R0, R4, 0x3, !P1 ;  /* 0x0000000304000807 */ /* 0x000fd20004800000 */
.L_x_395:
[----:B------:R-:W-:Y:S05]  /*14220*/  BSYNC.RECONVERGENT B0 ;  /* 0x0000000000007941 */ /* 0x000fea0003800200 */
.L_x_394:
[----:B------:R-:W-:Y:S01]  /*14230*/  IMAD.IADD R0, R0, 0x1, R3 ;  /* 0x0000000100007824 */ /* 0x000fe200078e0203 */
[----:B------:R-:W-:Y:S06]  /*14240*/  BRA `(.L_x_396) ;  /* 0x00000004005c7947 */ /* 0x000fec0003800000 */
.L_x_383:
[----:B------:R-:W-:Y:S02]  /*14250*/  R2UR UR4, R50 ;  /* 0x00000000320472ca */ /* 0x000fe400000e0000 */
[----:B------:R-:W-:-:S13]  /*14260*/  R2UR UR5, R51 ;  /* 0x00000000330572ca */ /* 0x000fda00000e0000 */
[----:B------:R-:W5:Y:S01]  /*14270*/  LDG.E.U8 R0, desc[UR4][R64.64+0x5] ;  /* 0x0000050440007981 */ /* 0x000f62000c1e1100 */
[----:B------:R-:W-:Y:S01]  /*14280*/  BSSY.RECONVERGENT B0, `(.L_x_397) ;  /* 0x000000b000007945 */ /* 0x000fe20003800200 */
[----:B-----5:R-:W-:-:S13]  /*14290*/  ISETP.NE.AND P0, PT, R0, 0x41, PT ;  /* 0x000000410000780c */ /* 0x020fda0003f05270 */
[----:B------:R-:W-:Y:S05]  /*142a0*/  @!P0 BRA `(.L_x_398) ;  /* 0x00000000001c8947 */ /* 0x000fea0003800000 */
[----:B------:R-:W-:Y:S01]  /*142b0*/  ISETP.NE.AND P0, PT, R0, 0x54, PT ;  /* 0x000000540000780c */ /* 0x000fe20003f05270 */
[----:B------:R-:W-:-:S12]  /*142c0*/  IMAD.MOV.U32 R7, RZ, RZ, RZ ;  /* 0x000000ffff077224 */ /* 0x000fd800078e00ff */
[----:B------:R-:W-:Y:S05]  /*142d0*/  @!P0 BRA `(.L_x_399) ;  /* 0x0000000000148947 */ /* 0x000fea0003800000 */
[----:B------:R-:W-:Y:S01]  /*142e0*/  IMAD.MOV.U32 R7, RZ, RZ, 0x8 ;  /* 0x00000008ff077424 */ /* 0x000fe200078e00ff */
[----:B------:R-:W-:-:S04]  /*142f0*/  ISETP.NE.AND P0, PT, R0, 0x47, PT ;  /* 0x000000470000780c */ /* 0x000fc80003f05270 */
[----:B------:R-:W-:Y:S01]  /*14300*/  SEL R7, R7, 0xc, !P0 ;  /* 0x0000000c07077807 */ /* 0x000fe20004000000 */
[----:B------:R-:W-:Y:S08]  /*14310*/  BRA `(.L_x_399) ;  /* 0x0000000000047947 */ /* 0x000ff00003800000 */
.L_x_398:
[----:B------:R-:W-:-:S07]  /*14320*/  IMAD.MOV.U32 R7, RZ, RZ, 0x4 ;  /* 0x00000004ff077424 */ /* 0x000fce00078e00ff */
.L_x_399:
[----:B------:R-:W-:Y:S05]  /*14330*/  BSYNC.RECONVERGENT B0 ;  /* 0x0000000000007941 */ /* 0x000fea0003800200 */
.L_x_397:
        /* <DEDUP_REMOVED lines=12> */
.L_x_401:
[----:B------:R-:W-:Y:S05]  /*14400*/  BSYNC.RECONVERGENT B0 ;  /* 0x0000000000007941 */ /* 0x000fea0003800200 */
.L_x_400:
        /* <DEDUP_REMOVED lines=12> */
.L_x_403:
[----:B------:R-:W-:Y:S05]  /*144d0*/  BSYNC.RECONVERGENT B0 ;  /* 0x0000000000007941 */ /* 0x000fea0003800200 */
.L_x_402:
        /* <DEDUP_REMOVED lines=12> */
.L_x_405:
[----:B------:R-:W-:Y:S05]  /*145a0*/  BSYNC.RECONVERGENT B0 ;  /* 0x0000000000007941 */ /* 0x000fea0003800200 */
.L_x_404:
        /* <DEDUP_REMOVED lines=12> */
.L_x_407:
[----:B------:R-:W-:Y:S05]  /*14670*/  BSYNC.RECONVERGENT B0 ;  /* 0x0000000000007941 */ /* 0x000fea0003800200 */
.L_x_406:
        /* <DEDUP_REMOVED lines=18> */
.L_x_409:
[----:B------:R-:W-:Y:S05]  /*147a0*/  BSYNC.RECONVERGENT B0 ;  /* 0x0000000000007941 */ /* 0x000fea0003800200 */
.L_x_408:
[----:B------:R-:W-:-:S07]  /*147b0*/  IMAD.IADD R0, R0, 0x1, R3 ;  /* 0x0000000100007824 */ /* 0x000fce00078e0203 */
.L_x_396:
[----:B------:R-:W-:Y:S01]  /*147c0*/  LEA R0, R0, 0x10000, 0x2 ;  /* 0x0001000000007811 */ /* 0x000fe200078e10ff */
[----:B------:R-:W-:Y:S01]  /*147d0*/  BSSY.RECONVERGENT B0, `(.L_x_410) ;  /* 0x00000b8000007945 */ /* 0x000fe20003800200 */
[----:B------:R-:W-:-:S04]  /*147e0*/  PLOP3.LUT P0, PT, PT, PT, PT, 0x8, 0x80 ;  /* 0x000000000080781c */ /* 0x000fc80003f0e170 */
[----:B------:R-:W4:Y:S02]  /*147f0*/  LDC R0, c[0x3][R0+-0x42d8] ;  /* 0x00ef4a0000007b82 */ /* 0x000f240000000800 */
[----:B----4-:R-:W-:-:S13]  /*14800*/  FSETP.GEU.AND P1, PT, R0, 4, PT ;  /* 0x408000000000780b */ /* 0x010fda0003f2e000 */
[----:B------:R-:W-:Y:S05]  /*14810*/  @!P1 BRA `(.L_x_411) ;  /* 0x0000000800cc9947 */ /* 0x000fea0003800000 */
[----:B------:R-:W4:Y:S02]  /*14820*/  LDCU UR4, c[0x0][0x3a0] ;  /* 0x00007400ff0477ac */ /* 0x000f240008000800 */
[----:B----4-:R-:W-:-:S09]  /*14830*/  UISETP.NE.AND UP0, UPT, UR4, 0x1, UPT ;  /* 0x000000010400788c */ /* 0x010fd2000bf05270 */
[----:B------:R-:W-:Y:S05]  /*14840*/  BRA.U UP0, `(.L_x_412) ;  /* 0x0000000500587547 */ /* 0x000fea000b800000 */
        /* <DEDUP_REMOVED lines=12> */
.L_x_414:
[----:B------:R-:W-:Y:S05]  /*14910*/  BSYNC.RECONVERGENT B1 ;  /* 0x0000000000017941 */ /* 0x000fea0003800200 */
.L_x_413:
        /* <DEDUP_REMOVED lines=12> */
.L_x_416:
[----:B------:R-:W-:Y:S05]  /*149e0*/  BSYNC.RECONVERGENT B1 ;  /* 0x0000000000017941 */ /* 0x000fea0003800200 */
.L_x_415:
        /* <DEDUP_REMOVED lines=12> */
.L_x_418:
[----:B------:R-:W-:Y:S05]  /*14ab0*/  BSYNC.RECONVERGENT B1 ;  /* 0x0000000000017941 */ /* 0x000fea0003800200 */
.L_x_417:
        /* <DEDUP_REMOVED lines=12> */
.L_x_420:
[----:B------:R-:W-:Y:S05]  /*14b80*/  BSYNC.RECONVERGENT B1 ;  /* 0x0000000000017941 */ /* 0x000fea0003800200 */
.L_x_419:
        /* <DEDUP_REMOVED lines=12> */
.L_x_422:
[----:B------:R-:W-:Y:S05]  /*14c50*/  BSYNC.RECONVERGENT B1 ;  /* 0x0000000000017941 */ /* 0x000fea0003800200 */
.L_x_421:
        /* <DEDUP_REMOVED lines=18> */
.L_x_424:
[----:B------:R-:W-:Y:S05]  /*14d80*/  BSYNC.RECONVERGENT B1 ;  /* 0x0000000000017941 */ /* 0x000fea0003800200 */
.L_x_423:
[----:B------:R-:W-:Y:S01]  /*14d90*/  IMAD.IADD R0, R0, 0x1, R3 ;  /* 0x0000000100007824 */ /* 0x000fe200078e0203 */
[----:B------:R-:W-:Y:S06]  /*14da0*/  BRA `(.L_x_425) ;  /* 0x00000004005c7947 */ /* 0x000fec0003800000 */
.L_x_412:
[----:B------:R-:W-:Y:S02]  /*14db0*/  R2UR UR4, R50 ;  /* 0x00000000320472ca */ /* 0x000fe400000e0000 */
[----:B------:R-:W-:-:S13]  /*14dc0*/  R2UR UR5, R51 ;  /* 0x00000000330572ca */ /* 0x000fda00000e0000 */
[----:B------:R-:W4:Y:S01]  /*14dd0*/  LDG.E.U8 R0, desc[UR4][R64.64+0x5] ;  /* 0x0000050440007981 */ /* 0x000f22000c1e1100 */
[----:B------:R-:W-:Y:S01]  /*14de0*/  BSSY.RECONVERGENT B1, `(.L_x_426) ;  /* 0x000000b000017945 */ /* 0x000fe20003800200 */
[----:B----4-:R-:W-:-:S13]  /*14df0*/  ISETP.NE.AND P0, PT, R0, 0x41, PT ;  /* 0x000000410000780c */ /* 0x010fda0003f05270 */
        /* <DEDUP_REMOVED lines=8> */
.L_x_427:
[----:B------:R-:W-:-:S07]  /*14e80*/  IMAD.MOV.U32 R7, RZ, RZ, 0x4 ;  /* 0x00000004ff077424 */ /* 0x000fce00078e00ff */
.L_x_428:
[----:B------:R-:W-:Y:S05]  /*14e90*/  BSYNC.RECONVERGENT B1 ;  /* 0x0000000000017941 */ /* 0x000fea0003800200 */
.L_x_426:
        /* <DEDUP_REMOVED lines=12> */
.L_x_430:
[----:B------:R-:W-:Y:S05]  /*14f60*/  BSYNC.RECONVERGENT B1 ;  /* 0x0000000000017941 */ /* 0x000fea0003800200 */
.L_x_429:
        /* <DEDUP_REMOVED lines=12> */
.L_x_432:
[----:B------:R-:W-:Y:S05]  /*15030*/  BSYNC.RECONVERGENT B1 ;  /* 0x0000000000017941 */ /* 0x000fea0003800200 */
.L_x_431:
        /* <DEDUP_REMOVED lines=12> */
.L_x_434:
[----:B------:R-:W-:Y:S05]  /*15100*/  BSYNC.RECONVERGENT B1 ;  /* 0x0000000000017941 */ /* 0x000fea0003800200 */
.L_x_433:
        /* <DEDUP_REMOVED lines=12> */
.L_x_436:
[----:B------:R-:W-:Y:S05]  /*151d0*/  BSYNC.RECONVERGENT B1 ;  /* 0x0000000000017941 */ /* 0x000fea0003800200 */
.L_x_435:
        /* <DEDUP_REMOVED lines=18> */
.L_x_438:
[----:B------:R-:W-:Y:S05]  /*15300*/  BSYNC.RECONVERGENT B1 ;  /* 0x0000000000017941 */ /* 0x000fea0003800200 */
.L_x_437:
[----:B------:R-:W-:-:S07]  /*15310*/  IMAD.IADD R0, R0, 0x1, R3 ;  /* 0x0000000100007824 */ /* 0x000fce00078e0203 */
.L_x_425:
[----:B------:R-:W-:-:S06]  /*15320*/  LEA R0, R0, 0x10000, 0x2 ;  /* 0x0001000000007811 */ /* 0x000fcc00078e10ff */
[----:B------:R-:W4:Y:S02]  /*15330*/  LDC R0, c[0x3][R0+-0x42d8] ;  /* 0x00ef4a0000007b82 */ /* 0x000f240000000800 */
[----:B----4-:R-:W-:-:S13]  /*15340*/  FSETP.GEU.AND P0, PT, R0, 3, PT ;  /* 0x404000000000780b */ /* 0x010fda0003f0e000 */
.L_x_411:
[----:B------:R-:W-:Y:S05]  /*15350*/  BSYNC.RECONVERGENT B0 ;  /* 0x0000000000007941 */ /* 0x000fea0003800200 */
.L_x_410:
[----:B------:R-:W4:Y:S01]  /*15360*/  LDCU UR4, c[0x0][0x3b0] ;  /* 0x00007600ff0477ac */ /* 0x000f220008000800 */
[----:B------:R-:W-:Y:S01]  /*15370*/  BSSY.RECONVERGENT B6, `(.L_x_439) ;  /* 0x0000013000067945 */ /* 0x000fe20003800200 */
[----:B------:R-:W-:Y:S02]  /*15380*/  SEL R66, RZ, 0x1, !P0 ;  /* 0x00000001ff427807 */ /* 0x000fe40004000000 */
[----:B----4-:R-:W-:Y:S02]  /*15390*/  ISETP.EQ.OR P1, PT, RZ, UR4, !P0 ;  /* 0x00000004ff007c0c */ /* 0x010fe4000c722670 */
[----:B------:R-:W-:-:S11]  /*153a0*/  ISETP.NE.AND P5, PT, RZ, UR4, PT ;  /* 0x00000004ff007c0c */ /* 0x000fd6000bfa5270 */
[----:B------:R-:W-:Y:S05]  /*153b0*/  @P1 BRA `(.L_x_440) ;  /* 0x0000000000381947 */ /* 0x000fea0003800000 */
[----:B------:R-:W-:Y:S04]  /*153c0*/  BSSY.RECONVERGENT B0, `(.L_x_441) ;  /* 0x0000008000007945 */ /* 0x000fe80003800200 */
[----:B------:R-:W-:Y:S05]  /*153d0*/  BMOV.32.CLEAR RZ, B11 ;  /* 0x000000000bff7355 */ /* 0x000fea0000100000 */
[----:B0-----:R-:W0:Y:S05]  /*153e0*/  BMOV.32.CLEAR R37, B0 ;  /* 0x0000000000257355 */ /* 0x001e2a0000100000 */
[----:B------:R-:W-:Y:S01]  /*153f0*/  IMAD.MOV.U32 R0, RZ, RZ, 0x1 ;  /* 0x00000001ff007424 */ /* 0x000fe200078e00ff */
[----:B------:R-:W-:Y:S01]  /*15400*/  MOV R36, 0x15430 ;  /* 0x0001543000247802 */ /* 0x000fe20000000f00 */
[----:B0-----:R-:W-:-:S07]  /*15410*/  IMAD.MOV.U32 R4, RZ, RZ, 0x1 ;  /* 0x00000001ff047424 */ /* 0x001fce00078e00ff */
[----:B-123--:R-:W-:Y:S05]  /*15420*/  CALL.REL.NOINC `($_Z16candidate_primerPcPiS0_S0_iffiiS_PdS0_$_Z4thalPciiiiS_iPdPi) ;  /* 0x0000000400a87944 */ /* 0x00efea0003c00000 */
[----:B------:R0:W-:Y:S05]  /*15430*/  BMOV.32 B11, R37 ;  /* 0x000000250b007356 */ /* 0x0001ea0000000000 */
[----:B------:R-:W-:Y:S05]  /*15440*/  BSYNC.RECONVERGENT B11 ;  /* 0x00000000000b7941 */ /* 0x000fea0003800200 */
.L_x_441:
[----:B------:R-:W-:Y:S02]  /*15450*/  R2UR UR4, R50 ;  /* 0x00000000320472ca */ /* 0x000fe400000e0000 */
[----:B------:R-:W-:-:S13]  /*15460*/  R2UR UR5, R51 ;  /* 0x00000000330572ca */ /* 0x000fda00000e0000 */
[----:B------:R-:W2:Y:S02]  /*15470*/  LDG.E.64 R4, desc[UR4][R56.64+0x28e8] ;  /* 0x0028e80438047981 */ /* 0x000ea4000c1e1b00 */
[----:B--2---:R-:W-:-:S06]  /*15480*/  DSETP.GT.AND P0, PT, R4, R52, PT ;  /* 0x000000340400722a */ /* 0x004fcc0003f04000 */
[----:B------:R-:W-:-:S08]  /*15490*/  SEL R66, R66, RZ, !P0 ;  /* 0x000000ff42427207 */ /* 0x000fd00004000000 */
.L_x_440:
[----:B------:R-:W-:Y:S05]  /*154a0*/  BSYNC.RECONVERGENT B6 ;  /* 0x0000000000067941 */ /* 0x000fea0003800200 */
.L_x_439:
[----:B------:R-:W-:Y:S01]  /*154b0*/  ISETP.EQ.OR P0, PT, R66, RZ, !P5 ;  /* 0x000000ff4200720c */ /* 0x000fe20006f02670 */
[----:B------:R-:W-:-:S12]  /*154c0*/  BSSY.RECONVERGENT B6, `(.L_x_442) ;  /* 0x0000010000067945 */ /* 0x000fd80003800200 */
        /* <DEDUP_REMOVED lines=10> */
.L_x_444:
[----:B------:R-:W-:Y:S02]  /*15570*/  R2UR UR4, R50 ;  /* 0x00000000320472ca */ /* 0x000fe400000e0000 */
[----:B------:R-:W-:-:S13]  /*15580*/  R2UR UR5, R51 ;  /* 0x00000000330572ca */ /* 0x000fda00000e0000 */
[----:B------:R-:W2:Y:S02]  /*15590*/  LDG.E.64 R4, desc[UR4][R56.64+0x28e8] ;  /* 0x0028e80438047981 */ /* 0x000ea4000c1e1b00 */
[----:B--2---:R-:W-:-:S06]  /*155a0*/  DSETP.GT.AND P0, PT, R4, R52, PT ;  /* 0x000000340400722a */ /* 0x004fcc0003f04000 */
[----:B------:R-:W-:-:S08]  /*155b0*/  SEL R66, RZ, 0x1, P0 ;  /* 0x00000001ff427807 */ /* 0x000fd00000000000 */
.L_x_443:
[----:B------:R-:W-:Y:S05]  /*155c0*/  BSYNC.RECONVERGENT B6 ;  /* 0x0000000000067941 */ /* 0x000fea0003800200 */
.L_x_442:
        /* <DEDUP_REMOVED lines=12> */
.L_x_447:
[----:B------:R-:W-:Y:S02]  /*15690*/  R2UR UR4, R50 ;  /* 0x00000000320472ca */ /* 0x000fe400000e0000 */
[----:B------:R-:W-:-:S13]  /*156a0*/  R2UR UR5, R51 ;  /* 0x00000000330572ca */ /* 0x000fda00000e0000 */
[----:B------:R-:W2:Y:S02]  /*156b0*/  LDG.E.64 R4, desc[UR4][R56.64+0x28e8] ;  /* 0x0028e80438047981 */ /* 0x000ea4000c1e1b00 */
[----:B--2---:R-:W-:-:S06]  /*156c0*/  DSETP.GT.AND P0, PT, R4, R52, PT ;  /* 0x000000340400722a */ /* 0x004fcc0003f04000 */
[----:B------:R-:W-:-:S08]  /*156d0*/  SEL R66, RZ, 0x1, P0 ;  /* 0x00000001ff427807 */ /* 0x000fd00000000000 */
.L_x_446:
[----:B------:R-:W-:Y:S05]  /*156e0*/  BSYNC.RECONVERGENT B6 ;  /* 0x0000000000067941 */ /* 0x000fea0003800200 */
.L_x_445:
[----:B------:R-:W-:-:S13]  /*156f0*/  ISETP.NE.AND P0, PT, R66, RZ, PT ;  /* 0x000000ff4200720c */ /* 0x000fda0003f05270 */
[----:B------:R-:W-:Y:S01]  /*15700*/  @P0 R2UR UR4, R50 ;  /* 0x00000000320402ca */ /* 0x000fe200000e0000 */
[----:B------:R-:W-:Y:S01]  /*15710*/  @P0 IMAD.WIDE R4, R22, 0x4, R60 ;  /* 0x0000000416040825 */ /* 0x000fe200078e023c */
[----:B------:R-:W-:-:S03]  /*15720*/  @P0 R2UR UR5, R51 ;  /* 0x00000000330502ca */ /* 0x000fc600000e0000 */
[----:B------:R-:W-:-:S10]  /*15730*/  @P0 IMAD.MOV.U32 R3, RZ, RZ, 0x1 ;  /* 0x00000001ff030424 */ /* 0x000fd400078e00ff */
[----:B------:R4:W-:Y:S02]  /*15740*/  @P0 STG.E desc[UR4][R4.64], R3 ;  /* 0x0000000304000986 */ /* 0x0009e4000c101904 */
.L_x_18:
[----:B------:R-:W-:Y:S05]  /*15750*/  BSYNC.RECONVERGENT B7 ;  /* 0x0000000000077941 */ /* 0x000fea0003800200 */
.L_x_17:
[----:B------:R-:W5:Y:S01]  /*15760*/  LDCU UR4, c[0x0][0x3ac] ;  /* 0x00007580ff0477ac */ /* 0x000f620008000800 */
[----:B------:R-:W-:Y:S01]  /*15770*/  IMAD.IADD R21, R21, 0x1, R34 ;  /* 0x0000000115157824 */ /* 0x000fe200078e0222 */
[----:B------:R-:W-:Y:S01]  /*15780*/  ISETP.GE.U32.AND P0, PT, R2, 0x19, PT ;  /* 0x000000190200780c */ /* 0x000fe20003f06070 */
[----:B------:R-:W-:Y:S02]  /*15790*/  VIADD R23, R23, 0x1 ;  /* 0x0000000117177836 */ /* 0x000fe40000000000 */
[----:B------:R-:W-:Y:S01]  /*157a0*/  VIADD R24, R24, 0x1 ;  /* 0x0000000118187836 */ /* 0x000fe20000000000 */
[----:B-----5:R-:W-:-:S13]  /*157b0*/  ISETP.LE.AND P1, PT, R21, UR4, PT ;  /* 0x0000000415007c0c */ /* 0x020fda000bf23270 */
[----:B------:R-:W-:Y:S05]  /*157c0*/  @!P0 BRA P1, `(.L_x_448) ;  /* 0xfffffeac00a88947 */ /* 0x000fea000083ffff */
.L_x_3:
[----:B------:R-:W-:Y:S05]  /*157d0*/  BSYNC.RECONVERGENT B8 ;  /* 0x0000000000087941 */ /* 0x000fea0003800200 */
.L_x_2:
[C---:B------:R-:W-:Y:S02]  /*157e0*/  R2UR UR4, R50.reuse ;  /* 0x00000000320472ca */ /* 0x040fe400000e0000 */
[C---:B------:R-:W-:Y:S02]  /*157f0*/  R2UR UR5, R51.reuse ;  /* 0x00000000330572ca */ /* 0x040fe400000e0000 */
[C---:B------:R-:W-:Y:S02]  /*15800*/  R2UR UR6, R50.reuse ;  /* 0x00000000320672ca */ /* 0x040fe400000e0000 */
[C---:B------:R-:W-:Y:S02]  /*15810*/  R2UR UR7, R51.reuse ;  /* 0x00000000330772ca */ /* 0x040fe400000e0000 */
[----:B------:R-:W-:Y:S02]  /*15820*/  R2UR UR8, R50 ;  /* 0x00000000320872ca */ /* 0x000fe400000e0000 */
[----:B------:R-:W-:-:S05]  /*15830*/  R2UR UR9, R51 ;  /* 0x00000000330972ca */ /* 0x000fca00000e0000 */
[----:B------:R-:W5:Y:S04]  /*15840*/  LDG.E R0, desc[UR4][R62.64] ;  /* 0x000000043e007981 */ /* 0x000f68000c1e1900 */
[----:B----4-:R-:W5:Y:S04]  /*15850*/  LDG.E R3, desc[UR6][R58.64] ;  /* 0x000000063a037981 */ /* 0x010f68000c1e1900 */
[----:B------:R-:W5:Y:S02]  /*15860*/  LDG.E R2, desc[UR8][R60.64] ;  /* 0x000000083c027981 */ /* 0x000f64000c1e1900 */
[----:B-----5:R-:W-:-:S05]  /*15870*/  IADD3 R3, PT, PT, R0, R2, R3 ;  /* 0x0000000200037210 */ /* 0x020fca0007ffe003 */
[----:B------:R4:W-:Y:S04]  /*15880*/  STG.E desc[UR4][R62.64], R3 ;  /* 0x000000033e007986 */ /* 0x0009e8000c101904 */
[----:B------:R-:W5:Y:S04]  /*15890*/  LDG.E R0, desc[UR6][R58.64+0x4] ;  /* 0x000004063a007981 */ /* 0x000f68000c1e1900 */
[----:B------:R-:W5:Y:S02]  /*158a0*/  LDG.E R2, desc[UR8][R60.64+0x4] ;  /* 0x000004083c027981 */ /* 0x000f64000c1e1900 */
[----:B-----5:R-:W-:-:S05]  /*158b0*/  IADD3 R5, PT, PT, R3, R2, R0 ;  /* 0x0000000203057210 */ /* 0x020fca0007ffe000 */
[----:B------:R5:W-:Y:S04]  /*158c0*/  STG.E desc[UR4][R62.64], R5 ;  /* 0x000000053e007986 */ /* 0x000be8000c101904 */
[----:B------:R-:W4:Y:S04]  /*158d0*/  LDG.E R0, desc[UR6][R58.64+0x8] ;  /* 0x000008063a007981 */ /* 0x000f28000c1e1900 */
[----:B------:R-:W4:Y:S02]  /*158e0*/  LDG.E R2, desc[UR8][R60.64+0x8] ;  /* 0x000008083c027981 */ /* 0x000f24000c1e1900 */
[----:B----4-:R-:W-:-:S05]  /*158f0*/  IADD3 R3, PT, PT, R5, R2, R0 ;  /* 0x0000000205037210 */ /* 0x010fca0007ffe000 */
        /* <DEDUP_REMOVED lines=14> */
[----:B------:R-:W4:Y:S01]  /*159e0*/  LDG.E R2, desc[UR8][R60.64+0x18] ;  /* 0x000018083c027981 */ /* 0x000f22000c1e1900 */
[----:B------:R-:W-:Y:S01]  /*159f0*/  IMAD.IADD R34, R33, 0x1, R34 ;  /* 0x0000000121227824 */ /* 0x000fe200078e0222 */
[----:B----4-:R-:W-:-:S05]  /*15a00*/  IADD3 R3, PT, PT, R5, R2, R0 ;  /* 0x0000000205037210 */ /* 0x010fca0007ffe000 */
[----:B------:R4:W-:Y:S01]  /*15a10*/  STG.E desc[UR4][R62.64], R3 ;  /* 0x000000033e007986 */ /* 0x0009e2000c101904 */
[----:B------:R-:W0:Y:S03]  /*15a20*/  LDCU UR4, c[0x0][0x3ac] ;  /* 0x00007580ff0477ac */ /* 0x000e260008000800 */
[----:B------:R-:W5:Y:S04]  /*15a30*/  LDG.E R0, desc[UR6][R58.64+0x1c] ;  /* 0x00001c063a007981 */ /* 0x000f68000c1e1900 */
[----:B------:R-:W5:Y:S01]  /*15a40*/  LDG.E R2, desc[UR8][R60.64+0x1c] ;  /* 0x00001c083c027981 */ /* 0x000f62000c1e1900 */
[----:B0-----:R-:W-:Y:S02]  /*15a50*/  ISETP.GE.AND P0, PT, R34, UR4, PT ;  /* 0x0000000422007c0c */ /* 0x001fe4000bf06270 */
[----:B-----5:R-:W-:-:S05]  /*15a60*/  IADD3 R5, PT, PT, R3, R2, R0 ;  /* 0x0000000203057210 */ /* 0x020fca0007ffe000 */
[----:B------:R4:W-:Y:S06]  /*15a70*/  STG.E desc[UR6][R62.64], R5 ;  /* 0x000000053e007986 */ /* 0x0009ec000c101906 */
[----:B------:R-:W-:Y:S05]  /*15a80*/  @!P0 BRA `(.L_x_449) ;  /* 0xfffffea400e08947 */ /* 0x000fea000383ffff */
.L_x_1:
[----:B------:R-:W-:Y:S05]  /*15a90*/  BSYNC.RECONVERGENT B9 ;  /* 0x0000000000097941 */ /* 0x000fea0003800200 */
.L_x_0:
[----:B------:R-:W-:Y:S05]  /*15aa0*/  WARPSYNC.ALL ;  /* 0x0000000000007948 */ /* 0x000fea0003800000 */
[----:B------:R-:W-:Y:S06]  /*15ab0*/  BAR.SYNC.DEFER_BLOCKING 0x0 ;  /* 0x0000000000007b1d */ /* 0x000fec0000010000 */
[----:B------:R-:W-:Y:S05]  /*15ac0*/  EXIT ;  /* 0x000000000000794d */ /* 0x000fea0003800000 */
        .type           $_Z16candidate_primerPcPiS0_S0_iffiiS_PdS0_$_Z4thalPciiiiS_iPdPi,@function
        .size           $_Z16candidate_primerPcPiS0_S0_iffiiS_PdS0_$_Z4thalPciiiiS_iPdPi,($__internal_0_$__cuda_sm20_div_rn_f64_full - $_Z16candidate_primerPcPiS0_S0_iffiiS_PdS0_$_Z4thalPciiiiS_iPdPi)
$_Z16candidate_primerPcPiS0_S0_iffiiS_PdS0_$_Z4thalPciiiiS_iPdPi:
[----:B------:R-:W0:Y:S01]  /*15ad0*/  LDC.64 R76, c[0x0][0x358] ;  /* 0x0000d600ff4c7b82 */ /* 0x000e220000000a00 */
[----:B------:R-:W-:Y:S01]  /*15ae0*/  ISETP.NE.AND P0, PT, R4, 0x4, PT ;  /* 0x000000040400780c */ /* 0x000fe20003f05270 */
[----:B------:R-:W-:Y:S01]  /*15af0*/  IMAD.MOV.U32 R78, RZ, RZ, R16 ;  /* 0x000000ffff4e7224 */ /* 0x000fe200078e0010 */
[----:B------:R-:W-:Y:S01]  /*15b00*/  BSSY.RECONVERGENT B2, `(.L_x_450) ;  /* 0x000062e000027945 */ /* 0x000fe20003800200 */
[----:B------:R-:W-:-:S03]  /*15b10*/  IMAD.MOV.U32 R79, RZ, RZ, R15 ;  /* 0x000000ffff4f7224 */ /* 0x000fc600078e000f */
[----:B------:R-:W-:Y:S01]  /*15b20*/  BSSY.RELIABLE B1, `(.L_x_451) ;  /* 0x00003a8000017945 */ /* 0x000fe20003800100 */
[----:B------:R-:W-:Y:S02]  /*15b30*/  IMAD.MOV.U32 R80, RZ, RZ, R14 ;  /* 0x000000ffff507224 */ /* 0x000fe400078e000e */
[----:B------:R-:W-:-:S04]  /*15b40*/  IMAD.MOV.U32 R81, RZ, RZ, R13 ;  /* 0x000000ffff517224 */ /* 0x000fc800078e000d */
[----:B------:R-:W-:Y:S02]  /*15b50*/  @!P0 IMAD R7, R35, 0x53c, RZ ;  /* 0x0000053c23078824 */ /* 0x000fe400078e02ff */
[----:B------:R-:W-:Y:S02]  /*15b60*/  @!P0 IMAD.MOV.U32 R8, RZ, RZ, -0x1e869b6b ;  /* 0xe1796495ff088424 */ /* 0x000fe400078e00ff */
[----:B------:R-:W-:Y:S02]  /*15b70*/  @!P0 IMAD.MOV.U32 R9, RZ, RZ, -0x425a0281 ;  /* 0xbda5fd7fff098424 */ /* 0x000fe400078e00ff */
[----:B------:R-:W-:Y:S01]  /*15b80*/  @!P0 IMAD.WIDE R6, R7, 0x8, R78 ;  /* 0x0000000807068825 */ /* 0x000fe200078e024e */
[C---:B0-----:R-:W-:Y:S02]  /*15b90*/  @!P0 R2UR UR6, R76.reuse ;  /* 0x000000004c0682ca */ /* 0x041fe400000e0000 */
[----:B------:R-:W-:Y:S02]  /*15ba0*/  @!P0 R2UR UR7, R77 ;  /* 0x000000004d0782ca */ /* 0x000fe400000e0000 */
[----:B------:R-:W-:-:S02]  /*15bb0*/  @!P0 R2UR UR4, R76 ;  /* 0x000000004c0482ca */ /* 0x000fc400000e0000 */
[C---:B------:R-:W-:Y:S02]  /*15bc0*/  @!P0 R2UR UR5, R77.reuse ;  /* 0x000000004d0582ca */ /* 0x040fe400000e0000 */
[----:B------:R-:W-:Y:S02]  /*15bd0*/  @!P0 R2UR UR8, R76 ;  /* 0x000000004c0882ca */ /* 0x000fe400000e0000 */
[----:B------:R-:W-:-:S05]  /*15be0*/  @!P0 R2UR UR9, R77 ;  /* 0x000000004d0982ca */ /* 0x000fca00000e0000 */
[----:B------:R0:W-:Y:S04]  /*15bf0*/  @!P0 STG.E.64 desc[UR6][R6.64+0x28b8], R8 ;  /* 0x0028b80806008986 */ /* 0x0001e8000c101b06 */
[----:B------:R0:W-:Y:S04]  /*15c00*/  @!P0 STG.E.64 desc[UR4][R6.64+0x28b0], RZ ;  /* 0x0028b0ff06008986 */ /* 0x0001e8000c101b04 */
[----:B------:R0:W-:Y:S01]  /*15c10*/  @!P0 STG.E.64 desc[UR8][R6.64+0x28c0], RZ ;  /* 0x0028c0ff06008986 */ /* 0x0001e2000c101b08 */
[----:B------:R-:W-:Y:S05]  /*15c20*/  @!P0 BRA `(.L_x_452) ;  /* 0x00000038005c8947 */ /* 0x000fea0003800000 */
[----:B------:R-:W-:Y:S01]  /*15c30*/  LOP3.LUT R3, R2, 0x80000001, RZ, 0xc0, !PT ;  /* 0x8000000102037812 */ /* 0x000fe200078ec0ff */
[----:B0-----:R-:W-:Y:S01]  /*15c40*/  IMAD R7, R35, 0x53c, RZ ;  /* 0x0000053c23077824 */ /* 0x001fe200078e02ff */
[C---:B------:R-:W-:Y:S01]  /*15c50*/  R2UR UR4, R76.reuse ;  /* 0x000000004c0472ca */ /* 0x040fe200000e0000 */
[----:B------:R-:W-:Y:S01]  /*15c60*/  IMAD.MOV.U32 R8, RZ, RZ, 0x0 ;  /* 0x00000000ff087424 */ /* 0x000fe200078e00ff */
[----:B------:R-:W-:Y:S01]  /*15c70*/  R2UR UR5, R77 ;  /* 0x000000004d0572ca */ /* 0x000fe200000e0000 */
[----:B------:R-:W-:Y:S01]  /*15c80*/  IMAD.MOV.U32 R9, RZ, RZ, 0x40690000 ;  /* 0x40690000ff097424 */ /* 0x000fe200078e00ff */
[----:B------:R-:W-:Y:S01]  /*15c90*/  R2UR UR6, R76 ;  /* 0x000000004c0672ca */ /* 0x000fe200000e0000 */
[----:B------:R-:W-:Y:S01]  /*15ca0*/  IMAD.WIDE R6, R7, 0x8, R78 ;  /* 0x0000000807067825 */ /* 0x000fe200078e024e */
[----:B------:R-:W-:Y:S01]  /*15cb0*/  R2UR UR7, R77 ;  /* 0x000000004d0772ca */ /* 0x000fe200000e0000 */
[----:B------:R-:W-:Y:S01]  /*15cc0*/  BSSY.RECONVERGENT B0, `(.L_x_453) ;  /* 0x00000ab000007945 */ /* 0x000fe20003800200 */
[----:B------:R-:W-:Y:S01]  /*15cd0*/  ISETP.NE.AND P0, PT, R3, 0x1, PT ;  /* 0x000000010300780c */ /* 0x000fe20003f05270 */
[----:B------:R-:W-:-:S02]  /*15ce0*/  IMAD.MOV.U32 R10, RZ, RZ, -0x33333333 ;  /* 0xcccccccdff0a7424 */ /* 0x000fc400078e00ff */
[----:B------:R-:W-:-:S04]  /*15cf0*/  IMAD.MOV.U32 R11, RZ, RZ, -0x3fe93334 ;  /* 0xc016ccccff0b7424 */ /* 0x000fc800078e00ff */
[----:B------:R0:W-:Y:S04]  /*15d00*/  STG.E.64 desc[UR4][R6.64+0x28b0], R8 ;  /* 0x0028b00806007986 */ /* 0x0001e8000c101b04 */
[----:B------:R0:W-:Y:S02]  /*15d10*/  STG.E.64 desc[UR6][R6.64+0x28b8], R10 ;  /* 0x0028b80a06007986 */ /* 0x0001e4000c101b06 */
[----:B------:R-:W-:Y:S05]  /*15d20*/  @!P0 BRA `(.L_x_454) ;  /* 0x00000004009c8947 */ /* 0x000fea0003800000 */
[----:B------:R-:W-:-:S13]  /*15d30*/  ISETP.GE.AND P0, PT, R2, 0x2, PT ;  /* 0x000000020200780c */ /* 0x000fda0003f06270 */
[----:B------:R-:W-:Y:S05]  /*15d40*/  @!P0 BRA `(.L_x_455) ;  /* 0x00000000009c8947 */ /* 0x000fea0003800000 */
[----:B------:R-:W-:Y:S01]  /*15d50*/  LEA.HI R3, R2, R2, RZ, 0x1 ;  /* 0x0000000202037211 */ /* 0x000fe200078f08ff */
[----:B------:R-:W-:Y:S02]  /*15d60*/  IMAD.IADD R39, R34, 0x1, R2 ;  /* 0x0000000122277824 */ /* 0x000fe400078e0202 */
[----:B------:R-:W-:Y:S01]  /*15d70*/  IMAD.MOV.U32 R5, RZ, RZ, RZ ;  /* 0x000000ffff057224 */ /* 0x000fe200078e00ff */
[----:B------:R-:W-:-:S07]  /*15d80*/  SHF.R.S32.HI R12, RZ, 0x1, R3 ;  /* 0x00000001ff0c7819 */ /* 0x000fce0000011403 */
.L_x_456:
[----:B0-----:R-:W-:Y:S01]  /*15d90*/  LOP3.LUT R8, RZ, R5, RZ, 0x33, !PT ;  /* 0x00000005ff087212 */ /* 0x001fe200078e33ff */
[----:B------:R-:W-:Y:S01]  /*15da0*/  IMAD.IADD R3, R34, 0x1, R5 ;  /* 0x0000000122037824 */ /* 0x000fe200078e0205 */
[C---:B------:R-:W-:Y:S02]  /*15db0*/  R2UR UR4, R76.reuse ;  /* 0x000000004c0472ca */ /* 0x040fe400000e0000 */
[----:B------:R-:W-:Y:S01]  /*15dc0*/  R2UR UR5, R77 ;  /* 0x000000004d0572ca */ /* 0x000fe200000e0000 */
[----:B------:R-:W-:Y:S01]  /*15dd0*/  IMAD.IADD R11, R39, 0x1, R8 ;  /* 0x00000001270b7824 */ /* 0x000fe200078e0208 */
[----:B------:R-:W-:Y:S02]  /*15de0*/  R2UR UR6, R76 ;  /* 0x000000004c0672ca */ /* 0x000fe400000e0000 */
[----:B------:R-:W-:Y:S02]  /*15df0*/  R2UR UR7, R77 ;  /* 0x000000004d0772ca */ /* 0x000fe400000e0000 */
[----:B------:R-:W-:-:S02]  /*15e00*/  IADD3 R8, P0, PT, R3, R20, RZ ;  /* 0x0000001403087210 */ /* 0x000fc40007f1e0ff */
[----:B------:R-:W-:Y:S02]  /*15e10*/  IADD3 R10, P1, PT, R11, R20, RZ ;  /* 0x000000140b0a7210 */ /* 0x000fe40007f3e0ff */
[-C--:B------:R-:W-:Y:S02]  /*15e20*/  LEA.HI.X.SX32 R9, R3, R19.reuse, 0x1, P0 ;  /* 0x0000001303097211 */ /* 0x080fe400000f0eff */
[----:B------:R-:W-:-:S03]  /*15e30*/  LEA.HI.X.SX32 R11, R11, R19, 0x1, P1 ;  /* 0x000000130b0b7211 */ /* 0x000fc600008f0eff */
[----:B------:R-:W2:Y:S04]  /*15e40*/  LDG.E.U8 R8, desc[UR4][R8.64] ;  /* 0x0000000408087981 */ /* 0x000ea8000c1e1100 */
[----:B------:R-:W3:Y:S01]  /*15e50*/  LDG.E.U8 R10, desc[UR6][R10.64] ;  /* 0x000000060a0a7981 */ /* 0x000ee2000c1e1100 */
[----:B--2---:R-:W-:Y:S02]  /*15e60*/  ISETP.EQ.AND P1, PT, R8, 0x41, PT ;  /* 0x000000410800780c */ /* 0x004fe40003f22270 */
[----:B---3--:R-:W-:-:S13]  /*15e70*/  ISETP.NE.AND P0, PT, R10, 0x54, PT ;  /* 0x000000540a00780c */ /* 0x008fda0003f05270 */
[----:B------:R-:W-:Y:S05]  /*15e80*/  @P0 BRA P1, `(.L_x_454) ;  /* 0x0000000400440947 */ /* 0x000fea0000800000 */
[----:B------:R-:W-:Y:S02]  /*15e90*/  ISETP.NE.AND P0, PT, R10, 0x41, PT ;  /* 0x000000410a00780c */ /* 0x000fe40003f05270 */
[----:B------:R-:W-:-:S13]  /*15ea0*/  ISETP.EQ.AND P1, PT, R8, 0x54, PT ;  /* 0x000000540800780c */ /* 0x000fda0003f22270 */
        /* <DEDUP_REMOVED lines=8> */
[----:B------:R-:W-:Y:S05]  /*15f30*/  @P1 BRA `(.L_x_454) ;  /* 0x0000000400181947 */ /* 0x000fea0003800000 */
[C---:B------:R-:W-:Y:S02]  /*15f40*/  ISETP.NE.AND P1, PT, R10.reuse, 0x43, PT ;  /* 0x000000430a00780c */ /* 0x040fe40003f25270 */
[----:B------:R-:W-:Y:S02]  /*15f50*/  ISETP.NE.OR P0, PT, R10, 0x47, !P0 ;  /* 0x000000470a00780c */ /* 0x000fe40004705670 */
[----:B------:R-:W-:-:S04]  /*15f60*/  ISETP.EQ.XOR P1, PT, R8, 0x47, P1 ;  /* 0x000000470800780c */ /* 0x000fc80000f22a70 */
[----:B------:R-:W-:-:S13]  /*15f70*/  PLOP3.LUT P0, PT, P1, P0, PT, 0x80, 0x8 ;  /* 0x000000000008781c */ /* 0x000fda0000f01070 */
[----:B------:R-:W-:Y:S05]  /*15f80*/  @!P0 BRA `(.L_x_454) ;  /* 0x0000000400048947 */ /* 0x000fea0003800000 */
[----:B------:R-:W-:-:S05]  /*15f90*/  VIADD R5, R5, 0x1 ;  /* 0x0000000105057836 */ /* 0x000fca0000000000 */
[----:B------:R-:W-:-:S13]  /*15fa0*/  ISETP.NE.AND P0, PT, R5, R12, PT ;  /* 0x0000000c0500720c */ /* 0x000fda0003f05270 */
[----:B------:R-:W-:Y:S05]  /*15fb0*/  @P0 BRA `(.L_x_456) ;  /* 0xfffffffc00740947 */ /* 0x000fea000383ffff */
.L_x_455:
[----:B0-----:R-:W0:Y:S01]  /*15fc0*/  MUFU.RCP64H R9, 2.2750682830810546875 ;  /* 0x4002335700097908 */ /* 0x001e220000001800 */
        /* <DEDUP_REMOVED lines=14> */
[----:B0-----:R-:W-:Y:S01]  /*160b0*/  DFMA R10, R8, -R10, 1 ;  /* 0x3ff00000080a742b */ /* 0x001fe2000000080a */
        /* <DEDUP_REMOVED lines=16> */
[C---:B------:R-:W-:Y:S01]  /*161c0*/  DFMA R42, -R8.reuse, UR4, R42 ;  /* 0x00000004082a7c2b */ /* 0x040fe2000800012a */
[----:B------:R-:W-:Y:S01]  /*161d0*/  UMOV UR4, 0x3a29c77a ;  /* 0x3a29c77a00047882 */ /* 0x000fe20000000000 */
[----:B------:R-:W-:Y:S01]  /*161e0*/  DADD R46, -R8, R46 ;  /* 0x00000000082e7229 */ /* 0x000fe2000000012e */
[----:B------:R-:W-:Y:S02]  /*161f0*/  UMOV UR5, 0x3fffcb92 ;  /* 0x3fffcb9200057882 */ /* 0x000fe40000000000 */
        /* <DEDUP_REMOVED lines=14> */
[----:B------:R-:W-:Y:S02]  /*162e0*/  R2UR UR6, R76 ;  /* 0x000000004c0672ca */ /* 0x000fe400000e0000 */
[----:B------:R-:W-:-:S05]  /*162f0*/  R2UR UR7, R77 ;  /* 0x000000004d0772ca */ /* 0x000fca00000e0000 */
[----:B------:R-:W-:-:S08]  /*16300*/  DMUL R40, R38, R40 ;  /* 0x0000002826287228 */ /* 0x000fd00000000000 */
[----:B------:R-:W-:Y:S01]  /*16310*/  DFMA R40, R8, R40, R42 ;  /* 0x000000280828722b */ /* 0x000fe2000000002a */
[----:B------:R-:W-:Y:S02]  /*16320*/  IMAD.MOV.U32 R8, RZ, RZ, 0x3b39803f ;  /* 0x3b39803fff087424 */ /* 0x000fe400078e00ff */
[----:B------:R-:W-:-:S05]  /*16330*/  IMAD.MOV.U32 R9, RZ, RZ, 0x3c7abc9e ;  /* 0x3c7abc9eff097424 */ /* 0x000fca00078e00ff */
[----:B------:R-:W-:-:S08]  /*16340*/  DADD R40, R40, -R46 ;  /* 0x0000000028287229 */ /* 0x000fd0000000082e */
[----:B------:R-:W-:-:S08]  /*16350*/  DFMA R40, R8, -UR8, R40 ;  /* 0x8000000808287c2b */ /* 0x000fd00008000028 */
[----:B------:R-:W-:-:S08]  /*16360*/  DADD R40, R44, R40 ;  /* 0x000000002c287229 */ /* 0x000fd00000000028 */
[----:B------:R-:W-:-:S07]  /*16370*/  DMUL R40, R40, UR4 ;  /* 0x0000000428287c28 */ /* 0x000fce0008000000 */
[----:B------:R0:W-:Y:S01]  /*16380*/  STG.E.64 desc[UR6][R6.64+0x28c0], R40 ;  /* 0x0028c02806007986 */ /* 0x0001e2000c101b06 */
[----:B------:R-:W-:Y:S05]  /*16390*/  BRA `(.L_x_457) ;  /* 0x0000000000f47947 */ /* 0x000fea0003800000 */
.L_x_454:
[----:B0-----:R-:W0:Y:S01]  /*163a0*/  MUFU.RCP64H R9, 2.2750682830810546875 ;  /* 0x4002335700097908 */ /* 0x001e220000001800 */
        /* <DEDUP_REMOVED lines=13> */
[----:B0-----:R-:W-:-:S08]  /*16480*/  DFMA R10, R8, -R10, 1 ;  /* 0x3ff00000080a742b */ /* 0x001fd0000000080a */
        /* <DEDUP_REMOVED lines=28> */
[----:B------:R-:W-:Y:S01]  /*16650*/  DFMA R46, -R40, UR6, R44 ;  /* 0x00000006282e7c2b */ /* 0x000fe2000800012c */
[----:B------:R-:W-:Y:S01]  /*16660*/  R2UR UR6, R76 ;  /* 0x000000004c0672ca */ /* 0x000fe200000e0000 */
[----:B------:R-:W-:Y:S01]  /*16670*/  DFMA R44, R42, R10, UR8 ;  /* 0x000000082a2c7e2b */ /* 0x000fe2000800000a */
[----:B------:R-:W-:-:S03]  /*16680*/  R2UR UR7, R77 ;  /* 0x000000004d0772ca */ /* 0x000fc600000e0000 */
        /* <DEDUP_REMOVED lines=8> */
[----:B------:R-:W-:Y:S01]  /*16710*/  DFMA R10, R38, -UR4, R10 ;  /* 0x80000004260a7c2b */ /* 0x000fe2000800000a */
[----:B------:R-:W-:Y:S01]  /*16720*/  UMOV UR4, 0x3a29c77a ;  /* 0x3a29c77a00047882 */ /* 0x000fe20000000000 */
[----:B------:R-:W-:-:S06]  /*16730*/  UMOV UR5, 0x3fffcb92 ;  /* 0x3fffcb9200057882 */ /* 0x000fcc0000000000 */
[----:B------:R-:W-:-:S08]  /*16740*/  DADD R10, R8, R10 ;  /* 0x00000000080a7229 */ /* 0x000fd0000000000a */
[----:B------:R-:W-:-:S07]  /*16750*/  DMUL R10, R10, UR4 ;  /* 0x000000040a0a7c28 */ /* 0x000fce0008000000 */
[----:B------:R1:W-:Y:S04]  /*16760*/  STG.E.64 desc[UR6][R6.64+0x28c0], R10 ;  /* 0x0028c00a06007986 */ /* 0x0003e8000c101b06 */
.L_x_457:
[----:B------:R-:W-:Y:S05]  /*16770*/  BSYNC.RECONVERGENT B0 ;  /* 0x0000000000007941 */ /* 0x000fea0003800200 */
.L_x_453:
[----:B------:R-:W-:-:S13]  /*16780*/  ISETP.GT.U32.AND P0, PT, R4, 0x2, PT ;  /* 0x000000020400780c */ /* 0x000fda0003f04070 */
[----:B------:R-:W-:Y:S05]  /*16790*/  @!P0 BREAK.RELIABLE B1 ;  /* 0x0000000000018942 */ /* 0x000fea0003800100 */
[----:B------:R-:W-:Y:S05]  /*167a0*/  @P0 BRA `(.L_x_452) ;  /* 0x0000002c007c0947 */ /* 0x000fea0003800000 */
[----:B------:R-:W-:-:S13]  /*167b0*/  ISETP.NE.AND P0, PT, R0, RZ, PT ;  /* 0x000000ff0000720c */ /* 0x000fda0003f05270 */
[----:B------:R-:W-:Y:S05]  /*167c0*/  @!P0 BRA `(.L_x_458) ;  /* 0x0000001400b88947 */ /* 0x000fea0003800000 */
[----:B------:R-:W-:-:S13]  /*167d0*/  ISETP.GE.AND P0, PT, R2, 0x1, PT ;  /* 0x000000010200780c */ /* 0x000fda0003f06270 */
[----:B------:R-:W-:Y:S05]  /*167e0*/  @!P0 BRA `(.L_x_459) ;  /* 0x00000054007c8947 */ /* 0x000fea0003800000 */
[----:B------:R-:W-:Y:S01]  /*167f0*/  ISETP.NE.AND P0, PT, R2, 0x1, PT ;  /* 0x000000010200780c */ /* 0x000fe20003f05270 */
[----:B------:R-:W-:Y:S01]  /*16800*/  BSSY.RECONVERGENT B0, `(.L_x_460) ;  /* 0x00000e5000007945 */ /* 0x000fe20003800200 */
[C---:B0-----:R-:W-:Y:S02]  /*16810*/  IMAD.IADD R41, R34.reuse, 0x1, R2 ;  /* 0x0000000122297824 */ /* 0x041fe400078e0202 */
[----:B------:R-:W-:Y:S02]  /*16820*/  VIADD R5, R34, 0xffffffff ;  /* 0xffffffff22057836 */ /* 0x000fe40000000000 */
[----:B------:R-:W-:Y:S02]  /*16830*/  IMAD R3, R35, 0x36, RZ ;  /* 0x0000003623037824 */ /* 0x000fe400078e02ff */
[----:B------:R-:W-:-:S05]  /*16840*/  IMAD.MOV.U32 R0, RZ, RZ, 0x1 ;  /* 0x00000001ff007424 */ /* 0x000fca00078e00ff */
[----:B------:R-:W-:Y:S05]  /*16850*/  @!P0 BRA `(.L_x_461) ;  /* 0x0000000c007c8947 */ /* 0x000fea0003800000 */
[----:B------:R-:W-:Y:S01]  /*16860*/  LOP3.LUT R40, R2, 0x7ffffffe, RZ, 0xc0, !PT ;  /* 0x7ffffffe02287812 */ /* 0x000fe200078ec0ff */
[----:B------:R-:W-:Y:S01]  /*16870*/  IMAD.MOV.U32 R0, RZ, RZ, 0x1 ;  /* 0x00000001ff007424 */ /* 0x000fe200078e00ff */
[----:B------:R-:W-:-:S07]  /*16880*/  SHF.R.S32.HI R42, RZ, 0x1f, R3 ;  /* 0x0000001fff2a7819 */ /* 0x000fce0000011403 */
.L_x_490:
[----:B-1234-:R-:W-:Y:S01]  /*16890*/  IMAD.IADD R6, R41, 0x1, -R0 ;  /* 0x0000000129067824 */ /* 0x01efe200078e0a00 */
[----:B------:R-:W-:Y:S02]  /*168a0*/  R2UR UR4, R76 ;  /* 0x000000004c0472ca */ /* 0x000fe400000e0000 */
[----:B------:R-:W-:Y:S02]  /*168b0*/  R2UR UR5, R77 ;  /* 0x000000004d0572ca */ /* 0x000fe400000e0000 */
[----:B0-----:R-:W-:-:S04]  /*168c0*/  IADD3 R8, P0, PT, R6, R20, RZ ;  /* 0x0000001406087210 */ /* 0x001fc80007f1e0ff */
[----:B------:R-:W-:-:S07]  /*168d0*/  LEA.HI.X.SX32 R9, R6, R19, 0x1, P0 ;  /* 0x0000001306097211 */ /* 0x000fce00000f0eff */
[----:B------:R-:W2:Y:S01]  /*168e0*/  LDG.E.U8 R10, desc[UR4][R8.64] ;  /* 0x00000004080a7981 */ /* 0x000ea2000c1e1100 */
[----:B------:R-:W-:Y:S01]  /*168f0*/  IMAD.IADD R7, R3, 0x1, R0 ;  /* 0x0000000103077824 */ /* 0x000fe200078e0200 */
[----:B------:R-:W-:Y:S04]  /*16900*/  BSSY.RECONVERGENT B3, `(.L_x_462) ;  /* 0x0000029000037945 */ /* 0x000fe80003800200 */
[----:B------:R-:W-:Y:S01]  /*16910*/  BSSY.RELIABLE B4, `(.L_x_463) ;  /* 0x000001e000047945 */ /* 0x000fe20003800100 */
[----:B------:R-:W-:-:S04]  /*16920*/  IADD3 R6, P1, PT, R7, R18, RZ ;  /* 0x0000001207067210 */ /* 0x000fc80007f3e0ff */
[----:B------:R-:W-:Y:S02]  /*16930*/  LEA.HI.X.SX32 R7, R7, R17, 0x1, P1 ;  /* 0x0000001107077211 */ /* 0x000fe400008f0eff */
[----:B--2---:R-:W-:-:S13]  /*16940*/  ISETP.GT.AND P0, PT, R10, 0x46, PT ;  /* 0x000000460a00780c */ /* 0x004fda0003f04270 */
        /* <DEDUP_REMOVED lines=12> */
.L_x_465:
[----:B------:R-:W-:Y:S01]  /*16a10*/  R2UR UR4, R76 ;  /* 0x000000004c0472ca */ /* 0x000fe200000e0000 */
[----:B------:R-:W-:Y:S01]  /*16a20*/  IMAD.MOV.U32 R10, RZ, RZ, 0x3 ;  /* 0x00000003ff0a7424 */ /* 0x000fe200078e00ff */
[----:B------:R-:W-:-:S13]  /*16a30*/  R2UR UR5, R77 ;  /* 0x000000004d0572ca */ /* 0x000fda00000e0000 */
[----:B------:R2:W-:Y:S01]  /*16a40*/  STG.E.U8 desc[UR4][R6.64], R10 ;  /* 0x0000000a06007986 */ /* 0x0005e2000c101104 */
[----:B------:R-:W-:Y:S05]  /*16a50*/  BRA `(.L_x_467) ;  /* 0x00000000004c7947 */ /* 0x000fea0003800000 */
.L_x_464:
[----:B------:R-:W-:-:S13]  /*16a60*/  ISETP.NE.AND P0, PT, R10, 0x47, PT ;  /* 0x000000470a00780c */ /* 0x000fda0003f05270 */
[----:B------:R-:W-:Y:S05]  /*16a70*/  @!P0 BREAK.RELIABLE B4 ;  /* 0x0000000000048942 */ /* 0x000fea0003800100 */
[----:B------:R-:W-:Y:S05]  /*16a80*/  @!P0 BRA `(.L_x_468) ;  /* 0x0000000000308947 */ /* 0x000fea0003800000 */
[----:B------:R-:W-:-:S13]  /*16a90*/  ISETP.NE.AND P0, PT, R10, 0x54, PT ;  /* 0x000000540a00780c */ /* 0x000fda0003f05270 */
[----:B------:R-:W-:Y:S02]  /*16aa0*/  @!P0 R2UR UR4, R76 ;  /* 0x000000004c0482ca */ /* 0x000fe400000e0000 */
[----:B------:R-:W-:-:S13]  /*16ab0*/  @!P0 R2UR UR5, R77 ;  /* 0x000000004d0582ca */ /* 0x000fda00000e0000 */
[----:B------:R0:W-:Y:S01]  /*16ac0*/  @!P0 STG.E.U8 desc[UR4][R6.64], RZ ;  /* 0x000000ff06008986 */ /* 0x0001e2000c101104 */
[----:B------:R-:W-:Y:S05]  /*16ad0*/  @!P0 BREAK.RELIABLE B4 ;  /* 0x0000000000048942 */ /* 0x000fea0003800100 */
[----:B------:R-:W-:Y:S05]  /*16ae0*/  @!P0 BRA `(.L_x_467) ;  /* 0x0000000000288947 */ /* 0x000fea0003800000 */
.L_x_466:
[----:B------:R-:W-:Y:S05]  /*16af0*/  BSYNC.RELIABLE B4 ;  /* 0x0000000000047941 */ /* 0x000fea0003800100 */
.L_x_463:
[----:B------:R-:W-:Y:S01]  /*16b00*/  R2UR UR4, R76 ;  /* 0x000000004c0472ca */ /* 0x000fe200000e0000 */
[----:B------:R-:W-:Y:S01]  /*16b10*/  IMAD.MOV.U32 R10, RZ, RZ, 0x4 ;  /* 0x00000004ff0a7424 */ /* 0x000fe200078e00ff */
[----:B------:R-:W-:-:S13]  /*16b20*/  R2UR UR5, R77 ;  /* 0x000000004d0572ca */ /* 0x000fda00000e0000 */
[----:B------:R4:W-:Y:S01]  /*16b30*/  STG.E.U8 desc[UR4][R6.64], R10 ;  /* 0x0000000a06007986 */ /* 0x0009e2000c101104 */
[----:B------:R-:W-:Y:S05]  /*16b40*/  BRA `(.L_x_467) ;  /* 0x0000000000107947 */ /* 0x000fea0003800000 */
.L_x_468:
[----:B------:R-:W-:Y:S01]  /*16b50*/  R2UR UR4, R76 ;  /* 0x000000004c0472ca */ /* 0x000fe200000e0000 */
[----:B------:R-:W-:Y:S01]  /*16b60*/  IMAD.MOV.U32 R10, RZ, RZ, 0x1 ;  /* 0x00000001ff0a7424 */ /* 0x000fe200078e00ff */
[----:B------:R-:W-:-:S13]  /*16b70*/  R2UR UR5, R77 ;  /* 0x000000004d0572ca */ /* 0x000fda00000e0000 */
[----:B------:R1:W-:Y:S02]  /*16b80*/  STG.E.U8 desc[UR4][R6.64], R10 ;  /* 0x0000000a06007986 */ /* 0x0003e4000c101104 */
.L_x_467:
[----:B------:R-:W-:Y:S05]  /*16b90*/  BSYNC.RECONVERGENT B3 ;  /* 0x0000000000037941 */ /* 0x000fea0003800200 */
.L_x_462:
[----:B------:R-:W-:Y:S01]  /*16ba0*/  IMAD.IADD R11, R5, 0x1, R0 ;  /* 0x00000001050b7824 */ /* 0x000fe200078e0200 */
[----:B------:R-:W-:Y:S02]  /*16bb0*/  R2UR UR4, R76 ;  /* 0x000000004c0472ca */ /* 0x000fe400000e0000 */
[----:B------:R-:W-:Y:S02]  /*16bc0*/  R2UR UR5, R77 ;  /* 0x000000004d0572ca */ /* 0x000fe400000e0000 */
[----:B-1234-:R-:W-:-:S04]  /*16bd0*/  IADD3 R10, P0, PT, R11, R20, RZ ;  /* 0x000000140b0a7210 */ /* 0x01efc80007f1e0ff */
[----:B------:R-:W-:-:S07]  /*16be0*/  LEA.HI.X.SX32 R11, R11, R19, 0x1, P0 ;  /* 0x000000130b0b7211 */ /* 0x000fce00000f0eff */
[----:B------:R-:W2:Y:S01]  /*16bf0*/  LDG.E.U8 R12, desc[UR4][R10.64] ;  /* 0x000000040a0c7981 */ /* 0x000ea2000c1e1100 */
[----:B------:R-:W-:Y:S04]  /*16c00*/  BSSY.RECONVERGENT B3, `(.L_x_469) ;  /* 0x000003a000037945 */ /* 0x000fe80003800200 */
[----:B------:R-:W-:Y:S01]  /*16c10*/  BSSY.RELIABLE B4, `(.L_x_470) ;  /* 0x0000027000047945 */ /* 0x000fe20003800100 */
        /* <DEDUP_REMOVED lines=11> */
[--C-:B------:R-:W-:Y:S02]  /*16cd0*/  SHF.R.S32.HI R12, RZ, 0x1f, R0.reuse ;  /* 0x0000001fff0c7819 */ /* 0x100fe40000011400 */
[----:B------:R-:W-:-:S04]  /*16ce0*/  IADD3 R38, P0, P1, R18, R3, R0 ;  /* 0x0000000312267210 */ /* 0x000fc8000791e000 */
[--C-:B------:R-:W-:Y:S02]  /*16cf0*/  IADD3.X R39, PT, PT, R17, R42, R12.reuse, P0, P1 ;  /* 0x0000002a11277210 */ /* 0x100fe400007e240c */
[----:B------:R-:W-:-:S05]  /*16d00*/  PRMT R12, R43, 0x7610, R12 ;  /* 0x000076102b0c7816 */ /* 0x000fca000000000c */
[----:B------:R1:W-:Y:S01]  /*16d10*/  STG.E.U8 desc[UR4][R38.64+0x1b], R12 ;  /* 0x00001b0c26007986 */ /* 0x0003e2000c101104 */
[----:B------:R-:W-:Y:S05]  /*16d20*/  BRA `(.L_x_474) ;  /* 0x00000000009c7947 */ /* 0x000fea0003800000 */
.L_x_472:
        /* <DEDUP_REMOVED lines=9> */
.L_x_471:
[----:B------:R-:W-:-:S13]  /*16dc0*/  ISETP.NE.AND P0, PT, R12, 0x47, PT ;  /* 0x000000470c00780c */ /* 0x000fda0003f05270 */
[----:B------:R-:W-:Y:S05]  /*16dd0*/  @!P0 BREAK.RELIABLE B4 ;  /* 0x0000000000048942 */ /* 0x000fea0003800100 */
[----:B------:R-:W-:Y:S05]  /*16de0*/  @!P0 BRA `(.L_x_475) ;  /* 0x00000000004c8947 */ /* 0x000fea0003800000 */
[----:B------:R-:W-:-:S13]  /*16df0*/  ISETP.NE.AND P0, PT, R12, 0x54, PT ;  /* 0x000000540c00780c */ /* 0x000fda0003f05270 */
[----:B------:R-:W-:Y:S02]  /*16e00*/  @!P0 R2UR UR4, R76 ;  /* 0x000000004c0482ca */ /* 0x000fe400000e0000 */
[----:B------:R-:W-:Y:S02]  /*16e10*/  @!P0 R2UR UR5, R77 ;  /* 0x000000004d0582ca */ /* 0x000fe400000e0000 */
[--C-:B------:R-:W-:Y:S02]  /*16e20*/  @!P0 SHF.R.S32.HI R12, RZ, 0x1f, R0.reuse ;  /* 0x0000001fff0c8819 */ /* 0x100fe40000011400 */
[----:B------:R-:W-:-:S04]  /*16e30*/  @!P0 IADD3 R38, P1, P2, R18, R3, R0 ;  /* 0x0000000312268210 */ /* 0x000fc80007a3e000 */
[----:B------:R-:W-:-:S05]  /*16e40*/  @!P0 IADD3.X R39, PT, PT, R17, R42, R12, P1, P2 ;  /* 0x0000002a11278210 */ /* 0x000fca0000fe440c */
[----:B------:R4:W-:Y:S01]  /*16e50*/  @!P0 STG.E.U8 desc[UR4][R38.64+0x1b], RZ ;  /* 0x00001bff26008986 */ /* 0x0009e2000c101104 */
[----:B------:R-:W-:Y:S05]  /*16e60*/  @!P0 BREAK.RELIABLE B4 ;  /* 0x0000000000048942 */ /* 0x000fea0003800100 */
[----:B------:R-:W-:Y:S05]  /*16e70*/  @!P0 BRA `(.L_x_474) ;  /* 0x0000000000488947 */ /* 0x000fea0003800000 */
.L_x_473:
[----:B------:R-:W-:Y:S05]  /*16e80*/  BSYNC.RELIABLE B4 ;  /* 0x0000000000047941 */ /* 0x000fea0003800100 */
.L_x_470:
[----:B------:R-:W-:Y:S01]  /*16e90*/  R2UR UR4, R76 ;  /* 0x000000004c0472ca */ /* 0x000fe200000e0000 */
[----:B------:R-:W-:Y:S01]  /*16ea0*/  IMAD.MOV.U32 R43, RZ, RZ, 0x4 ;  /* 0x00000004ff2b7424 */ /* 0x000fe200078e00ff */
[----:B------:R-:W-:Y:S02]  /*16eb0*/  R2UR UR5, R77 ;  /* 0x000000004d0572ca */ /* 0x000fe400000e0000 */
[--C-:B------:R-:W-:Y:S02]  /*16ec0*/  SHF.R.S32.HI R12, RZ, 0x1f, R0.reuse ;  /* 0x0000001fff0c7819 */ /* 0x100fe40000011400 */
[----:B----4-:R-:W-:-:S04]  /*16ed0*/  IADD3 R38, P0, P1, R18, R3, R0 ;  /* 0x0000000312267210 */ /* 0x010fc8000791e000 */
[--C-:B------:R-:W-:Y:S02]  /*16ee0*/  IADD3.X R39, PT, PT, R17, R42, R12.reuse, P0, P1 ;  /* 0x0000002a11277210 */ /* 0x100fe400007e240c */
[----:B------:R-:W-:-:S05]  /*16ef0*/  PRMT R12, R43, 0x7610, R12 ;  /* 0x000076102b0c7816 */ /* 0x000fca000000000c */
[----:B------:R1:W-:Y:S01]  /*16f00*/  STG.E.U8 desc[UR4][R38.64+0x1b], R12 ;  /* 0x00001b0c26007986 */ /* 0x0003e2000c101104 */
[----:B------:R-:W-:Y:S05]  /*16f10*/  BRA `(.L_x_474) ;  /* 0x0000000000207947 */ /* 0x000fea0003800000 */
.L_x_475:
[----:B------:R-:W-:Y:S01]  /*16f20*/  R2UR UR4, R76 ;  /* 0x000000004c0472ca */ /* 0x000fe200000e0000 */
[----:B------:R-:W-:Y:S01]  /*16f30*/  IMAD.MOV.U32 R43, RZ, RZ, 0x1 ;  /* 0x00000001ff2b7424 */ /* 0x000fe200078e00ff */
[----:B------:R-:W-:Y:S02]  /*16f40*/  R2UR UR5, R77 ;  /* 0x000000004d0572ca */ /* 0x000fe400000e0000 */
[--C-:B------:R-:W-:Y:S02]  /*16f50*/  SHF.R.S32.HI R12, RZ, 0x1f, R0.reuse ;  /* 0x0000001fff0c7819 */ /* 0x100fe40000011400 */
[----:B------:R-:W-:-:S04]  /*16f60*/  IADD3 R38, P0, P1, R18, R3, R0 ;  /* 0x0000000312267210 */ /* 0x000fc8000791e000 */
[--C-:B------:R-:W-:Y:S02]  /*16f70*/  IADD3.X R39, PT, PT, R17, R42, R12.reuse, P0, P1 ;  /* 0x0000002a11277210 */ /* 0x100fe400007e240c */
[----:B------:R-:W-:-:S05]  /*16f80*/  PRMT R12, R43, 0x7610, R12 ;  /* 0x000076102b0c7816 */ /* 0x000fca000000000c */
[----:B------:R3:W-:Y:S02]  /*16f90*/  STG.E.U8 desc[UR4][R38.64+0x1b], R12 ;  /* 0x00001b0c26007986 */ /* 0x0007e4000c101104 */
.L_x_474:
[----:B------:R-:W-:Y:S05]  /*16fa0*/  BSYNC.RECONVERGENT B3 ;  /* 0x0000000000037941 */ /* 0x000fea0003800200 */
.L_x_469:
[----:B------:R-:W-:Y:S02]  /*16fb0*/  R2UR UR4, R76 ;  /* 0x000000004c0472ca */ /* 0x000fe400000e0000 */
[----:B------:R-:W-:-:S13]  /*16fc0*/  R2UR UR5, R77 ;  /* 0x000000004d0572ca */ /* 0x000fda00000e0000 */
[----:B------:R-:W5:Y:S01]  /*16fd0*/  LDG.E.U8 R8, desc[UR4][R8.64+-0x1] ;  /* 0xffffff0408087981 */ /* 0x000f62000c1e1100 */
[----:B------:R-:W-:Y:S04]  /*16fe0*/  BSSY.RECONVERGENT B3, `(.L_x_476) ;  /* 0x0000028000037945 */ /* 0x000fe80003800200 */
[----:B------:R-:W-:Y:S01]  /*16ff0*/  BSSY.RELIABLE B4, `(.L_x_477) ;  /* 0x000001d000047945 */ /* 0x000fe20003800100 */
[----:B-1234-:R-:W-:Y:S01]  /*17000*/  VIADD R39, R0, 0x1 ;  /* 0x0000000100277836 */ /* 0x01efe20000000000 */
        /* <DEDUP_REMOVED lines=13> */
.L_x_479:
[----:B------:R-:W-:Y:S01]  /*170e0*/  R2UR UR4, R76 ;  /* 0x000000004c0472ca */ /* 0x000fe200000e0000 */
[----:B------:R-:W-:Y:S01]  /*170f0*/  IMAD.MOV.U32 R8, RZ, RZ, 0x3 ;  /* 0x00000003ff087424 */ /* 0x000fe200078e00ff */
[----:B------:R-:W-:-:S13]  /*17100*/  R2UR UR5, R77 ;  /* 0x000000004d0572ca */ /* 0x000fda00000e0000 */
[----:B------:R1:W-:Y:S01]  /*17110*/  STG.E.U8 desc[UR4][R6.64+0x1], R8 ;  /* 0x0000010806007986 */ /* 0x0003e2000c101104 */
[----:B------:R-:W-:Y:S05]  /*17120*/  BRA `(.L_x_481) ;  /* 0x00000000004c7947 */ /* 0x000fea0003800000 */
.L_x_478:
        /* <DEDUP_REMOVED lines=9> */
.L_x_480:
[----:B------:R-:W-:Y:S05]  /*171c0*/  BSYNC.RELIABLE B4 ;  /* 0x0000000000047941 */ /* 0x000fea0003800100 */
.L_x_477:
[----:B------:R-:W-:Y:S01]  /*171d0*/  R2UR UR4, R76 ;  /* 0x000000004c0472ca */ /* 0x000fe200000e0000 */
[----:B------:R-:W-:Y:S01]  /*171e0*/  IMAD.MOV.U32 R8, RZ, RZ, 0x4 ;  /* 0x00000004ff087424 */ /* 0x000fe200078e00ff */
[----:B------:R-:W-:-:S13]  /*171f0*/  R2UR UR5, R77 ;  /* 0x000000004d0572ca */ /* 0x000fda00000e0000 */
[----:B------:R3:W-:Y:S01]  /*17200*/  STG.E.U8 desc[UR4][R6.64+0x1], R8 ;  /* 0x0000010806007986 */ /* 0x0007e2000c101104 */
[----:B------:R-:W-:Y:S05]  /*17210*/  BRA `(.L_x_481) ;  /* 0x0000000000107947 */ /* 0x000fea0003800000 */
.L_x_482:
[----:B------:R-:W-:Y:S01]  /*17220*/  R2UR UR4, R76 ;  /* 0x000000004c0472ca */ /* 0x000fe200000e0000 */
[----:B------:R-:W-:Y:S01]  /*17230*/  IMAD.MOV.U32 R8, RZ, RZ, 0x1 ;  /* 0x00000001ff087424 */ /* 0x000fe200078e00ff */
[----:B------:R-:W-:-:S13]  /*17240*/  R2UR UR5, R77 ;  /* 0x000000004d0572ca */ /* 0x000fda00000e0000 */
[----:B------:R2:W-:Y:S02]  /*17250*/  STG.E.U8 desc[UR4][R6.64+0x1], R8 ;  /* 0x0000010806007986 */ /* 0x0005e4000c101104 */
.L_x_481:
[----:B------:R-:W-:Y:S05]  /*17260*/  BSYNC.RECONVERGENT B3 ;  /* 0x0000000000037941 */ /* 0x000fea0003800200 */
.L_x_476:
        /* <DEDUP_REMOVED lines=16> */
[--C-:B-1234-:R-:W-:Y:S02]  /*17370*/  SHF.R.S32.HI R8, RZ, 0x1f, R39.reuse ;  /* 0x0000001fff087819 */ /* 0x11efe40000011427 */
[----:B0-----:R-:W-:-:S04]  /*17380*/  IADD3 R6, P0, P1, R18, R3, R39 ;  /* 0x0000000312067210 */ /* 0x001fc8000791e027 */
[--C-:B------:R-:W-:Y:S02]  /*17390*/  IADD3.X R7, PT, PT, R17, R42, R8.reuse, P0, P1 ;  /* 0x0000002a11077210 */ /* 0x100fe400007e2408 */
[----:B------:R-:W-:-:S05]  /*173a0*/  PRMT R8, R9, 0x7610, R8 ;  /* 0x0000761009087816 */ /* 0x000fca0000000008 */
[----:B------:R2:W-:Y:S01]  /*173b0*/  STG.E.U8 desc[UR4][R6.64+0x1b], R8 ;  /* 0x00001b0806007986 */ /* 0x0005e2000c101104 */
[----:B------:R-:W-:Y:S05]  /*173c0*/  BRA `(.L_x_488) ;  /* 0x0000000000907947 */ /* 0x000fea0003800000 */
.L_x_486:
[----:B------:R-:W-:Y:S01]  /*173d0*/  R2UR UR4, R76 ;  /* 0x000000004c0472ca */ /* 0x000fe200000e0000 */
[----:B-1234-:R-:W-:Y:S01]  /*173e0*/  IMAD.MOV.U32 R8, RZ, RZ, 0x3 ;  /* 0x00000003ff087424 */ /* 0x01efe200078e00ff */
[----:B------:R-:W-:Y:S02]  /*173f0*/  R2UR UR5, R77 ;  /* 0x000000004d0572ca */ /* 0x000fe400000e0000 */
[--C-:B0-----:R-:W-:Y:S02]  /*17400*/  SHF.R.S32.HI R7, RZ, 0x1f, R39.reuse ;  /* 0x0000001fff077819 */ /* 0x101fe40000011427 */
[----:B------:R-:W-:-:S04]  /*17410*/  IADD3 R6, P0, P1, R18, R3, R39 ;  /* 0x0000000312067210 */ /* 0x000fc8000791e027 */
[----:B------:R-:W-:-:S05]  /*17420*/  IADD3.X R7, PT, PT, R17, R42, R7, P0, P1 ;  /* 0x0000002a11077210 */ /* 0x000fca00007e2407 */
[----:B------:R4:W-:Y:S01]  /*17430*/  STG.E.U8 desc[UR4][R6.64+0x1b], R8 ;  /* 0x00001b0806007986 */ /* 0x0009e2000c101104 */
[----:B------:R-:W-:Y:S05]  /*17440*/  BRA `(.L_x_488) ;  /* 0x0000000000707947 */ /* 0x000fea0003800000 */
.L_x_485:
[----:B------:R-:W-:-:S13]  /*17450*/  ISETP.NE.AND P0, PT, R10, 0x47, PT ;  /* 0x000000470a00780c */ /* 0x000fda0003f05270 */
[----:B------:R-:W-:Y:S05]  /*17460*/  @!P0 BREAK.RELIABLE B4 ;  /* 0x0000000000048942 */ /* 0x000fea0003800100 */
[----:B------:R-:W-:Y:S05]  /*17470*/  @!P0 BRA `(.L_x_489) ;  /* 0x0000000000488947 */ /* 0x000fea0003800000 */
[----:B------:R-:W-:-:S13]  /*17480*/  ISETP.NE.AND P0, PT, R10, 0x54, PT ;  /* 0x000000540a00780c */ /* 0x000fda0003f05270 */
[----:B------:R-:W-:Y:S02]  /*17490*/  @!P0 R2UR UR4, R76 ;  /* 0x000000004c0482ca */ /* 0x000fe400000e0000 */
[----:B------:R-:W-:Y:S02]  /*174a0*/  @!P0 R2UR UR5, R77 ;  /* 0x000000004d0582ca */ /* 0x000fe400000e0000 */
[--C-:B01234-:R-:W-:Y:S02]  /*174b0*/  @!P0 SHF.R.S32.HI R6, RZ, 0x1f, R39.reuse ;  /* 0x0000001fff068819 */ /* 0x11ffe40000011427 */
[----:B------:R-:W-:-:S04]  /*174c0*/  @!P0 IADD3 R8, P1, P2, R18, R3, R39 ;  /* 0x0000000312088210 */ /* 0x000fc80007a3e027 */
[----:B------:R-:W-:-:S05]  /*174d0*/  @!P0 IADD3.X R9, PT, PT, R17, R42, R6, P1, P2 ;  /* 0x0000002a11098210 */ /* 0x000fca0000fe4406 */
[----:B------:R0:W-:Y:S01]  /*174e0*/  @!P0 STG.E.U8 desc[UR4][R8.64+0x1b], RZ ;  /* 0x00001bff08008986 */ /* 0x0001e2000c101104 */
[----:B------:R-:W-:Y:S05]  /*174f0*/  @!P0 BREAK.RELIABLE B4 ;  /* 0x0000000000048942 */ /* 0x000fea0003800100 */
[----:B------:R-:W-:Y:S05]  /*17500*/  @!P0 BRA `(.L_x_488) ;  /* 0x0000000000408947 */ /* 0x000fea0003800000 */
.L_x_487:
[----:B------:R-:W-:Y:S05]  /*17510*/  BSYNC.RELIABLE B4 ;  /* 0x0000000000047941 */ /* 0x000fea0003800100 */
.L_x_484:
[----:B------:R-:W-:Y:S01]  /*17520*/  R2UR UR4, R76 ;  /* 0x000000004c0472ca */ /* 0x000fe200000e0000 */
[----:B01234-:R-:W-:Y:S01]  /*17530*/  IMAD.MOV.U32 R8, RZ, RZ, 0x4 ;  /* 0x00000004ff087424 */ /* 0x01ffe200078e00ff */
[----:B------:R-:W-:Y:S02]  /*17540*/  R2UR UR5, R77 ;  /* 0x000000004d0572ca */ /* 0x000fe400000e0000 */
[--C-:B------:R-:W-:Y:S02]  /*17550*/  SHF.R.S32.HI R7, RZ, 0x1f, R39.reuse ;  /* 0x0000001fff077819 */ /* 0x100fe40000011427 */
[----:B------:R-:W-:-:S04]  /*17560*/  IADD3 R6, P0, P1, R18, R3, R39 ;  /* 0x0000000312067210 */ /* 0x000fc8000791e027 */
[----:B------:R-:W-:-:S05]  /*17570*/  IADD3.X R7, PT, PT, R17, R42, R7, P0, P1 ;  /* 0x0000002a11077210 */ /* 0x000fca00007e2407 */
[----:B------:R3:W-:Y:S01]  /*17580*/  STG.E.U8 desc[UR4][R6.64+0x1b], R8 ;  /* 0x00001b0806007986 */ /* 0x0007e2000c101104 */
[----:B------:R-:W-:Y:S05]  /*17590*/  BRA `(.L_x_488) ;  /* 0x00000000001c7947 */ /* 0x000fea0003800000 */
.L_x_489:
[----:B------:R-:W-:Y:S01]  /*175a0*/  R2UR UR4, R76 ;  /* 0x000000004c0472ca */ /* 0x000fe200000e0000 */
[----:B-1234-:R-:W-:Y:S01]  /*175b0*/  IMAD.MOV.U32 R8, RZ, RZ, 0x1 ;  /* 0x00000001ff087424 */ /* 0x01efe200078e00ff */
[----:B------:R-:W-:Y:S02]  /*175c0*/  R2UR UR5, R77 ;  /* 0x000000004d0572ca */ /* 0x000fe400000e0000 */
[--C-:B0-----:R-:W-:Y:S02]  /*175d0*/  SHF.R.S32.HI R7, RZ, 0x1f, R39.reuse ;  /* 0x0000001fff077819 */ /* 0x101fe40000011427 */
[----:B------:R-:W-:-:S04]  /*175e0*/  IADD3 R6, P0, P1, R18, R3, R39 ;  /* 0x0000000312067210 */ /* 0x000fc8000791e027 */
[----:B------:R-:W-:-:S05]  /*175f0*/  IADD3.X R7, PT, PT, R17, R42, R7, P0, P1 ;  /* 0x0000002a11077210 */ /* 0x000fca00007e2407 */
[----:B------:R1:W-:Y:S04]  /*17600*/  STG.E.U8 desc[UR4][R6.64+0x1b], R8 ;  /* 0x00001b0806007986 */ /* 0x0003e8000c101104 */
.L_x_488:
[----:B------:R-:W-:Y:S05]  /*17610*/  BSYNC.RECONVERGENT B3 ;  /* 0x0000000000037941 */ /* 0x000fea0003800200 */
.L_x_483:
[----:B------:R-:W-:Y:S01]  /*17620*/  ISETP.NE.AND P0, PT, R39, R40, PT ;  /* 0x000000282700720c */ /* 0x000fe20003f05270 */
[----:B------:R-:W-:-:S12]  /*17630*/  VIADD R0, R0, 0x2 ;  /* 0x0000000200007836 */ /* 0x000fd80000000000 */
[----:B------:R-:W-:Y:S05]  /*17640*/  @P0 BRA `(.L_x_490) ;  /* 0xfffffff000900947 */ /* 0x000fea000383ffff */
.L_x_461:
[----:B------:R-:W-:Y:S05]  /*17650*/  BSYNC.RECONVERGENT B0 ;  /* 0x0000000000007941 */ /* 0x000fea0003800200 */
.L_x_460:
[----:B-1234-:R-:W-:-:S04]  /*17660*/  LOP3.LUT R6, R2, 0x1, RZ, 0xc0, !PT ;  /* 0x0000000102067812 */ /* 0x01efc800078ec0ff */
[----:B------:R-:W-:-:S13]  /*17670*/  ISETP.NE.U32.AND P0, PT, R6, 0x1, PT ;  /* 0x000000010600780c */ /* 0x000fda0003f05070 */
[----:B------:R-:W-:Y:S05]  /*17680*/  @P0 BRA `(.L_x_459) ;  /* 0x0000004400d40947 */ /* 0x000fea0003800000 */
[----:B------:R-:W-:Y:S01]  /*17690*/  IMAD.IADD R7, R41, 0x1, -R0 ;  /* 0x0000000129077824 */ /* 0x000fe200078e0a00 */
[----:B------:R-:W-:Y:S02]  /*176a0*/  R2UR UR4, R76 ;  /* 0x000000004c0472ca */ /* 0x000fe400000e0000 */
[----:B------:R-:W-:Y:S02]  /*176b0*/  R2UR UR5, R77 ;  /* 0x000000004d0572ca */ /* 0x000fe400000e0000 */
[----:B------:R-:W-:-:S04]  /*176c0*/  IADD3 R6, P0, PT, R7, R20, RZ ;  /* 0x0000001407067210 */ /* 0x000fc80007f1e0ff */
[----:B------:R-:W-:-:S07]  /*176d0*/  LEA.HI.X.SX32 R7, R7, R19, 0x1, P0 ;  /* 0x0000001307077211 */ /* 0x000fce00000f0eff */
[----:B------:R-:W2:Y:S01]  /*176e0*/  LDG.E.U8 R6, desc[UR4][R6.64] ;  /* 0x0000000406067981 */ /* 0x000ea2000c1e1100 */
[----:B------:R-:W-:Y:S04]  /*176f0*/  BSSY.RECONVERGENT B0, `(.L_x_491) ;  /* 0x0000036000007945 */ /* 0x000fe80003800200 */
[----:B------:R-:W-:Y:S01]  /*17700*/  BSSY.RELIABLE B3, `(.L_x_492) ;  /* 0x0000025000037945 */ /* 0x000fe20003800100 */
[----:B0-----:R-:W-:Y:S01]  /*17710*/  IMAD.IADD R8, R3, 0x1, R0 ;  /* 0x0000000103087824 */ /* 0x001fe200078e0200 */
        /* <DEDUP_REMOVED lines=12> */
[----:B------:R-:W-:Y:S02]  /*177e0*/  LEA.HI.X.SX32 R7, R8, R17, 0x1, P0 ;  /* 0x0000001108077211 */ /* 0x000fe400000f0eff */
[----:B------:R-:W-:-:S05]  /*177f0*/  PRMT R8, R9, 0x7610, R8 ;  /* 0x0000761009087816 */ /* 0x000fca0000000008 */
[----:B------:R4:W-:Y:S01]  /*17800*/  STG.E.U8 desc[UR4][R6.64], R8 ;  /* 0x0000000806007986 */ /* 0x0009e2000c101104 */
[----:B------:R-:W-:Y:S05]  /*17810*/  BRA `(.L_x_496) ;  /* 0x00000000008c7947 */ /* 0x000fea0003800000 */
.L_x_494:
        /* <DEDUP_REMOVED lines=8> */
.L_x_493:
[----:B------:R-:W-:-:S13]  /*178a0*/  ISETP.NE.AND P0, PT, R6, 0x47, PT ;  /* 0x000000470600780c */ /* 0x000fda0003f05270 */
[----:B------:R-:W-:Y:S05]  /*178b0*/  @!P0 BREAK.RELIABLE B3 ;  /* 0x0000000000038942 */ /* 0x000fea0003800100 */
[----:B------:R-:W-:Y:S05]  /*178c0*/  @!P0 BRA `(.L_x_497) ;  /* 0x0000000000448947 */ /* 0x000fea0003800000 */
[----:B------:R-:W-:-:S13]  /*178d0*/  ISETP.NE.AND P0, PT, R6, 0x54, PT ;  /* 0x000000540600780c */ /* 0x000fda0003f05270 */
[----:B------:R-:W-:Y:S02]  /*178e0*/  @!P0 R2UR UR4, R76 ;  /* 0x000000004c0482ca */ /* 0x000fe400000e0000 */
[----:B------:R-:W-:Y:S02]  /*178f0*/  @!P0 R2UR UR5, R77 ;  /* 0x000000004d0582ca */ /* 0x000fe400000e0000 */
[----:B------:R-:W-:-:S04]  /*17900*/  @!P0 IADD3 R6, P1, PT, R8, R18, RZ ;  /* 0x0000001208068210 */ /* 0x000fc80007f3e0ff */
[----:B------:R-:W-:-:S07]  /*17910*/  @!P0 LEA.HI.X.SX32 R7, R8, R17, 0x1, P1 ;  /* 0x0000001108078211 */ /* 0x000fce00008f0eff */
[----:B------:R0:W-:Y:S01]  /*17920*/  @!P0 STG.E.U8 desc[UR4][R6.64], RZ ;  /* 0x000000ff06008986 */ /* 0x0001e2000c101104 */
[----:B------:R-:W-:Y:S05]  /*17930*/  @!P0 BREAK.RELIABLE B3 ;  /* 0x0000000000038942 */ /* 0x000fea0003800100 */
[----:B------:R-:W-:Y:S05]  /*17940*/  @!P0 BRA `(.L_x_496) ;  /* 0x0000000000408947 */ /* 0x000fea0003800000 */
.L_x_495:
[----:B------:R-:W-:Y:S05]  /*17950*/  BSYNC.RELIABLE B3 ;  /* 0x0000000000037941 */ /* 0x000fea0003800100 */
.L_x_492:
[----:B------:R-:W-:Y:S01]  /*17960*/  R2UR UR4, R76 ;  /* 0x000000004c0472ca */ /* 0x000fe200000e0000 */
[----:B------:R-:W-:Y:S01]  /*17970*/  IMAD.MOV.U32 R9, RZ, RZ, 0x4 ;  /* 0x00000004ff097424 */ /* 0x000fe200078e00ff */
[----:B------:R-:W-:Y:S02]  /*17980*/  R2UR UR5, R77 ;  /* 0x000000004d0572ca */ /* 0x000fe400000e0000 */
[----:B0-----:R-:W-:-:S04]  /*17990*/  IADD3 R6, P0, PT, R8, R18, RZ ;  /* 0x0000001208067210 */ /* 0x001fc80007f1e0ff */
[----:B------:R-:W-:Y:S02]  /*179a0*/  LEA.HI.X.SX32 R7, R8, R17, 0x1, P0 ;  /* 0x0000001108077211 */ /* 0x000fe400000f0eff */
[----:B------:R-:W-:-:S05]  /*179b0*/  PRMT R8, R9, 0x7610, R8 ;  /* 0x0000761009087816 */ /* 0x000fca0000000008 */
[----:B------:R3:W-:Y:S01]  /*179c0*/  STG.E.U8 desc[UR4][R6.64], R8 ;  /* 0x0000000806007986 */ /* 0x0007e2000c101104 */
[----:B------:R-:W-:Y:S05]  /*179d0*/  BRA `(.L_x_496) ;  /* 0x00000000001c7947 */ /* 0x000fea0003800000 */
.L_x_497:
[----:B------:R-:W-:Y:S01]  /*179e0*/  R2UR UR4, R76 ;  /* 0x000000004c0472ca */ /* 0x000fe200000e0000 */
[----:B------:R-:W-:Y:S01]  /*179f0*/  IMAD.MOV.U32 R9, RZ, RZ, 0x1 ;  /* 0x00000001ff097424 */ /* 0x000fe200078e00ff */
[----:B------:R-:W-:Y:S02]  /*17a00*/  R2UR UR5, R77 ;  /* 0x000000004d0572ca */ /* 0x000fe400000e0000 */
[----:B------:R-:W-:-:S04]  /*17a10*/  IADD3 R6, P0, PT, R8, R18, RZ ;  /* 0x0000001208067210 */ /* 0x000fc80007f1e0ff */
[----:B------:R-:W-:Y:S02]  /*17a20*/  LEA.HI.X.SX32 R7, R8, R17, 0x1, P0 ;  /* 0x0000001108077211 */ /* 0x000fe400000f0eff */
[----:B------:R-:W-:-:S05]  /*17a30*/  PRMT R8, R9, 0x7610, R8 ;  /* 0x0000761009087816 */ /* 0x000fca0000000008 */
[----:B------:R1:W-:Y:S02]  /*17a40*/  STG.E.U8 desc[UR4][R6.64], R8 ;  /* 0x0000000806007986 */ /* 0x0003e4000c101104 */
.L_x_496:
[----:B------:R-:W-:Y:S05]  /*17a50*/  BSYNC.RECONVERGENT B0 ;  /* 0x0000000000007941 */ /* 0x000fea0003800200 */
.L_x_491:
[----:B------:R-:W-:Y:S01]  /*17a60*/  IMAD.IADD R5, R5, 0x1, R0 ;  /* 0x0000000105057824 */ /* 0x000fe200078e0200 */
[----:B------:R-:W-:Y:S02]  /*17a70*/  R2UR UR4, R76 ;  /* 0x000000004c0472ca */ /* 0x000fe400000e0000 */
[----:B------:R-:W-:Y:S02]  /*17a80*/  R2UR UR5, R77 ;  /* 0x000000004d0572ca */ /* 0x000fe400000e0000 */
[----:B01234-:R-:W-:-:S04]  /*17a90*/  IADD3 R6, P0, PT, R5, R20, RZ ;  /* 0x0000001405067210 */ /* 0x01ffc80007f1e0ff */
[----:B------:R-:W-:-:S07]  /*17aa0*/  LEA.HI.X.SX32 R7, R5, R19, 0x1, P0 ;  /* 0x0000001305077211 */ /* 0x000fce00000f0eff */
[----:B------:R-:W2:Y:S01]  /*17ab0*/  LDG.E.U8 R6, desc[UR4][R6.64] ;  /* 0x0000000406067981 */ /* 0x000ea2000c1e1100 */
        /* <DEDUP_REMOVED lines=9> */
[----:B------:R-:W-:Y:S02]  /*17b50*/  R2UR UR4, R76 ;  /* 0x000000004c0472ca */ /* 0x000fe400000e0000 */
[----:B------:R-:W-:Y:S02]  /*17b60*/  R2UR UR5, R77 ;  /* 0x000000004d0572ca */ /* 0x000fe400000e0000 */
[--C-:B------:R-:W-:Y:S02]  /*17b70*/  SHF.R.S32.HI R8, RZ, 0x1f, R0.reuse ;  /* 0x0000001fff087819 */ /* 0x100fe40000011400 */
[----:B------:R-:W-:Y:S01]  /*17b80*/  IADD3 R6, P0, P1, R18, R3, R0 ;  /* 0x0000000312067210 */ /* 0x000fe2000791e000 */
[----:B------:R-:W-:Y:S01]  /*17b90*/  IMAD.MOV.U32 R0, RZ, RZ, 0x2 ;  /* 0x00000002ff007424 */ /* 0x000fe200078e00ff */
[----:B------:R-:W-:-:S04]  /*17ba0*/  SHF.R.S32.HI R3, RZ, 0x1f, R3 ;  /* 0x0000001fff037819 */ /* 0x000fc80000011403 */
[----:B------:R-:W-:Y:S02]  /*17bb0*/  IADD3.X R7, PT, PT, R17, R3, R8, P0, P1 ;  /* 0x0000000311077210 */ /* 0x000fe400007e2408 */
[----:B------:R-:W-:-:S05]  /*17bc0*/  PRMT R3, R0, 0x7610, R3 ;  /* 0x0000761000037816 */ /* 0x000fca0000000003 */
[----:B------:R0:W-:Y:S01]  /*17bd0*/  STG.E.U8 desc[UR4][R6.64+0x1b], R3 ;  /* 0x00001b0306007986 */ /* 0x0001e2000c101104 */
[----:B------:R-:W-:Y:S05]  /*17be0*/  BRA `(.L_x_459) ;  /* 0x00000040007c7947 */ /* 0x000fea0003800000 */
.L_x_500:
        /* <DEDUP_REMOVED lines=10> */
.L_x_499:
[----:B------:R-:W-:-:S13]  /*17c90*/  ISETP.NE.AND P0, PT, R6, 0x47, PT ;  /* 0x000000470600780c */ /* 0x000fda0003f05270 */
[----:B------:R-:W-:Y:S05]  /*17ca0*/  @!P0 BREAK.RELIABLE B0 ;  /* 0x0000000000008942 */ /* 0x000fea0003800100 */
[----:B------:R-:W-:Y:S05]  /*17cb0*/  @!P0 BRA `(.L_x_502) ;  /* 0x0000000000548947 */ /* 0x000fea0003800000 */
[----:B------:R-:W-:-:S13]  /*17cc0*/  ISETP.NE.AND P0, PT, R6, 0x54, PT ;  /* 0x000000540600780c */ /* 0x000fda0003f05270 */
[----:B------:R-:W-:Y:S02]  /*17cd0*/  @!P0 R2UR UR4, R76 ;  /* 0x000000004c0482ca */ /* 0x000fe400000e0000 */
[----:B------:R-:W-:Y:S02]  /*17ce0*/  @!P0 R2UR UR5, R77 ;  /* 0x000000004d0582ca */ /* 0x000fe400000e0000 */
[--C-:B------:R-:W-:Y:S02]  /*17cf0*/  @!P0 SHF.R.S32.HI R6, RZ, 0x1f, R0.reuse ;  /* 0x0000001fff068819 */ /* 0x100fe40000011400 */
[----:B------:R-:W-:Y:S02]  /*17d00*/  @!P0 SHF.R.S32.HI R5, RZ, 0x1f, R3 ;  /* 0x0000001fff058819 */ /* 0x000fe40000011403 */
[----:B------:R-:W-:-:S04]  /*17d10*/  @!P0 IADD3 R8, P1, P2, R18, R3, R0 ;  /* 0x0000000312088210 */ /* 0x000fc80007a3e000 */
[----:B------:R-:W-:-:S05]  /*17d20*/  @!P0 IADD3.X R9, PT, PT, R17, R5, R6, P1, P2 ;  /* 0x0000000511098210 */ /* 0x000fca0000fe4406 */
[----:B------:R0:W-:Y:S01]  /*17d30*/  @!P0 STG.E.U8 desc[UR4][R8.64+0x1b], RZ ;  /* 0x00001bff08008986 */ /* 0x0001e2000c101104 */
[----:B------:R-:W-:Y:S05]  /*17d40*/  @!P0 BREAK.RELIABLE B0 ;  /* 0x0000000000008942 */ /* 0x000fea0003800100 */
[----:B------:R-:W-:Y:S05]  /*17d50*/  @!P0 BRA `(.L_x_459) ;  /* 0x0000004000208947 */ /* 0x000fea0003800000 */
.L_x_501:
[----:B------:R-:W-:Y:S05]  /*17d60*/  BSYNC.RELIABLE B0 ;  /* 0x0000000000007941 */ /* 0x000fea0003800100 */
.L_x_498:
[----:B------:R-:W-:Y:S02]  /*17d70*/  R2UR UR4, R76 ;  /* 0x000000004c0472ca */ /* 0x000fe400000e0000 */
[----:B------:R-:W-:Y:S02]  /*17d80*/  R2UR UR5, R77 ;  /* 0x000000004d0572ca */ /* 0x000fe400000e0000 */
[--C-:B0-----:R-:W-:Y:S02]  /*17d90*/  SHF.R.S32.HI R8, RZ, 0x1f, R0.reuse ;  /* 0x0000001fff087819 */ /* 0x101fe40000011400 */
[----:B------:R-:W-:Y:S01]  /*17da0*/  IADD3 R6, P0, P1, R18, R3, R0 ;  /* 0x0000000312067210 */ /* 0x000fe2000791e000 */
[----:B------:R-:W-:Y:S01]  /*17db0*/  IMAD.MOV.U32 R0, RZ, RZ, 0x4 ;  /* 0x00000004ff007424 */ /* 0x000fe200078e00ff */
[----:B------:R-:W-:-:S04]  /*17dc0*/  SHF.R.S32.HI R3, RZ, 0x1f, R3 ;  /* 0x0000001fff037819 */ /* 0x000fc80000011403 */
[----:B------:R-:W-:Y:S02]  /*17dd0*/  IADD3.X R7, PT, PT, R17, R3, R8, P0, P1 ;  /* 0x0000000311077210 */ /* 0x000fe400007e2408 */
[----:B------:R-:W-:-:S05]  /*17de0*/  PRMT R3, R0, 0x7610, R3 ;  /* 0x0000761000037816 */ /* 0x000fca0000000003 */
[----:B------:R0:W-:Y:S01]  /*17df0*/  STG.E.U8 desc[UR4][R6.64+0x1b], R3 ;  /* 0x00001b0306007986 */ /* 0x0001e2000c101104 */
[----:B------:R-:W-:Y:S05]  /*17e00*/  BRA `(.L_x_459) ;  /* 0x0000003c00f47947 */ /* 0x000fea0003800000 */
.L_x_502:
        /* <DEDUP_REMOVED lines=10> */
.L_x_458:
[----:B------:R-:W-:-:S13]  /*17eb0*/  ISETP.GE.AND P0, PT, R2, 0x1, PT ;  /* 0x000000010200780c */ /* 0x000fda0003f06270 */
[----:B------:R-:W-:Y:S05]  /*17ec0*/  @!P0 BRA `(.L_x_459) ;  /* 0x0000003c00c48947 */ /* 0x000fea0003800000 */
[----:B------:R-:W-:Y:S01]  /*17ed0*/  ISETP.NE.AND P0, PT, R2, 0x1, PT ;  /* 0x000000010200780c */ /* 0x000fe20003f05270 */
[----:B------:R-:W-:Y:S01]  /*17ee0*/  BSSY.RECONVERGENT B0, `(.L_x_503) ;  /* 0x00000e7000007945 */ /* 0x000fe20003800200 */
[C---:B0-----:R-:W-:Y:S02]  /*17ef0*/  VIADD R41, R34.reuse, 0xffffffff ;  /* 0xffffffff22297836 */ /* 0x041fe40000000000 */
[----:B------:R-:W-:Y:S02]  /*17f00*/  IMAD.IADD R5, R34, 0x1, R2 ;  /* 0x0000000122057824 */ /* 0x000fe400078e0202 */
[----:B------:R-:W-:Y:S02]  /*17f10*/  IMAD R3, R35, 0x36, RZ ;  /* 0x0000003623037824 */ /* 0x000fe400078e02ff */
[----:B------:R-:W-:-:S05]  /*17f20*/  IMAD.MOV.U32 R0, RZ, RZ, 0x1 ;  /* 0x00000001ff007424 */ /* 0x000fca00078e00ff */
[----:B------:R-:W-:Y:S05]  /*17f30*/  @!P0 BRA `(.L_x_504) ;  /* 0x0000000c00848947 */ /* 0x000fea0003800000 */
[----:B------:R-:W-:Y:S01]  /*17f40*/  LOP3.LUT R43, R2, 0x7ffffffe, RZ, 0xc0, !PT ;  /* 0x7ffffffe022b7812 */ /* 0x000fe200078ec0ff */
[----:B------:R-:W-:Y:S01]  /*17f50*/  IMAD.MOV.U32 R0, RZ, RZ, 0x1 ;  /* 0x00000001ff007424 */ /* 0x000fe200078e00ff */
[----:B------:R-:W-:-:S07]  /*17f60*/  SHF.R.S32.HI R40, RZ, 0x1f, R3 ;  /* 0x0000001fff287819 */ /* 0x000fce0000011403 */
.L_x_535:
[----:B01-34-:R-:W-:Y:S01]  /*17f70*/  IMAD.IADD R6, R41, 0x1, R0 ;  /* 0x0000000129067824 */ /* 0x01bfe200078e0200 */
[----:B------:R-:W-:Y:S02]  /*17f80*/  R2UR UR4, R76 ;  /* 0x000000004c0472ca */ /* 0x000fe400000e0000 */
[----:B------:R-:W-:Y:S02]  /*17f90*/  R2UR UR5, R77 ;  /* 0x000000004d0572ca */ /* 0x000fe400000e0000 */
[----:B--2---:R-:W-:-:S04]  /*17fa0*/  IADD3 R8, P0, PT, R6, R20, RZ ;  /* 0x0000001406087210 */ /* 0x004fc80007f1e0ff */
        /* <DEDUP_REMOVED lines=20> */
.L_x_508:
[----:B------:R-:W-:Y:S02]  /*180f0*/  R2UR UR4, R76 ;  /* 0x000000004c0472ca */ /* 0x000fe400000e0000 */
[----:B------:R-:W-:-:S13]  /*18100*/  R2UR UR5, R77 ;  /* 0x000000004d0572ca */ /* 0x000fda00000e0000 */
[----:B------:R2:W-:Y:S01]  /*18110*/  STG.E.U8 desc[UR4][R6.64], RZ ;  /* 0x000000ff06007986 */ /* 0x0005e2000c101104 */
[----:B------:R-:W-:Y:S05]  /*18120*/  BRA `(.L_x_510) ;  /* 0x0000000000547947 */ /* 0x000fea0003800000 */
.L_x_507:
[----:B------:R-:W-:-:S13]  /*18130*/  ISETP.NE.AND P0, PT, R10, 0x47, PT ;  /* 0x000000470a00780c */ /* 0x000fda0003f05270 */
[----:B------:R-:W-:Y:S05]  /*18140*/  @!P0 BREAK.RELIABLE B4 ;  /* 0x0000000000048942 */ /* 0x000fea0003800100 */
[----:B------:R-:W-:Y:S05]  /*18150*/  @!P0 BRA `(.L_x_511) ;  /* 0x0000000000388947 */ /* 0x000fea0003800000 */
[----:B------:R-:W-:-:S13]  /*18160*/  ISETP.NE.AND P0, PT, R10, 0x54, PT ;  /* 0x000000540a00780c */ /* 0x000fda0003f05270 */
[----:B------:R-:W-:Y:S05]  /*18170*/  @!P0 BREAK.RELIABLE B4 ;  /* 0x0000000000048942 */ /* 0x000fea0003800100 */
[----:B------:R-:W-:Y:S05]  /*18180*/  @!P0 BRA `(.L_x_512) ;  /* 0x0000000000188947 */ /* 0x000fea0003800000 */
.L_x_509:
[----:B------:R-:W-:Y:S05]  /*18190*/  BSYNC.RELIABLE B4 ;  /* 0x0000000000047941 */ /* 0x000fea0003800100 */
.L_x_506:
[----:B------:R-:W-:Y:S01]  /*181a0*/  R2UR UR4, R76 ;  /* 0x000000004c0472ca */ /* 0x000fe200000e0000 */
[----:B------:R-:W-:Y:S01]  /*181b0*/  IMAD.MOV.U32 R10, RZ, RZ, 0x4 ;  /* 0x00000004ff0a7424 */ /* 0x000fe200078e00ff */
[----:B------:R-:W-:-:S13]  /*181c0*/  R2UR UR5, R77 ;  /* 0x000000004d0572ca */ /* 0x000fda00000e0000 */
[----:B------:R3:W-:Y:S01]  /*181d0*/  STG.E.U8 desc[UR4][R6.64], R10 ;  /* 0x0000000a06007986 */ /* 0x0007e2000c101104 */
[----:B------:R-:W-:Y:S05]  /*181e0*/  BRA `(.L_x_510) ;  /* 0x0000000000247947 */ /* 0x000fea0003800000 */
.L_x_512:
[----:B------:R-:W-:Y:S01]  /*181f0*/  R2UR UR4, R76 ;  /* 0x000000004c0472ca */ /* 0x000fe200000e0000 */
[----:B------:R-:W-:Y:S01]  /*18200*/  IMAD.MOV.U32 R10, RZ, RZ, 0x3 ;  /* 0x00000003ff0a7424 */ /* 0x000fe200078e00ff */
[----:B------:R-:W-:-:S13]  /*18210*/  R2UR UR5, R77 ;  /* 0x000000004d0572ca */ /* 0x000fda00000e0000 */
[----:B------:R0:W-:Y:S01]  /*18220*/  STG.E.U8 desc[UR4][R6.64], R10 ;  /* 0x0000000a06007986 */ /* 0x0001e2000c101104 */
[----:B------:R-:W-:Y:S05]  /*18230*/  BRA `(.L_x_510) ;  /* 0x0000000000107947 */ /* 0x000fea0003800000 */
.L_x_511:
[----:B------:R-:W-:Y:S01]  /*18240*/  R2UR UR4, R76 ;  /* 0x000000004c0472ca */ /* 0x000fe200000e0000 */
[----:B------:R-:W-:Y:S01]  /*18250*/  IMAD.MOV.U32 R10, RZ, RZ, 0x2 ;  /* 0x00000002ff0a7424 */ /* 0x000fe200078e00ff */
[----:B------:R-:W-:-:S13]  /*18260*/  R2UR UR5, R77 ;  /* 0x000000004d0572ca */ /* 0x000fda00000e0000 */
[----:B------:R1:W-:Y:S02]  /*18270*/  STG.E.U8 desc[UR4][R6.64], R10 ;  /* 0x0000000a06007986 */ /* 0x0003e4000c101104 */
.L_x_510:
[----:B------:R-:W-:Y:S05]  /*18280*/  BSYNC.RECONVERGENT B3 ;  /* 0x0000000000037941 */ /* 0x000fea0003800200 */
.L_x_505:
[----:B------:R-:W-:Y:S01]  /*18290*/  IMAD.IADD R11, R5, 0x1, -R0 ;  /* 0x00000001050b7824 */ /* 0x000fe200078e0a00 */
[----:B------:R-:W-:Y:S02]  /*182a0*/  R2UR UR4, R76 ;  /* 0x000000004c0472ca */ /* 0x000fe400000e0000 */
[----:B------:R-:W-:Y:S02]  /*182b0*/  R2UR UR5, R77 ;  /* 0x000000004d0572ca */ /* 0x000fe400000e0000 */
[----:B01-34-:R-:W-:-:S04]  /*182c0*/  IADD3 R10, P0, PT, R11, R20, RZ ;  /* 0x000000140b0a7210 */ /* 0x01bfc80007f1e0ff */
        /* <DEDUP_REMOVED lines=21> */
.L_x_516:
[----:B------:R-:W-:Y:S02]  /*18420*/  R2UR UR4, R76 ;  /* 0x000000004c0472ca */ /* 0x000fe400000e0000 */
[----:B------:R-:W-:Y:S02]  /*18430*/  R2UR UR5, R77 ;  /* 0x000000004d0572ca */ /* 0x000fe400000e0000 */
[--C-:B------:R-:W-:Y:S02]  /*18440*/  SHF.R.S32.HI R12, RZ, 0x1f, R0.reuse ;  /* 0x0000001fff0c7819 */ /* 0x100fe40000011400 */
[----:B------:R-:W-:-:S04]  /*18450*/  IADD3 R38, P0, P1, R18, R3, R0 ;  /* 0x0000000312267210 */ /* 0x000fc8000791e000 */
[----:B------:R-:W-:-:S05]  /*18460*/  IADD3.X R39, PT, PT, R17, R40, R12, P0, P1 ;  /* 0x0000002811277210 */ /* 0x000fca00007e240c */
[----:B------:R1:W-:Y:S01]  /*18470*/  STG.E.U8 desc[UR4][R38.64+0x1b], RZ ;  /* 0x00001bff26007986 */ /* 0x0003e2000c101104 */
[----:B------:R-:W-:Y:S05]  /*18480*/  BRA `(.L_x_518) ;  /* 0x0000000000847947 */ /* 0x000fea0003800000 */
.L_x_515:
[----:B------:R-:W-:-:S13]  /*18490*/  ISETP.NE.AND P0, PT, R12, 0x47, PT ;  /* 0x000000470c00780c */ /* 0x000fda0003f05270 */
[----:B------:R-:W-:Y:S05]  /*184a0*/  @!P0 BREAK.RELIABLE B4 ;  /* 0x0000000000048942 */ /* 0x000fea0003800100 */
[----:B------:R-:W-:Y:S05]  /*184b0*/  @!P0 BRA `(.L_x_519) ;  /* 0x0000000000588947 */ /* 0x000fea0003800000 */
[----:B------:R-:W-:-:S13]  /*184c0*/  ISETP.NE.AND P0, PT, R12, 0x54, PT ;  /* 0x000000540c00780c */ /* 0x000fda0003f05270 */
[----:B------:R-:W-:Y:S05]  /*184d0*/  @!P0 BREAK.RELIABLE B4 ;  /* 0x0000000000048942 */ /* 0x000fea0003800100 */
[----:B------:R-:W-:Y:S05]  /*184e0*/  @!P0 BRA `(.L_x_520) ;  /* 0x0000000000288947 */ /* 0x000fea0003800000 */
.L_x_517:
[----:B------:R-:W-:Y:S05]  /*184f0*/  BSYNC.RELIABLE B4 ;  /* 0x0000000000047941 */ /* 0x000fea0003800100 */
.L_x_514:
        /* <DEDUP_REMOVED lines=9> */
.L_x_520:
        /* <DEDUP_REMOVED lines=9> */
.L_x_519:
        /* <DEDUP_REMOVED lines=8> */
.L_x_518:
[----:B------:R-:W-:Y:S05]  /*186a0*/  BSYNC.RECONVERGENT B3 ;  /* 0x0000000000037941 */ /* 0x000fea0003800200 */
.L_x_513:
[----:B------:R-:W-:Y:S02]  /*186b0*/  R2UR UR4, R76 ;  /* 0x000000004c0472ca */ /* 0x000fe400000e0000 */
[----:B------:R-:W-:-:S13]  /*186c0*/  R2UR UR5, R77 ;  /* 0x000000004d0572ca */ /* 0x000fda00000e0000 */
[----:B------:R-:W5:Y:S01]  /*186d0*/  LDG.E.U8 R8, desc[UR4][R8.64+0x1] ;  /* 0x0000010408087981 */ /* 0x000f62000c1e1100 */
[----:B------:R-:W-:Y:S04]  /*186e0*/  BSSY.RECONVERGENT B3, `(.L_x_521) ;  /* 0x0000028000037945 */ /* 0x000fe80003800200 */
[----:B------:R-:W-:Y:S01]  /*186f0*/  BSSY.RELIABLE B4, `(.L_x_522) ;  /* 0x000001d000047945 */ /* 0x000fe20003800100 */
[----:B0--34-:R-:W-:Y:S01]  /*18700*/  VIADD R12, R0, 0x1 ;  /* 0x00000001000c7836 */ /* 0x019fe20000000000 */
        /* <DEDUP_REMOVED lines=13> */
.L_x_524:
[----:B------:R-:W-:Y:S02]  /*187e0*/  R2UR UR4, R76 ;  /* 0x000000004c0472ca */ /* 0x000fe400000e0000 */
[----:B------:R-:W-:-:S13]  /*187f0*/  R2UR UR5, R77 ;  /* 0x000000004d0572ca */ /* 0x000fda00000e0000 */
[----:B------:R4:W-:Y:S01]  /*18800*/  STG.E.U8 desc[UR4][R6.64+0x1], RZ ;  /* 0x000001ff06007986 */ /* 0x0009e2000c101104 */
[----:B------:R-:W-:Y:S05]  /*18810*/  BRA `(.L_x_526) ;  /* 0x0000000000507947 */ /* 0x000fea0003800000 */
.L_x_523:
        /* <DEDUP_REMOVED lines=10> */
.L_x_525:
[----:B------:R-:W-:Y:S05]  /*188c0*/  BSYNC.RELIABLE B4 ;  /* 0x0000000000047941 */ /* 0x000fea0003800100 */
.L_x_522:
[----:B------:R-:W-:Y:S01]  /*188d0*/  R2UR UR4, R76 ;  /* 0x000000004c0472ca */ /* 0x000fe200000e0000 */
[----:B0-----:R-:W-:Y:S01]  /*188e0*/  IMAD.MOV.U32 R8, RZ, RZ, 0x4 ;  /* 0x00000004ff087424 */ /* 0x001fe200078e00ff */
[----:B------:R-:W-:-:S13]  /*188f0*/  R2UR UR5, R77 ;  /* 0x000000004d0572ca */ /* 0x000fda00000e0000 */
[----:B------:R0:W-:Y:S01]  /*18900*/  STG.E.U8 desc[UR4][R6.64+0x1], R8 ;  /* 0x0000010806007986 */ /* 0x0001e2000c101104 */
[----:B------:R-:W-:Y:S05]  /*18910*/  BRA `(.L_x_526) ;  /* 0x0000000000107947 */ /* 0x000fea0003800000 */
.L_x_527:
[----:B------:R-:W-:Y:S01]  /*18920*/  R2UR UR4, R76 ;  /* 0x000000004c0472ca */ /* 0x000fe200000e0000 */
[----:B------:R-:W-:Y:S01]  /*18930*/  IMAD.MOV.U32 R8, RZ, RZ, 0x2 ;  /* 0x00000002ff087424 */ /* 0x000fe200078e00ff */
[----:B------:R-:W-:-:S13]  /*18940*/  R2UR UR5, R77 ;  /* 0x000000004d0572ca */ /* 0x000fda00000e0000 */
[----:B------:R3:W-:Y:S02]  /*18950*/  STG.E.U8 desc[UR4][R6.64+0x1], R8 ;  /* 0x0000010806007986 */ /* 0x0007e4000c101104 */
.L_x_526:
[----:B------:R-:W-:Y:S05]  /*18960*/  BSYNC.RECONVERGENT B3 ;  /* 0x0000000000037941 */ /* 0x000fea0003800200 */
.L_x_521:
        /* <DEDUP_REMOVED lines=16> */
[--C-:B0--3--:R-:W-:Y:S02]  /*18a70*/  SHF.R.S32.HI R8, RZ, 0x1f, R12.reuse ;  /* 0x0000001fff087819 */ /* 0x109fe4000001140c */
[----:B--2-4-:R-:W-:-:S04]  /*18a80*/  IADD3 R6, P0, P1, R18, R3, R12 ;  /* 0x0000000312067210 */ /* 0x014fc8000791e00c */
[--C-:B------:R-:W-:Y:S02]  /*18a90*/  IADD3.X R7, PT, PT, R17, R40, R8.reuse, P0, P1 ;  /* 0x0000002811077210 */ /* 0x100fe400007e2408 */
[----:B------:R-:W-:-:S05]  /*18aa0*/  PRMT R8, R9, 0x7610, R8 ;  /* 0x0000761009087816 */ /* 0x000fca0000000008 */
[----:B------:R0:W-:Y:S01]  /*18ab0*/  STG.E.U8 desc[UR4][R6.64+0x1b], R8 ;  /* 0x00001b0806007986 */ /* 0x0001e2000c101104 */
[----:B------:R-:W-:Y:S05]  /*18ac0*/  BRA `(.L_x_533) ;  /* 0x0000000000907947 */ /* 0x000fea0003800000 */
.L_x_531:
[----:B------:R-:W-:Y:S02]  /*18ad0*/  R2UR UR4, R76 ;  /* 0x000000004c0472ca */ /* 0x000fe400000e0000 */
[----:B------:R-:W-:Y:S02]  /*18ae0*/  R2UR UR5, R77 ;  /* 0x000000004d0572ca */ /* 0x000fe400000e0000 */
[--C-:B0-234-:R-:W-:Y:S02]  /*18af0*/  SHF.R.S32.HI R6, RZ, 0x1f, R12.reuse ;  /* 0x0000001fff067819 */ /* 0x11dfe4000001140c */
[----:B------:R-:W-:-:S04]  /*18b00*/  IADD3 R8, P0, P1, R18, R3, R12 ;  /* 0x0000000312087210 */ /* 0x000fc8000791e00c */
[----:B------:R-:W-:-:S05]  /*18b10*/  IADD3.X R9, PT, PT, R17, R40, R6, P0, P1 ;  /* 0x0000002811097210 */ /* 0x000fca00007e2406 */
[----:B------:R2:W-:Y:S01]  /*18b20*/  STG.E.U8 desc[UR4][R8.64+0x1b], RZ ;  /* 0x00001bff08007986 */ /* 0x0005e2000c101104 */
[----:B------:R-:W-:Y:S05]  /*18b30*/  BRA `(.L_x_533) ;  /* 0x0000000000747947 */ /* 0x000fea0003800000 */
.L_x_530:
[----:B------:R-:W-:-:S13]  /*18b40*/  ISETP.NE.AND P0, PT, R10, 0x47, PT ;  /* 0x000000470a00780c */ /* 0x000fda0003f05270 */
[----:B------:R-:W-:Y:S05]  /*18b50*/  @!P0 BREAK.RELIABLE B4 ;  /* 0x0000000000048942 */ /* 0x000fea0003800100 */
[----:B------:R-:W-:Y:S05]  /*18b60*/  @!P0 BRA `(.L_x_534) ;  /* 0x00000000004c8947 */ /* 0x000fea0003800000 */
[----:B------:R-:W-:Y:S01]  /*18b70*/  ISETP.NE.AND P0, PT, R10, 0x54, PT ;  /* 0x000000540a00780c */ /* 0x000fe20003f05270 */
[----:B0--3--:R-:W-:-:S12]  /*18b80*/  IMAD.MOV.U32 R8, RZ, RZ, 0x3 ;  /* 0x00000003ff087424 */ /* 0x009fd800078e00ff */
[----:B------:R-:W-:Y:S02]  /*18b90*/  @!P0 R2UR UR4, R76 ;  /* 0x000000004c0482ca */ /* 0x000fe400000e0000 */
[----:B------:R-:W-:Y:S02]  /*18ba0*/  @!P0 R2UR UR5, R77 ;  /* 0x000000004d0582ca */ /* 0x000fe400000e0000 */
[--C-:B--2-4-:R-:W-:Y:S02]  /*18bb0*/  @!P0 SHF.R.S32.HI R7, RZ, 0x1f, R12.reuse ;  /* 0x0000001fff078819 */ /* 0x114fe4000001140c */
[----:B------:R-:W-:-:S04]  /*18bc0*/  @!P0 IADD3 R6, P1, P2, R18, R3, R12 ;  /* 0x0000000312068210 */ /* 0x000fc80007a3e00c */
[----:B------:R-:W-:-:S05]  /*18bd0*/  @!P0 IADD3.X R7, PT, PT, R17, R40, R7, P1, P2 ;  /* 0x0000002811078210 */ /* 0x000fca0000fe4407 */
[----:B------:R0:W-:Y:S01]  /*18be0*/  @!P0 STG.E.U8 desc[UR4][R6.64+0x1b], R8 ;  /* 0x00001b0806008986 */ /* 0x0001e2000c101104 */
[----:B------:R-:W-:Y:S05]  /*18bf0*/  @!P0 BREAK.RELIABLE B4 ;  /* 0x0000000000048942 */ /* 0x000fea0003800100 */
[----:B------:R-:W-:Y:S05]  /*18c00*/  @!P0 BRA `(.L_x_533) ;  /* 0x0000000000408947 */ /* 0x000fea0003800000 */
.L_x_532:
[----:B------:R-:W-:Y:S05]  /*18c10*/  BSYNC.RELIABLE B4 ;  /* 0x0000000000047941 */ /* 0x000fea0003800100 */
.L_x_529:
[----:B------:R-:W-:Y:S01]  /*18c20*/  R2UR UR4, R76 ;  /* 0x000000004c0472ca */ /* 0x000fe200000e0000 */
[----:B0--3--:R-:W-:Y:S01]  /*18c30*/  IMAD.MOV.U32 R8, RZ, RZ, 0x4 ;  /* 0x00000004ff087424 */ /* 0x009fe200078e00ff */
[----:B------:R-:W-:Y:S02]  /*18c40*/  R2UR UR5, R77 ;  /* 0x000000004d0572ca */ /* 0x000fe400000e0000 */
[--C-:B--2-4-:R-:W-:Y:S02]  /*18c50*/  SHF.R.S32.HI R7, RZ, 0x1f, R12.reuse ;  /* 0x0000001fff077819 */ /* 0x114fe4000001140c */
[----:B------:R-:W-:-:S04]  /*18c60*/  IADD3 R6, P0, P1, R18, R3, R12 ;  /* 0x0000000312067210 */ /* 0x000fc8000791e00c */
[----:B------:R-:W-:-:S05]  /*18c70*/  IADD3.X R7, PT, PT, R17, R40, R7, P0, P1 ;  /* 0x0000002811077210 */ /* 0x000fca00007e2407 */
[----:B------:R4:W-:Y:S01]  /*18c80*/  STG.E.U8 desc[UR4][R6.64+0x1b], R8 ;  /* 0x00001b0806007986 */ /* 0x0009e2000c101104 */
[----:B------:R-:W-:Y:S05]  /*18c90*/  BRA `(.L_x_533) ;  /* 0x00000000001c7947 */ /* 0x000fea0003800000 */
.L_x_534:
[----:B------:R-:W-:Y:S01]  /*18ca0*/  R2UR UR4, R76 ;  /* 0x000000004c0472ca */ /* 0x000fe200000e0000 */
[----:B0--3--:R-:W-:Y:S01]  /*18cb0*/  IMAD.MOV.U32 R8, RZ, RZ, 0x2 ;  /* 0x00000002ff087424 */ /* 0x009fe200078e00ff */
[----:B------:R-:W-:Y:S02]  /*18cc0*/  R2UR UR5, R77 ;  /* 0x000000004d0572ca */ /* 0x000fe400000e0000 */
[--C-:B--2-4-:R-:W-:Y:S02]  /*18cd0*/  SHF.R.S32.HI R7, RZ, 0x1f, R12.reuse ;  /* 0x0000001fff077819 */ /* 0x114fe4000001140c */
[----:B------:R-:W-:-:S04]  /*18ce0*/  IADD3 R6, P0, P1, R18, R3, R12 ;  /* 0x0000000312067210 */ /* 0x000fc8000791e00c */
[----:B------:R-:W-:-:S05]  /*18cf0*/  IADD3.X R7, PT, PT, R17, R40, R7, P0, P1 ;  /* 0x0000002811077210 */ /* 0x000fca00007e2407 */
[----:B------:R3:W-:Y:S04]  /*18d00*/  STG.E.U8 desc[UR4][R6.64+0x1b], R8 ;  /* 0x00001b0806007986 */ /* 0x0007e8000c101104 */
.L_x_533:
[----:B------:R-:W-:Y:S05]  /*18d10*/  BSYNC.RECONVERGENT B3 ;  /* 0x0000000000037941 */ /* 0x000fea0003800200 */
.L_x_528:
[----:B------:R-:W-:Y:S01]  /*18d20*/  ISETP.NE.AND P0, PT, R12, R43, PT ;  /* 0x0000002b0c00720c */ /* 0x000fe20003f05270 */
[----:B------:R-:W-:-:S12]  /*18d30*/  VIADD R0, R0, 0x2 ;  /* 0x0000000200007836 */ /* 0x000fd80000000000 */
[----:B------:R-:W-:Y:S05]  /*18d40*/  @P0 BRA `(.L_x_535) ;  /* 0xfffffff000880947 */ /* 0x000fea000383ffff */
.L_x_504:
[----:B------:R-:W-:Y:S05]  /*18d50*/  BSYNC.RECONVERGENT B0 ;  /* 0x0000000000007941 */ /* 0x000fea0003800200 */
.L_x_503:
[----:B01-34-:R-:W-:-:S04]  /*18d60*/  LOP3.LUT R6, R2, 0x1, RZ, 0xc0, !PT ;  /* 0x0000000102067812 */ /* 0x01bfc800078ec0ff */
[----:B------:R-:W-:-:S13]  /*18d70*/  ISETP.NE.U32.AND P0, PT, R6, 0x1, PT ;  /* 0x000000010600780c */ /* 0x000fda0003f05070 */
[----:B------:R-:W-:Y:S05]  /*18d80*/  @P0 BRA `(.L_x_459) ;  /* 0x0000003000140947 */ /* 0x000fea0003800000 */
[----:B------:R-:W-:Y:S01]  /*18d90*/  IMAD.IADD R7, R41, 0x1, R0 ;  /* 0x0000000129077824 */ /* 0x000fe200078e0200 */
[----:B------:R-:W-:Y:S02]  /*18da0*/  R2UR UR4, R76 ;  /* 0x000000004c0472ca */ /* 0x000fe400000e0000 */
[----:B------:R-:W-:Y:S02]  /*18db0*/  R2UR UR5, R77 ;  /* 0x000000004d0572ca */ /* 0x000fe400000e0000 */
[----:B------:R-:W-:-:S04]  /*18dc0*/  IADD3 R6, P0, PT, R7, R20, RZ ;  /* 0x0000001407067210 */ /* 0x000fc80007f1e0ff */
[----:B------:R-:W-:-:S07]  /*18dd0*/  LEA.HI.X.SX32 R7, R7, R19, 0x1, P0 ;  /* 0x0000001307077211 */ /* 0x000fce00000f0eff */
[----:B------:R-:W3:Y:S01]  /*18de0*/  LDG.E.U8 R6, desc[UR4][R6.64] ;  /* 0x0000000406067981 */ /* 0x000ee2000c1e1100 */
[----:B------:R-:W-:Y:S04]  /*18df0*/  BSSY.RECONVERGENT B0, `(.L_x_536) ;  /* 0x0000035000007945 */ /* 0x000fe80003800200 */
[----:B------:R-:W-:Y:S01]  /*18e00*/  BSSY.RELIABLE B3, `(.L_x_537) ;  /* 0x0000024000037945 */ /* 0x000fe20003800100 */
[----:B--2---:R-:W-:Y:S01]  /*18e10*/  IMAD.IADD R8, R3, 0x1, R0 ;  /* 0x0000000103087824 */ /* 0x004fe200078e0200 */
        /* <DEDUP_REMOVED lines=16> */
.L_x_539:
[----:B------:R-:W-:Y:S02]  /*18f20*/  R2UR UR4, R76 ;  /* 0x000000004c0472ca */ /* 0x000fe400000e0000 */
[----:B------:R-:W-:Y:S02]  /*18f30*/  R2UR UR5, R77 ;  /* 0x000000004d0572ca */ /* 0x000fe400000e0000 */
[----:B------:R-:W-:-:S04]  /*18f40*/  IADD3 R6, P0, PT, R8, R18, RZ ;  /* 0x0000001208067210 */ /* 0x000fc80007f1e0ff */
[----:B------:R-:W-:-:S07]  /*18f50*/  LEA.HI.X.SX32 R7, R8, R17, 0x1, P0 ;  /* 0x0000001108077211 */ /* 0x000fce00000f0eff */
[----:B------:R2:W-:Y:S01]  /*18f60*/  STG.E.U8 desc[UR4][R6.64], RZ ;  /* 0x000000ff06007986 */ /* 0x0005e2000c101104 */
[----:B------:R-:W-:Y:S05]  /*18f70*/  BRA `(.L_x_541) ;  /* 0x0000000000707947 */ /* 0x000fea0003800000 */
.L_x_538:
        /* <DEDUP_REMOVED lines=12> */
.L_x_540:
[----:B------:R-:W-:Y:S05]  /*19040*/  BSYNC.RELIABLE B3 ;  /* 0x0000000000037941 */ /* 0x000fea0003800100 */
.L_x_537:
[----:B------:R-:W-:Y:S01]  /*19050*/  R2UR UR4, R76 ;  /* 0x000000004c0472ca */ /* 0x000fe200000e0000 */
[----:B0-----:R-:W-:Y:S01]  /*19060*/  IMAD.MOV.U32 R9, RZ, RZ, 0x4 ;  /* 0x00000004ff097424 */ /* 0x001fe200078e00ff */
[----:B------:R-:W-:Y:S02]  /*19070*/  R2UR UR5, R77 ;  /* 0x000000004d0572ca */ /* 0x000fe400000e0000 */
[----:B------:R-:W-:-:S04]  /*19080*/  IADD3 R6, P0, PT, R8, R18, RZ ;  /* 0x0000001208067210 */ /* 0x000fc80007f1e0ff */
[----:B------:R-:W-:Y:S02]  /*19090*/  LEA.HI.X.SX32 R7, R8, R17, 0x1, P0 ;  /* 0x0000001108077211 */ /* 0x000fe400000f0eff */
[----:B------:R-:W-:-:S05]  /*190a0*/  PRMT R8, R9, 0x7610, R8 ;  /* 0x0000761009087816 */ /* 0x000fca0000000008 */
[----:B------:R4:W-:Y:S01]  /*190b0*/  STG.E.U8 desc[UR4][R6.64], R8 ;  /* 0x0000000806007986 */ /* 0x0009e2000c101104 */
[----:B------:R-:W-:Y:S05]  /*190c0*/  BRA `(.L_x_541) ;  /* 0x00000000001c7947 */ /* 0x000fea0003800000 */
.L_x_542:
[----:B------:R-:W-:Y:S01]  /*190d0*/  R2UR UR4, R76 ;  /* 0x000000004c0472ca */ /* 0x000fe200000e0000 */
[----:B------:R-:W-:Y:S01]  /*190e0*/  IMAD.MOV.U32 R9, RZ, RZ, 0x2 ;  /* 0x00000002ff097424 */ /* 0x000fe200078e00ff */
[----:B------:R-:W-:Y:S02]  /*190f0*/  R2UR UR5, R77 ;  /* 0x000000004d0572ca */ /* 0x000fe400000e0000 */
[----:B------:R-:W-:-:S04]  /*19100*/  IADD3 R6, P0, PT, R8, R18, RZ ;  /* 0x0000001208067210 */ /* 0x000fc80007f1e0ff */
[----:B------:R-:W-:Y:S02]  /*19110*/  LEA.HI.X.SX32 R7, R8, R17, 0x1, P0 ;  /* 0x0000001108077211 */ /* 0x000fe400000f0eff */
[----:B------:R-:W-:-:S05]  /*19120*/  PRMT R8, R9, 0x7610, R8 ;  /* 0x0000761009087816 */ /* 0x000fca0000000008 */
[----:B------:R1:W-:Y:S02]  /*19130*/  STG.E.U8 desc[UR4][R6.64], R8 ;  /* 0x0000000806007986 */ /* 0x0003e4000c101104 */
.L_x_541:
[----:B------:R-:W-:Y:S05]  /*19140*/  BSYNC.RECONVERGENT B0 ;  /* 0x0000000000007941 */ /* 0x000fea0003800200 */
.L_x_536:
[----:B------:R-:W-:Y:S01]  /*19150*/  IMAD.IADD R5, R5, 0x1, -R0 ;  /* 0x0000000105057824 */ /* 0x000fe200078e0a00 */
        /* <DEDUP_REMOVED lines=24> */
.L_x_545:
[----:B------:R-:W-:Y:S02]  /*192e0*/  R2UR UR4, R76 ;  /* 0x000000004c0472ca */ /* 0x000fe400000e0000 */
[----:B------:R-:W-:Y:S02]  /*192f0*/  R2UR UR5, R77 ;  /* 0x000000004d0572ca */ /* 0x000fe400000e0000 */
[--C-:B------:R-:W-:Y:S02]  /*19300*/  IADD3 R6, P0, P1, R18, R3, R0.reuse ;  /* 0x0000000312067210 */ /* 0x100fe4000791e000 */
[----:B------:R-:W-:Y:S02]  /*19310*/  SHF.R.S32.HI R8, RZ, 0x1f, R0 ;  /* 0x0000001fff087819 */ /* 0x000fe40000011400 */
[----:B------:R-:W-:-:S04]  /*19320*/  SHF.R.S32.HI R3, RZ, 0x1f, R3 ;  /* 0x0000001fff037819 */ /* 0x000fc80000011403 */
[----:B------:R-:W-:-:S05]  /*19330*/  IADD3.X R7, PT, PT, R17, R3, R8, P0, P1 ;  /* 0x0000000311077210 */ /* 0x000fca00007e2408 */
[----:B------:R4:W-:Y:S01]  /*19340*/  STG.E.U8 desc[UR4][R6.64+0x1b], RZ ;  /* 0x00001bff06007986 */ /* 0x0009e2000c101104 */
[----:B------:R-:W-:Y:S05]  /*19350*/  BRA `(.L_x_459) ;  /* 0x0000002800a07947 */ /* 0x000fea0003800000 */
.L_x_544:
[----:B------:R-:W-:-:S13]  /*19360*/  ISETP.NE.AND P0, PT, R6, 0x47, PT ;  /* 0x000000470600780c */ /* 0x000fda0003f05270 */
[----:B------:R-:W-:Y:S05]  /*19370*/  @!P0 BREAK.RELIABLE B0 ;  /* 0x0000000000008942 */ /* 0x000fea0003800100 */
[----:B------:R-:W-:Y:S05]  /*19380*/  @!P0 BRA `(.L_x_547) ;  /* 0x00000000005c8947 */ /* 0x000fea0003800000 */
[----:B------:R-:W-:Y:S01]  /*19390*/  ISETP.NE.AND P0, PT, R6, 0x54, PT ;  /* 0x000000540600780c */ /* 0x000fe20003f05270 */
[----:B------:R-:W-:-:S12]  /*193a0*/  IMAD.MOV.U32 R9, RZ, RZ, 0x3 ;  /* 0x00000003ff097424 */ /* 0x000fd800078e00ff */
[----:B------:R-:W-:Y:S02]  /*193b0*/  @!P0 R2UR UR4, R76 ;  /* 0x000000004c0482ca */ /* 0x000fe400000e0000 */
[----:B------:R-:W-:Y:S02]  /*193c0*/  @!P0 R2UR UR5, R77 ;  /* 0x000000004d0582ca */ /* 0x000fe400000e0000 */
[--C-:B------:R-:W-:Y:S02]  /*193d0*/  @!P0 SHF.R.S32.HI R8, RZ, 0x1f, R0.reuse ;  /* 0x0000001fff088819 */ /* 0x100fe40000011400 */
[----:B------:R-:W-:Y:S02]  /*193e0*/  @!P0 SHF.R.S32.HI R5, RZ, 0x1f, R3 ;  /* 0x0000001fff058819 */ /* 0x000fe40000011403 */
[----:B------:R-:W-:-:S04]  /*193f0*/  @!P0 IADD3 R6, P1, P2, R18, R3, R0 ;  /* 0x0000000312068210 */ /* 0x000fc80007a3e000 */
[----:B------:R-:W-:Y:S02]  /*19400*/  @!P0 IADD3.X R7, PT, PT, R17, R5, R8, P1, P2 ;  /* 0x0000000511078210 */ /* 0x000fe40000fe4408 */
[----:B------:R-:W-:-:S05]  /*19410*/  @!P0 PRMT R5, R9, 0x7610, R5 ;  /* 0x0000761009058816 */ /* 0x000fca0000000005 */
[----:B------:R0:W-:Y:S01]  /*19420*/  @!P0 STG.E.U8 desc[UR4][R6.64+0x1b], R5 ;  /* 0x00001b0506008986 */ /* 0x0001e2000c101104 */
[----:B------:R-:W-:Y:S05]  /*19430*/  @!P0 BREAK.RELIABLE B0 ;  /* 0x0000000000008942 */ /* 0x000fea0003800100 */
[----:B------:R-:W-:Y:S05]  /*19440*/  @!P0 BRA `(.L_x_459) ;  /* 0x0000002800648947 */ /* 0x000fea0003800000 */
.L_x_546:
[----:B------:R-:W-:Y:S05]  /*19450*/  BSYNC.RELIABLE B0 ;  /* 0x0000000000007941 */ /* 0x000fea0003800100 */
.L_x_543:
[----:B------:R-:W-:Y:S02]  /*19460*/  R2UR UR4, R76 ;  /* 0x000000004c0472ca */ /* 0x000fe400000e0000 */
[----:B------:R-:W-:Y:S02]  /*19470*/  R2UR UR5, R77 ;  /* 0x000000004d0572ca */ /* 0x000fe400000e0000 */
[--C-:B------:R-:W-:Y:S02]  /*19480*/  SHF.R.S32.HI R8, RZ, 0x1f, R0.reuse ;  /* 0x0000001fff087819 */ /* 0x100fe40000011400 */
[----:B0-----:R-:W-:Y:S01]  /*19490*/  IADD3 R6, P0, P1, R18, R3, R0 ;  /* 0x0000000312067210 */ /* 0x001fe2000791e000 */
[----:B------:R-:W-:Y:S01]  /*194a0*/  IMAD.MOV.U32 R0, RZ, RZ, 0x4 ;  /* 0x00000004ff007424 */ /* 0x000fe200078e00ff */
[----:B------:R-:W-:-:S04]  /*194b0*/  SHF.R.S32.HI R3, RZ, 0x1f, R3 ;  /* 0x0000001fff037819 */ /* 0x000fc80000011403 */
[----:B------:R-:W-:Y:S02]  /*194c0*/  IADD3.X R7, PT, PT, R17, R3, R8, P0, P1 ;  /* 0x0000000311077210 */ /* 0x000fe400007e2408 */
[----:B------:R-:W-:-:S05]  /*194d0*/  PRMT R3, R0, 0x7610, R3 ;  /* 0x0000761000037816 */ /* 0x000fca0000000003 */
[----:B------:R0:W-:Y:S01]  /*194e0*/  STG.E.U8 desc[UR4][R6.64+0x1b], R3 ;  /* 0x00001b0306007986 */ /* 0x0001e2000c101104 */
[----:B------:R-:W-:Y:S05]  /*194f0*/  BRA `(.L_x_459) ;  /* 0x0000002800387947 */ /* 0x000fea0003800000 */
.L_x_547:
        /* <DEDUP_REMOVED lines=10> */
.L_x_452:
[----:B------:R-:W-:Y:S05]  /*195a0*/  BSYNC.RELIABLE B1 ;  /* 0x0000000000017941 */ /* 0x000fea0003800100 */
.L_x_451:
[----:B------:R-:W-:-:S13]  /*195b0*/  ISETP.NE.AND P0, PT, R0, RZ, PT ;  /* 0x000000ff0000720c */ /* 0x000fda0003f05270 */
[----:B------:R-:W-:Y:S05]  /*195c0*/  @!P0 BRA `(.L_x_548) ;  /* 0x0000001400088947 */ /* 0x000fea0003800000 */
[----:B------:R-:W-:-:S13]  /*195d0*/  ISETP.GE.AND P0, PT, R2, 0x1, PT ;  /* 0x000000010200780c */ /* 0x000fda0003f06270 */
[----:B------:R-:W-:Y:S05]  /*195e0*/  @!P0 BRA `(.L_x_459) ;  /* 0x0000002400fc8947 */ /* 0x000fea0003800000 */
[C---:B------:R-:W-:Y:S01]  /*195f0*/  VIADD R0, R2.reuse, 0xffffffff ;  /* 0xffffffff02007836 */ /* 0x040fe20000000000 */
[----:B------:R-:W-:Y:S01]  /*19600*/  BSSY.RECONVERGENT B0, `(.L_x_549) ;  /* 0x00000ee000007945 */ /* 0x000fe20003800200 */
[----:B------:R-:W-:Y:S01]  /*19610*/  IMAD R3, R35, 0x36, RZ ;  /* 0x0000003623037824 */ /* 0x000fe200078e02ff */
[----:B------:R-:W-:Y:S01]  /*19620*/  LOP3.LUT R5, R2, 0x3, RZ, 0xc0, !PT ;  /* 0x0000000302057812 */ /* 0x000fe200078ec0ff */
[----:B-1----:R-:W-:Y:S01]  /*19630*/  IMAD.MOV.U32 R10, RZ, RZ, 0x1 ;  /* 0x00000001ff0a7424 */ /* 0x002fe200078e00ff */
[----:B------:R-:W-:Y:S01]  /*19640*/  ISETP.GE.U32.AND P0, PT, R0, 0x3, PT ;  /* 0x000000030000780c */ /* 0x000fe20003f06070 */
[----:B------:R-:W-:-:S12]  /*19650*/  IMAD.IADD R0, R34, 0x1, R2 ;  /* 0x0000000122007824 */ /* 0x000fd800078e0202 */
[----:B------:R-:W-:Y:S05]  /*19660*/  @!P0 BRA `(.L_x_550) ;  /* 0x0000000c009c8947 */ /* 0x000fea0003800000 */
[----:B0-----:R-:W-:Y:S01]  /*19670*/  LOP3.LUT R40, R2, 0x7ffffffc, RZ, 0xc0, !PT ;  /* 0x7ffffffc02287812 */ /* 0x001fe200078ec0ff */
[----:B------:R-:W-:Y:S01]  /*19680*/  IMAD.MOV.U32 R10, RZ, RZ, 0x1 ;  /* 0x00000001ff0a7424 */ /* 0x000fe200078e00ff */
[----:B------:R-:W-:-:S07]  /*19690*/  SHF.R.S32.HI R41, RZ, 0x1f, R3 ;  /* 0x0000001fff297819 */ /* 0x000fce0000011403 */
.L_x_579:
[----:B-1----:R-:W-:Y:S01]  /*196a0*/  IMAD.IADD R6, R0, 0x1, -R10 ;  /* 0x0000000100067824 */ /* 0x002fe200078e0a0a */
[----:B------:R-:W-:Y:S02]  /*196b0*/  R2UR UR4, R76 ;  /* 0x000000004c0472ca */ /* 0x000fe400000e0000 */
[----:B------:R-:W-:Y:S02]  /*196c0*/  R2UR UR5, R77 ;  /* 0x000000004d0572ca */ /* 0x000fe400000e0000 */
[----:B------:R-:W-:-:S04]  /*196d0*/  IADD3 R8, P0, PT, R6, R20, RZ ;  /* 0x0000001406087210 */ /* 0x000fc80007f1e0ff */
        /* <DEDUP_REMOVED lines=17> */
[----:B------:R-:W-:Y:S01]  /*197f0*/  R2UR UR5, R77 ;  /* 0x000000004d0572ca */ /* 0x000fe200000e0000 */
[----:B------:R-:W-:-:S12]  /*19800*/  IMAD.MOV.U32 R11, RZ, RZ, 0x2 ;  /* 0x00000002ff0b7424 */ /* 0x000fd800078e00ff */
[----:B------:R0:W-:Y:S01]  /*19810*/  STG.E.U8 desc[UR4][R6.64], R12 ;  /* 0x0000000c06007986 */ /* 0x0001e2000c101104 */
[----:B------:R-:W-:Y:S05]  /*19820*/  BRA `(.L_x_556) ;  /* 0x0000000000707947 */ /* 0x000fea0003800000 */
.L_x_554:
[----:B------:R-:W-:Y:S01]  /*19830*/  R2UR UR4, R76 ;  /* 0x000000004c0472ca */ /* 0x000fe200000e0000 */
[----:B------:R-:W-:Y:S01]  /*19840*/  IMAD.MOV.U32 R12, RZ, RZ, 0x3 ;  /* 0x00000003ff0c7424 */ /* 0x000fe200078e00ff */
[----:B------:R-:W-:Y:S01]  /*19850*/  R2UR UR5, R77 ;  /* 0x000000004d0572ca */ /* 0x000fe200000e0000 */
[----:B------:R-:W-:-:S12]  /*19860*/  IMAD.MOV.U32 R11, RZ, RZ, 0x3 ;  /* 0x00000003ff0b7424 */ /* 0x000fd800078e00ff */
[----:B------:R1:W-:Y:S01]  /*19870*/  STG.E.U8 desc[UR4][R6.64], R12 ;  /* 0x0000000c06007986 */ /* 0x0003e2000c101104 */
[----:B------:R-:W-:Y:S05]  /*19880*/  BRA `(.L_x_556) ;  /* 0x0000000000587947 */ /* 0x000fea0003800000 */
.L_x_553:
[----:B------:R-:W-:-:S13]  /*19890*/  ISETP.NE.AND P0, PT, R11, 0x47, PT ;  /* 0x000000470b00780c */ /* 0x000fda0003f05270 */
[----:B------:R-:W-:Y:S05]  /*198a0*/  @!P0 BREAK.RELIABLE B3 ;  /* 0x0000000000038942 */ /* 0x000fea0003800100 */
[----:B------:R-:W-:Y:S05]  /*198b0*/  @!P0 BRA `(.L_x_557) ;  /* 0x0000000000388947 */ /* 0x000fea0003800000 */
[----:B------:R-:W-:-:S13]  /*198c0*/  ISETP.NE.AND P0, PT, R11, 0x54, PT ;  /* 0x000000540b00780c */ /* 0x000fda0003f05270 */
[----:B------:R-:W-:Y:S02]  /*198d0*/  @!P0 R2UR UR4, R76 ;  /* 0x000000004c0482ca */ /* 0x000fe400000e0000 */
[----:B------:R-:W-:Y:S02]  /*198e0*/  @!P0 R2UR UR5, R77 ;  /* 0x000000004d0582ca */ /* 0x000fe400000e0000 */
[----:B------:R-:W-:-:S11]  /*198f0*/  @!P0 PRMT R11, RZ, 0x7610, R11 ;  /* 0x00007610ff0b8816 */ /* 0x000fd6000000000b */
[----:B------:R3:W-:Y:S01]  /*19900*/  @!P0 STG.E.U8 desc[UR4][R6.64], RZ ;  /* 0x000000ff06008986 */ /* 0x0007e2000c101104 */
[----:B------:R-:W-:Y:S05]  /*19910*/  @!P0 BREAK.RELIABLE B3 ;  /* 0x0000000000038942 */ /* 0x000fea0003800100 */
[----:B------:R-:W-:Y:S05]  /*19920*/  @!P0 BRA `(.L_x_556) ;  /* 0x0000000000308947 */ /* 0x000fea0003800000 */
.L_x_555:
[----:B------:R-:W-:Y:S05]  /*19930*/  BSYNC.RELIABLE B3 ;  /* 0x0000000000037941 */ /* 0x000fea0003800100 */
.L_x_552:
[----:B------:R-:W-:Y:S01]  /*19940*/  R2UR UR4, R76 ;  /* 0x000000004c0472ca */ /* 0x000fe200000e0000 */
[----:B------:R-:W-:Y:S01]  /*19950*/  IMAD.MOV.U32 R12, RZ, RZ, 0x4 ;  /* 0x00000004ff0c7424 */ /* 0x000fe200078e00ff */
[----:B------:R-:W-:Y:S01]  /*19960*/  R2UR UR5, R77 ;  /* 0x000000004d0572ca */ /* 0x000fe200000e0000 */
[----:B------:R-:W-:-:S12]  /*19970*/  IMAD.MOV.U32 R11, RZ, RZ, 0x4 ;  /* 0x00000004ff0b7424 */ /* 0x000fd800078e00ff */
[----:B------:R4:W-:Y:S01]  /*19980*/  STG.E.U8 desc[UR4][R6.64], R12 ;  /* 0x0000000c06007986 */ /* 0x0009e2000c101104 */
[----:B------:R-:W-:Y:S05]  /*19990*/  BRA `(.L_x_556) ;  /* 0x0000000000147947 */ /* 0x000fea0003800000 */
.L_x_557:
[----:B------:R-:W-:Y:S01]  /*199a0*/  R2UR UR4, R76 ;  /* 0x000000004c0472ca */ /* 0x000fe200000e0000 */
[----:B------:R-:W-:Y:S01]  /*199b0*/  IMAD.MOV.U32 R12, RZ, RZ, 0x1 ;  /* 0x00000001ff0c7424 */ /* 0x000fe200078e00ff */
[----:B------:R-:W-:Y:S01]  /*199c0*/  R2UR UR5, R77 ;  /* 0x000000004d0572ca */ /* 0x000fe200000e0000 */
[----:B------:R-:W-:-:S12]  /*199d0*/  IMAD.MOV.U32 R11, RZ, RZ, 0x1 ;  /* 0x00000001ff0b7424 */ /* 0x000fd800078e00ff */
[----:B------:R2:W-:Y:S02]  /*199e0*/  STG.E.U8 desc[UR4][R6.64], R12 ;  /* 0x0000000c06007986 */ /* 0x0005e4000c101104 */
.L_x_556:
[----:B------:R-:W-:Y:S05]  /*199f0*/  BSYNC.RECONVERGENT B1 ;  /* 0x0000000000017941 */ /* 0x000fea0003800200 */
.L_x_551:
[C---:B------:R-:W-:Y:S02]  /*19a00*/  R2UR UR4, R76.reuse ;  /* 0x000000004c0472ca */ /* 0x040fe400000e0000 */
[C---:B------:R-:W-:Y:S02]  /*19a10*/  R2UR UR5, R77.reuse ;  /* 0x000000004d0572ca */ /* 0x040fe400000e0000 */
[----:B------:R-:W-:Y:S02]  /*19a20*/  R2UR UR6, R76 ;  /* 0x000000004c0672ca */ /* 0x000fe400000e0000 */
[----:B------:R-:W-:Y:S02]  /*19a30*/  R2UR UR7, R77 ;  /* 0x000000004d0772ca */ /* 0x000fe400000e0000 */
[--C-:B012-4-:R-:W-:Y:S02]  /*19a40*/  SHF.R.S32.HI R12, RZ, 0x1f, R10.reuse ;  /* 0x0000001fff0c7819 */ /* 0x117fe4000001140a */
[----:B------:R-:W-:-:S04]  /*19a50*/  IADD3 R38, P0, P1, R18, R3, R10 ;  /* 0x0000000312267210 */ /* 0x000fc8000791e00a */
[----:B------:R-:W-:-:S05]  /*19a60*/  IADD3.X R39, PT, PT, R17, R41, R12, P0, P1 ;  /* 0x0000002911277210 */ /* 0x000fca00007e240c */
[----:B------:R0:W-:Y:S04]  /*19a70*/  STG.E.U8 desc[UR4][R38.64+0x1b], R11 ;  /* 0x00001b0b26007986 */ /* 0x0001e8000c101104 */
[----:B------:R-:W2:Y:S01]  /*19a80*/  LDG.E.U8 R12, desc[UR6][R8.64+-0x1] ;  /* 0xffffff06080c7981 */ /* 0x000ea2000c1e1100 */
[----:B------:R-:W-:Y:S04]  /*19a90*/  BSSY.RECONVERGENT B1, `(.L_x_558) ;  /* 0x000002c000017945 */ /* 0x000fe80003800200 */
[----:B------:R-:W-:Y:S01]  /*19aa0*/  BSSY.RELIABLE B3, `(.L_x_559) ;  /* 0x000001f000037945 */ /* 0x000fe20003800100 */
[----:B--2---:R-:W-:-:S13]  /*19ab0*/  ISETP.GT.AND P0, PT, R12, 0x46, PT ;  /* 0x000000460c00780c */ /* 0x004fda0003f04270 */
[----:B0-----:R-:W-:Y:S05]  /*19ac0*/  @P0 BRA `(.L_x_560) ;  /* 0x0000000000480947 */ /* 0x001fea0003800000 */
        /* <DEDUP_REMOVED lines=12> */
.L_x_561:
[----:B------:R-:W-:Y:S01]  /*19b90*/  R2UR UR4, R76 ;  /* 0x000000004c0472ca */ /* 0x000fe200000e0000 */
[----:B------:R-:W-:Y:S01]  /*19ba0*/  IMAD.MOV.U32 R12, RZ, RZ, 0x3 ;  /* 0x00000003ff0c7424 */ /* 0x000fe200078e00ff */
[----:B------:R-:W-:Y:S01]  /*19bb0*/  R2UR UR5, R77 ;  /* 0x000000004d0572ca */ /* 0x000fe200000e0000 */
[----:B------:R-:W-:-:S12]  /*19bc0*/  IMAD.MOV.U32 R11, RZ, RZ, 0x3 ;  /* 0x00000003ff0b7424 */ /* 0x000fd800078e00ff */
[----:B------:R1:W-:Y:S01]  /*19bd0*/  STG.E.U8 desc[UR4][R6.64+0x1], R12 ;  /* 0x0000010c06007986 */ /* 0x0003e2000c101104 */
[----:B------:R-:W-:Y:S05]  /*19be0*/  BRA `(.L_x_563) ;  /* 0x0000000000587947 */ /* 0x000fea0003800000 */
.L_x_560:
        /* <DEDUP_REMOVED lines=10> */
.L_x_562:
[----:B------:R-:W-:Y:S05]  /*19c90*/  BSYNC.RELIABLE B3 ;  /* 0x0000000000037941 */ /* 0x000fea0003800100 */
.L_x_559:
[----:B------:R-:W-:Y:S01]  /*19ca0*/  R2UR UR4, R76 ;  /* 0x000000004c0472ca */ /* 0x000fe200000e0000 */
[----:B------:R-:W-:Y:S01]  /*19cb0*/  IMAD.MOV.U32 R12, RZ, RZ, 0x4 ;  /* 0x00000004ff0c7424 */ /* 0x000fe200078e00ff */
[----:B------:R-:W-:Y:S01]  /*19cc0*/  R2UR UR5, R77 ;  /* 0x000000004d0572ca */ /* 0x000fe200000e0000 */
[----:B------:R-:W-:-:S12]  /*19cd0*/  IMAD.MOV.U32 R11, RZ, RZ, 0x4 ;  /* 0x00000004ff0b7424 */ /* 0x000fd800078e00ff */
[----:B------:R4:W-:Y:S01]  /*19ce0*/  STG.E.U8 desc[UR4][R6.64+0x1], R12 ;  /* 0x0000010c06007986 */ /* 0x0009e2000c101104 */
[----:B------:R-:W-:Y:S05]  /*19cf0*/  BRA `(.L_x_563) ;  /* 0x0000000000147947 */ /* 0x000fea0003800000 */
.L_x_564:
[----:B------:R-:W-:Y:S01]  /*19d00*/  R2UR UR4, R76 ;  /* 0x000000004c0472ca */ /* 0x000fe200000e0000 */
[----:B------:R-:W-:Y:S01]  /*19d10*/  IMAD.MOV.U32 R12, RZ, RZ, 0x1 ;  /* 0x00000001ff0c7424 */ /* 0x000fe200078e00ff */
[----:B------:R-:W-:Y:S01]  /*19d20*/  R2UR UR5, R77 ;  /* 0x000000004d0572ca */ /* 0x000fe200000e0000 */
[----:B------:R-:W-:-:S12]  /*19d30*/  IMAD.MOV.U32 R11, RZ, RZ, 0x1 ;  /* 0x00000001ff0b7424 */ /* 0x000fd800078e00ff */
[----:B------:R0:W-:Y:S02]  /*19d40*/  STG.E.U8 desc[UR4][R6.64+0x1], R12 ;  /* 0x0000010c06007986 */ /* 0x0001e4000c101104 */
.L_x_563:
[----:B------:R-:W-:Y:S05]  /*19d50*/  BSYNC.RECONVERGENT B1 ;  /* 0x0000000000017941 */ /* 0x000fea0003800200 */
.L_x_558:
[----:B------:R-:W-:Y:S01]  /*19d60*/  VIADD R38, R10, 0x1 ;  /* 0x000000010a267836 */ /* 0x000fe20000000000 */
[C---:B------:R-:W-:Y:S02]  /*19d70*/  R2UR UR4, R76.reuse ;  /* 0x000000004c0472ca */ /* 0x040fe400000e0000 */
[C---:B------:R-:W-:Y:S02]  /*19d80*/  R2UR UR5, R77.reuse ;  /* 0x000000004d0572ca */ /* 0x040fe400000e0000 */
[----:B------:R-:W-:Y:S02]  /*19d90*/  R2UR UR6, R76 ;  /* 0x000000004c0672ca */ /* 0x000fe400000e0000 */
[----:B------:R-:W-:Y:S02]  /*19da0*/  R2UR UR7, R77 ;  /* 0x000000004d0772ca */ /* 0x000fe400000e0000 */
[--C-:B01--4-:R-:W-:Y:S02]  /*19db0*/  SHF.R.S32.HI R12, RZ, 0x1f, R38.reuse ;  /* 0x0000001fff0c7819 */ /* 0x113fe40000011426 */
[----:B------:R-:W-:-:S04]  /*19dc0*/  IADD3 R38, P0, P1, R18, R3, R38 ;  /* 0x0000000312267210 */ /* 0x000fc8000791e026 */
[----:B------:R-:W-:-:S05]  /*19dd0*/  IADD3.X R39, PT, PT, R17, R41, R12, P0, P1 ;  /* 0x0000002911277210 */ /* 0x000fca00007e240c */
[----:B------:R0:W-:Y:S04]  /*19de0*/  STG.E.U8 desc[UR4][R38.64+0x1b], R11 ;  /* 0x00001b0b26007986 */ /* 0x0001e8000c101104 */
[----:B------:R-:W4:Y:S01]  /*19df0*/  LDG.E.U8 R12, desc[UR6][R8.64+-0x2] ;  /* 0xfffffe06080c7981 */ /* 0x000f22000c1e1100 */
[----:B------:R-:W-:Y:S04]  /*19e00*/  BSSY.RECONVERGENT B1, `(.L_x_565) ;  /* 0x000002c000017945 */ /* 0x000fe80003800200 */
[----:B------:R-:W-:Y:S01]  /*19e10*/  BSSY.RELIABLE B3, `(.L_x_566) ;  /* 0x000001f000037945 */ /* 0x000fe20003800100 */
[----:B----4-:R-:W-:-:S13]  /*19e20*/  ISETP.GT.AND P0, PT, R12, 0x46, PT ;  /* 0x000000460c00780c */ /* 0x010fda0003f04270 */
        /* <DEDUP_REMOVED lines=13> */
.L_x_568:
[----:B------:R-:W-:Y:S01]  /*19f00*/  R2UR UR4, R76 ;  /* 0x000000004c0472ca */ /* 0x000fe200000e0000 */
[----:B------:R-:W-:Y:S01]  /*19f10*/  IMAD.MOV.U32 R12, RZ, RZ, 0x3 ;  /* 0x00000003ff0c7424 */ /* 0x000fe200078e00ff */
[----:B------:R-:W-:Y:S01]  /*19f20*/  R2UR UR5, R77 ;  /* 0x000000004d0572ca */ /* 0x000fe200000e0000 */
[----:B------:R-:W-:-:S12]  /*19f30*/  IMAD.MOV.U32 R11, RZ, RZ, 0x3 ;  /* 0x00000003ff0b7424 */ /* 0x000fd800078e00ff */
[----:B------:R4:W-:Y:S01]  /*19f40*/  STG.E.U8 desc[UR4][R6.64+0x2], R12 ;  /* 0x0000020c06007986 */ /* 0x0009e2000c101104 */
[----:B------:R-:W-:Y:S05]  /*19f50*/  BRA `(.L_x_570) ;  /* 0x0000000000587947 */ /* 0x000fea0003800000 */
.L_x_567:
        /* <DEDUP_REMOVED lines=10> */
.L_x_569:
[----:B------:R-:W-:Y:S05]  /*1a000*/  BSYNC.RELIABLE B3 ;  /* 0x0000000000037941 */ /* 0x000fea0003800100 */
.L_x_566:
[----:B------:R-:W-:Y:S01]  /*1a010*/  R2UR UR4, R76 ;  /* 0x000000004c0472ca */ /* 0x000fe200000e0000 */
[----:B------:R-:W-:Y:S01]  /*1a020*/  IMAD.MOV.U32 R12, RZ, RZ, 0x4 ;  /* 0x00000004ff0c7424 */ /* 0x000fe200078e00ff */
[----:B------:R-:W-:Y:S01]  /*1a030*/  R2UR UR5, R77 ;  /* 0x000000004d0572ca */ /* 0x000fe200000e0000 */
[----:B------:R-:W-:-:S12]  /*1a040*/  IMAD.MOV.U32 R11, RZ, RZ, 0x4 ;  /* 0x00000004ff0b7424 */ /* 0x000fd800078e00ff */
[----:B------:R1:W-:Y:S01]  /*1a050*/  STG.E.U8 desc[UR4][R6.64+0x2], R12 ;  /* 0x0000020c06007986 */ /* 0x0003e2000c101104 */
[----:B------:R-:W-:Y:S05]  /*1a060*/  BRA `(.L_x_570) ;  /* 0x0000000000147947 */ /* 0x000fea0003800000 */
.L_x_571:
[----:B------:R-:W-:Y:S01]  /*1a070*/  R2UR UR4, R76 ;  /* 0x000000004c0472ca */ /* 0x000fe200000e0000 */
[----:B------:R-:W-:Y:S01]  /*1a080*/  IMAD.MOV.U32 R12, RZ, RZ, 0x1 ;  /* 0x00000001ff0c7424 */ /* 0x000fe200078e00ff */
[----:B------:R-:W-:Y:S01]  /*1a090*/  R2UR UR5, R77 ;  /* 0x000000004d0572ca */ /* 0x000fe200000e0000 */
[----:B------:R-:W-:-:S12]  /*1a0a0*/  IMAD.MOV.U32 R11, RZ, RZ, 0x1 ;  /* 0x00000001ff0b7424 */ /* 0x000fd800078e00ff */
[----:B------:R1:W-:Y:S02]  /*1a0b0*/  STG.E.U8 desc[UR4][R6.64+0x2], R12 ;  /* 0x0000020c06007986 */ /* 0x0003e4000c101104 */
.L_x_570:
[----:B------:R-:W-:Y:S05]  /*1a0c0*/  BSYNC.RECONVERGENT B1 ;  /* 0x0000000000017941 */ /* 0x000fea0003800200 */
.L_x_565:
        /* <DEDUP_REMOVED lines=26> */
.L_x_575:
[----:B------:R-:W-:Y:S01]  /*1a270*/  R2UR UR4, R76 ;  /* 0x000000004c0472ca */ /* 0x000fe200000e0000 */
[----:B------:R-:W-:Y:S01]  /*1a280*/  IMAD.MOV.U32 R9, RZ, RZ, 0x3 ;  /* 0x00000003ff097424 */ /* 0x000fe200078e00ff */
[----:B------:R-:W-:Y:S01]  /*1a290*/  R2UR UR5, R77 ;  /* 0x000000004d0572ca */ /* 0x000fe200000e0000 */
[----:B------:R-:W-:-:S12]  /*1a2a0*/  IMAD.MOV.U32 R8, RZ, RZ, 0x3 ;  /* 0x00000003ff087424 */ /* 0x000fd800078e00ff */
[----:B------:R1:W-:Y:S01]  /*1a2b0*/  STG.E.U8 desc[UR4][R6.64+0x3], R9 ;  /* 0x0000030906007986 */ /* 0x0003e2000c101104 */
[----:B------:R-:W-:Y:S05]  /*1a2c0*/  BRA `(.L_x_577) ;  /* 0x0000000000587947 */ /* 0x000fea0003800000 */
.L_x_574:
        /* <DEDUP_REMOVED lines=10> */
.L_x_576:
[----:B------:R-:W-:Y:S05]  /*1a370*/  BSYNC.RELIABLE B3 ;  /* 0x0000000000037941 */ /* 0x000fea0003800100 */
.L_x_573:
[----:B------:R-:W-:Y:S01]  /*1a380*/  R2UR UR4, R76 ;  /* 0x000000004c0472ca */ /* 0x000fe200000e0000 */
[----:B------:R-:W-:Y:S01]  /*1a390*/  IMAD.MOV.U32 R9, RZ, RZ, 0x4 ;  /* 0x00000004ff097424 */ /* 0x000fe200078e00ff */
[----:B------:R-:W-:Y:S01]  /*1a3a0*/  R2UR UR5, R77 ;  /* 0x000000004d0572ca */ /* 0x000fe200000e0000 */
[----:B------:R-:W-:-:S12]  /*1a3b0*/  IMAD.MOV.U32 R8, RZ, RZ, 0x4 ;  /* 0x00000004ff087424 */ /* 0x000fd800078e00ff */
[----:B------:R1:W-:Y:S01]  /*1a3c0*/  STG.E.U8 desc[UR4][R6.64+0x3], R9 ;  /* 0x0000030906007986 */ /* 0x0003e2000c101104 */
[----:B------:R-:W-:Y:S05]  /*1a3d0*/  BRA `(.L_x_577) ;  /* 0x0000000000147947 */ /* 0x000fea0003800000 */
.L_x_578:
[----:B------:R-:W-:Y:S01]  /*1a3e0*/  R2UR UR4, R76 ;  /* 0x000000004c0472ca */ /* 0x000fe200000e0000 */
[----:B------:R-:W-:Y:S01]  /*1a3f0*/  IMAD.MOV.U32 R9, RZ, RZ, 0x1 ;  /* 0x00000001ff097424 */ /* 0x000fe200078e00ff */
[----:B------:R-:W-:Y:S01]  /*1a400*/  R2UR UR5, R77 ;  /* 0x000000004d0572ca */ /* 0x000fe200000e0000 */
[----:B------:R-:W-:-:S12]  /*1a410*/  IMAD.MOV.U32 R8, RZ, RZ, 0x1 ;  /* 0x00000001ff087424 */ /* 0x000fd800078e00ff */
[----:B------:R4:W-:Y:S02]  /*1a420*/  STG.E.U8 desc[UR4][R6.64+0x3], R9 ;  /* 0x0000030906007986 */ /* 0x0009e4000c101104 */
.L_x_577:
[----:B------:R-:W-:Y:S05]  /*1a430*/  BSYNC.RECONVERGENT B1 ;  /* 0x0000000000017941 */ /* 0x000fea0003800200 */
.L_x_572:
[----:B01--4-:R-:W-:Y:S01]  /*1a440*/  VIADD R9, R10, 0x3 ;  /* 0x000000030a097836 */ /* 0x013fe20000000000 */
[----:B------:R-:W-:Y:S01]  /*1a450*/  R2UR UR4, R76 ;  /* 0x000000004c0472ca */ /* 0x000fe200000e0000 */
[----:B------:R-:W-:Y:S01]  /*1a460*/  VIADD R10, R10, 0x4 ;  /* 0x000000040a0a7836 */ /* 0x000fe20000000000 */
[----:B------:R-:W-:Y:S02]  /*1a470*/  R2UR UR5, R77 ;  /* 0x000000004d0572ca */ /* 0x000fe400000e0000 */
[--C-:B------:R-:W-:Y:S02]  /*1a480*/  SHF.R.S32.HI R12, RZ, 0x1f, R9.reuse ;  /* 0x0000001fff0c7819 */ /* 0x100fe40000011409 */
[----:B--23--:R-:W-:-:S04]  /*1a490*/  IADD3 R6, P0, P1, R18, R3, R9 ;  /* 0x0000000312067210 */ /* 0x00cfc8000791e009 */
[----:B------:R-:W-:Y:S02]  /*1a4a0*/  IADD3.X R7, PT, PT, R17, R41, R12, P0, P1 ;  /* 0x0000002911077210 */ /* 0x000fe400007e240c */
[----:B------:R-:W-:-:S03]  /*1a4b0*/  ISETP.NE.AND P0, PT, R9, R40, PT ;  /* 0x000000280900720c */ /* 0x000fc60003f05270 */
[----:B------:R1:W-:Y:S10]  /*1a4c0*/  STG.E.U8 desc[UR4][R6.64+0x1b], R8 ;  /* 0x00001b0806007986 */ /* 0x0003f4000c101104 */
[----:B------:R-:W-:Y:S05]  /*1a4d0*/  @P0 BRA `(.L_x_579) ;  /* 0xfffffff000700947 */ /* 0x000fea000383ffff */
.L_x_550:
[----:B------:R-:W-:Y:S05]  /*1a4e0*/  BSYNC.RECONVERGENT B0 ;  /* 0x0000000000007941 */ /* 0x000fea0003800200 */
.L_x_549:
[----:B------:R-:W-:-:S13]  /*1a4f0*/  ISETP.NE.AND P0, PT, R5, RZ, PT ;  /* 0x000000ff0500720c */ /* 0x000fda0003f05270 */
[----:B------:R-:W-:Y:S05]  /*1a500*/  @!P0 BRA `(.L_x_459) ;  /* 0x0000001800348947 */ /* 0x000fea0003800000 */
[----:B------:R-:W-:Y:S01]  /*1a510*/  BSSY.RECONVERGENT B0, `(.L_x_580) ;  /* 0x000004c000007945 */ /* 0x000fe20003800200 */
[----:B------:R-:W-:Y:S01]  /*1a520*/  SHF.R.S32.HI R38, RZ, 0x1f, R3 ;  /* 0x0000001fff267819 */ /* 0x000fe20000011403 */
[----:B01----:R-:W-:-:S07]  /*1a530*/  IMAD.MOV.U32 R8, RZ, RZ, RZ ;  /* 0x000000ffff087224 */ /* 0x003fce00078e00ff */
.L_x_589:
[----:B0-----:R-:W-:Y:S01]  /*1a540*/  IMAD.IADD R7, R0, 0x1, -R10 ;  /* 0x0000000100077824 */ /* 0x001fe200078e0a0a */
[----:B------:R-:W-:Y:S02]  /*1a550*/  R2UR UR4, R76 ;  /* 0x000000004c0472ca */ /* 0x000fe400000e0000 */
[----:B------:R-:W-:Y:S02]  /*1a560*/  R2UR UR5, R77 ;  /* 0x000000004d0572ca */ /* 0x000fe400000e0000 */
[----:B------:R-:W-:-:S04]  /*1a570*/  IADD3 R6, P0, PT, R7, R20, RZ ;  /* 0x0000001407067210 */ /* 0x000fc80007f1e0ff */
[----:B------:R-:W-:-:S07]  /*1a580*/  LEA.HI.X.SX32 R7, R7, R19, 0x1, P0 ;  /* 0x0000001307077211 */ /* 0x000fce00000f0eff */
[----:B------:R-:W2:Y:S01]  /*1a590*/  LDG.E.U8 R6, desc[UR4][R6.64] ;  /* 0x0000000406067981 */ /* 0x000ea2000c1e1100 */
[----:B------:R-:W-:Y:S04]  /*1a5a0*/  BSSY.RECONVERGENT B1, `(.L_x_581) ;  /* 0x0000037000017945 */ /* 0x000fe80003800200 */
[----:B------:R-:W-:Y:S01]  /*1a5b0*/  BSSY.RELIABLE B3, `(.L_x_582) ;  /* 0x0000026000037945 */ /* 0x000fe20003800100 */
[----:B------:R-:W-:Y:S01]  /*1a5c0*/  IMAD.IADD R11, R3, 0x1, R10 ;  /* 0x00000001030b7824 */ /* 0x000fe200078e020a */
        /* <DEDUP_REMOVED lines=16> */
.L_x_584:
        /* <DEDUP_REMOVED lines=8> */
.L_x_583:
[----:B------:R-:W-:-:S13]  /*1a750*/  ISETP.NE.AND P0, PT, R6, 0x47, PT ;  /* 0x000000470600780c */ /* 0x000fda0003f05270 */
[----:B------:R-:W-:Y:S05]  /*1a760*/  @!P0 BREAK.RELIABLE B3 ;  /* 0x0000000000038942 */ /* 0x000fea0003800100 */
[----:B------:R-:W-:Y:S05]  /*1a770*/  @!P0 BRA `(.L_x_587) ;  /* 0x0000000000488947 */ /* 0x000fea0003800000 */
[----:B------:R-:W-:-:S13]  /*1a780*/  ISETP.NE.AND P0, PT, R6, 0x54, PT ;  /* 0x000000540600780c */ /* 0x000fda0003f05270 */
[----:B------:R-:W-:Y:S02]  /*1a790*/  @!P0 R2UR UR4, R76 ;  /* 0x000000004c0482ca */ /* 0x000fe400000e0000 */
[----:B------:R-:W-:Y:S02]  /*1a7a0*/  @!P0 R2UR UR5, R77 ;  /* 0x000000004d0582ca */ /* 0x000fe400000e0000 */
[C---:B------:R-:W-:Y:S02]  /*1a7b0*/  @!P0 IADD3 R6, P1, PT, R11.reuse, R18, RZ ;  /* 0x000000120b068210 */ /* 0x040fe40007f3e0ff */
[----:B------:R-:W-:Y:S02]  /*1a7c0*/  @!P0 PRMT R9, RZ, 0x7610, R9 ;  /* 0x00007610ff098816 */ /* 0x000fe40000000009 */
[----:B------:R-:W-:-:S07]  /*1a7d0*/  @!P0 LEA.HI.X.SX32 R7, R11, R17, 0x1, P1 ;  /* 0x000000110b078211 */ /* 0x000fce00008f0eff */
[----:B------:R3:W-:Y:S01]  /*1a7e0*/  @!P0 STG.E.U8 desc[UR4][R6.64], RZ ;  /* 0x000000ff06008986 */ /* 0x0007e2000c101104 */
[----:B------:R-:W-:Y:S05]  /*1a7f0*/  @!P0 BREAK.RELIABLE B3 ;  /* 0x0000000000038942 */ /* 0x000fea0003800100 */
[----:B------:R-:W-:Y:S05]  /*1a800*/  @!P0 BRA `(.L_x_586) ;  /* 0x0000000000408947 */ /* 0x000fea0003800000 */
.L_x_585:
[----:B------:R-:W-:Y:S05]  /*1a810*/  BSYNC.RELIABLE B3 ;  /* 0x0000000000037941 */ /* 0x000fea0003800100 */
.L_x_582:
[----:B------:R-:W-:Y:S01]  /*1a820*/  R2UR UR4, R76 ;  /* 0x000000004c0472ca */ /* 0x000fe200000e0000 */
[----:B------:R-:W-:Y:S01]  /*1a830*/  IMAD.MOV.U32 R9, RZ, RZ, 0x4 ;  /* 0x00000004ff097424 */ /* 0x000fe200078e00ff */
[----:B------:R-:W-:Y:S02]  /*1a840*/  R2UR UR5, R77 ;  /* 0x000000004d0572ca */ /* 0x000fe400000e0000 */
[----:B---3--:R-:W-:-:S04]  /*1a850*/  IADD3 R6, P0, PT, R11, R18, RZ ;  /* 0x000000120b067210 */ /* 0x008fc80007f1e0ff */
[----:B------:R-:W-:Y:S02]  /*1a860*/  LEA.HI.X.SX32 R7, R11, R17, 0x1, P0 ;  /* 0x000000110b077211 */ /* 0x000fe400000f0eff */
[----:B------:R-:W-:-:S05]  /*1a870*/  PRMT R11, R9, 0x7610, R11 ;  /* 0x00007610090b7816 */ /* 0x000fca000000000b */
[----:B------:R4:W-:Y:S01]  /*1a880*/  STG.E.U8 desc[UR4][R6.64], R11 ;  /* 0x0000000b06007986 */ /* 0x0009e2000c101104 */
[----:B------:R-:W-:Y:S05]  /*1a890*/  BRA `(.L_x_586) ;  /* 0x00000000001c7947 */ /* 0x000fea0003800000 */
.L_x_587:
[----:B------:R-:W-:Y:S01]  /*1a8a0*/  R2UR UR4, R76 ;  /* 0x000000004c0472ca */ /* 0x000fe200000e0000 */
[----:B------:R-:W-:Y:S01]  /*1a8b0*/  IMAD.MOV.U32 R9, RZ, RZ, 0x1 ;  /* 0x00000001ff097424 */ /* 0x000fe200078e00ff */
[----:B------:R-:W-:Y:S02]  /*1a8c0*/  R2UR UR5, R77 ;  /* 0x000000004d0572ca */ /* 0x000fe400000e0000 */
[----:B------:R-:W-:-:S04]  /*1a8d0*/  IADD3 R6, P0, PT, R11, R18, RZ ;  /* 0x000000120b067210 */ /* 0x000fc80007f1e0ff */
[----:B------:R-:W-:Y:S02]  /*1a8e0*/  LEA.HI.X.SX32 R7, R11, R17, 0x1, P0 ;  /* 0x000000110b077211 */ /* 0x000fe400000f0eff */
[----:B------:R-:W-:-:S05]  /*1a8f0*/  PRMT R11, R9, 0x7610, R11 ;  /* 0x00007610090b7816 */ /* 0x000fca000000000b */
[----:B------:R2:W-:Y:S02]  /*1a900*/  STG.E.U8 desc[UR4][R6.64], R11 ;  /* 0x0000000b06007986 */ /* 0x0005e4000c101104 */
.L_x_586:
[----:B------:R-:W-:Y:S05]  /*1a910*/  BSYNC.RECONVERGENT B1 ;  /* 0x0000000000017941 */ /* 0x000fea0003800200 */
.L_x_581:
[--C-:B------:R-:W-:Y:S01]  /*1a920*/  SHF.R.S32.HI R12, RZ, 0x1f, R10.reuse ;  /* 0x0000001fff0c7819 */ /* 0x100fe2000001140a */
[----:B------:R-:W-:Y:S01]  /*1a930*/  VIADD R8, R8, 0x1 ;  /* 0x0000000108087836 */ /* 0x000fe20000000000 */
[----:B01234-:R-:W-:Y:S02]  /*1a940*/  IADD3 R6, P0, P1, R18, R3, R10 ;  /* 0x0000000312067210 */ /* 0x01ffe4000791e00a */
[----:B------:R-:W-:Y:S02]  /*1a950*/  R2UR UR4, R76 ;  /* 0x000000004c0472ca */ /* 0x000fe400000e0000 */
[----:B------:R-:W-:Y:S02]  /*1a960*/  R2UR UR5, R77 ;  /* 0x000000004d0572ca */ /* 0x000fe400000e0000 */
[----:B------:R-:W-:Y:S02]  /*1a970*/  IADD3.X R7, PT, PT, R17, R38, R12, P0, P1 ;  /* 0x0000002611077210 */ /* 0x000fe400007e240c */
[----:B------:R-:W-:-:S09]  /*1a980*/  ISETP.NE.AND P0, PT, R8, R5, PT ;  /* 0x000000050800720c */ /* 0x000fd20003f05270 */
[----:B------:R0:W-:Y:S04]  /*1a990*/  STG.E.U8 desc[UR4][R6.64+0x1b], R9 ;  /* 0x00001b0906007986 */ /* 0x0001e8000c101104 */
[----:B------:R-:W-:Y:S05]  /*1a9a0*/  @!P0 BRA `(.L_x_588) ;  /* 0x0000000000088947 */ /* 0x000fea0003800000 */
[----:B------:R-:W-:Y:S01]  /*1a9b0*/  VIADD R10, R10, 0x1 ;  /* 0x000000010a0a7836 */ /* 0x000fe20000000000 */
[----:B------:R-:W-:Y:S06]  /*1a9c0*/  BRA `(.L_x_589) ;  /* 0xfffffff800dc7947 */ /* 0x000fec000383ffff */
.L_x_588:
[----:B------:R-:W-:Y:S05]  /*1a9d0*/  BSYNC.RECONVERGENT B0 ;  /* 0x0000000000007941 */ /* 0x000fea0003800200 */
.L_x_580:
[----:B------:R-:W-:Y:S05]  /*1a9e0*/  BRA `(.L_x_459) ;  /* 0x0000001000fc7947 */ /* 0x000fea0003800000 */
.L_x_548:
        /* <DEDUP_REMOVED lines=8> */
[----:B------:R-:W-:-:S12]  /*1aa70*/  VIADD R0, R34, 0xffffffff ;  /* 0xffffffff22007836 */ /* 0x000fd80000000000 */
[----:B------:R-:W-:Y:S05]  /*1aa80*/  @!P0 BRA `(.L_x_591) ;  /* 0x0000000c00a08947 */ /* 0x000fea0003800000 */
[----:B------:R-:W-:Y:S01]  /*1aa90*/  LOP3.LUT R42, R2, 0x7ffffffc, RZ, 0xc0, !PT ;  /* 0x7ffffffc022a7812 */ /* 0x000fe200078ec0ff */
[----:B------:R-:W-:Y:S01]  /*1aaa0*/  IMAD.MOV.U32 R10, RZ, RZ, 0x1 ;  /* 0x00000001ff0a7424 */ /* 0x000fe200078e00ff */
[----:B0-----:R-:W-:-:S07]  /*1aab0*/  SHF.R.S32.HI R40, RZ, 0x1f, R3 ;  /* 0x0000001fff287819 */ /* 0x001fce0000011403 */
.L_x_621:
[----:B-1----:R-:W-:Y:S01]  /*1aac0*/  IMAD.IADD R6, R0, 0x1, R10 ;  /* 0x0000000100067824 */ /* 0x002fe200078e020a */
        /* <DEDUP_REMOVED lines=24> */
.L_x_595:
[----:B------:R-:W-:Y:S02]  /*1ac50*/  R2UR UR4, R76 ;  /* 0x000000004c0472ca */ /* 0x000fe400000e0000 */
[----:B------:R-:W-:Y:S02]  /*1ac60*/  R2UR UR5, R77 ;  /* 0x000000004d0572ca */ /* 0x000fe400000e0000 */
[----:B------:R-:W-:-:S11]  /*1ac70*/  PRMT R11, RZ, 0x7610, R11 ;  /* 0x00007610ff0b7816 */ /* 0x000fd6000000000b */
[----:B------:R1:W-:Y:S01]  /*1ac80*/  STG.E.U8 desc[UR4][R6.64], RZ ;  /* 0x000000ff06007986 */ /* 0x0003e2000c101104 */
[----:B------:R-:W-:Y:S05]  /*1ac90*/  BRA `(.L_x_597) ;  /* 0x0000000000607947 */ /* 0x000fea0003800000 */
.L_x_594:
[----:B------:R-:W-:-:S13]  /*1aca0*/  ISETP.NE.AND P0, PT, R11, 0x47, PT ;  /* 0x000000470b00780c */ /* 0x000fda0003f05270 */
[----:B------:R-:W-:Y:S05]  /*1acb0*/  @!P0 BREAK.RELIABLE B3 ;  /* 0x0000000000038942 */ /* 0x000fea0003800100 */
[----:B------:R-:W-:Y:S05]  /*1acc0*/  @!P0 BRA `(.L_x_598) ;  /* 0x0000000000408947 */ /* 0x000fea0003800000 */
[----:B------:R-:W-:-:S13]  /*1acd0*/  ISETP.NE.AND P0, PT, R11, 0x54, PT ;  /* 0x000000540b00780c */ /* 0x000fda0003f05270 */
[----:B------:R-:W-:Y:S05]  /*1ace0*/  @!P0 BREAK.RELIABLE B3 ;  /* 0x0000000000038942 */ /* 0x000fea0003800100 */
[----:B------:R-:W-:Y:S05]  /*1acf0*/  @!P0 BRA `(.L_x_599) ;  /* 0x00000000001c8947 */ /* 0x000fea0003800000 */
.L_x_596:
[----:B------:R-:W-:Y:S05]  /*1ad00*/  BSYNC.RELIABLE B3 ;  /* 0x0000000000037941 */ /* 0x000fea0003800100 */
.L_x_593:
[----:B------:R-:W-:Y:S01]  /*1ad10*/  R2UR UR4, R76 ;  /* 0x000000004c0472ca */ /* 0x000fe200000e0000 */
[----:B------:R-:W-:Y:S01]  /*1ad20*/  IMAD.MOV.U32 R12, RZ, RZ, 0x4 ;  /* 0x00000004ff0c7424 */ /* 0x000fe200078e00ff */
[----:B------:R-:W-:Y:S01]  /*1ad30*/  R2UR UR5, R77 ;  /* 0x000000004d0572ca */ /* 0x000fe200000e0000 */
[----:B------:R-:W-:-:S12]  /*1ad40*/  IMAD.MOV.U32 R11, RZ, RZ, 0x4 ;  /* 0x00000004ff0b7424 */ /* 0x000fd800078e00ff */
[----:B------:R3:W-:Y:S01]  /*1ad50*/  STG.E.U8 desc[UR4][R6.64], R12 ;  /* 0x0000000c06007986 */ /* 0x0007e2000c101104 */
[----:B------:R-:W-:Y:S05]  /*1ad60*/  BRA `(.L_x_597) ;  /* 0x00000000002c7947 */ /* 0x000fea0003800000 */
.L_x_599:
[----:B------:R-:W-:Y:S01]  /*1ad70*/  R2UR UR4, R76 ;  /* 0x000000004c0472ca */ /* 0x000fe200000e0000 */
[----:B------:R-:W-:Y:S01]  /*1ad80*/  IMAD.MOV.U32 R12, RZ, RZ, 0x3 ;  /* 0x00000003ff0c7424 */ /* 0x000fe200078e00ff */
[----:B------:R-:W-:Y:S01]  /*1ad90*/  R2UR UR5, R77 ;  /* 0x000000004d0572ca */ /* 0x000fe200000e0000 */
[----:B------:R-:W-:-:S12]  /*1ada0*/  IMAD.MOV.U32 R11, RZ, RZ, 0x3 ;  /* 0x00000003ff0b7424 */ /* 0x000fd800078e00ff */
[----:B------:R4:W-:Y:S01]  /*1adb0*/  STG.E.U8 desc[UR4][R6.64], R12 ;  /* 0x0000000c06007986 */ /* 0x0009e2000c101104 */
[----:B------:R-:W-:Y:S05]  /*1adc0*/  BRA `(.L_x_597) ;  /* 0x0000000000147947 */ /* 0x000fea0003800000 */
.L_x_598:
[----:B------:R-:W-:Y:S01]  /*1add0*/  R2UR UR4, R76 ;  /* 0x000000004c0472ca */ /* 0x000fe200000e0000 */
[----:B------:R-:W-:Y:S01]  /*1ade0*/  IMAD.MOV.U32 R12, RZ, RZ, 0x2 ;  /* 0x00000002ff0c7424 */ /* 0x000fe200078e00ff */
[----:B------:R-:W-:Y:S01]  /*1adf0*/  R2UR UR5, R77 ;  /* 0x000000004d0572ca */ /* 0x000fe200000e0000 */
[----:B------:R-:W-:-:S12]  /*1ae00*/  IMAD.MOV.U32 R11, RZ, RZ, 0x2 ;  /* 0x00000002ff0b7424 */ /* 0x000fd800078e00ff */
[----:B------:R2:W-:Y:S02]  /*1ae10*/  STG.E.U8 desc[UR4][R6.64], R12 ;  /* 0x0000000c06007986 */ /* 0x0005e4000c101104 */
.L_x_597:
[----:B------:R-:W-:Y:S05]  /*1ae20*/  BSYNC.RECONVERGENT B1 ;  /* 0x0000000000017941 */ /* 0x000fea0003800200 */
.L_x_592:
        /* <DEDUP_REMOVED lines=25> */
.L_x_603:
[----:B------:R-:W-:Y:S02]  /*1afc0*/  R2UR UR4, R76 ;  /* 0x000000004c0472ca */ /* 0x000fe400000e0000 */
[----:B------:R-:W-:Y:S02]  /*1afd0*/  R2UR UR5, R77 ;  /* 0x000000004d0572ca */ /* 0x000fe400000e0000 */
[----:B------:R-:W-:-:S11]  /*1afe0*/  PRMT R11, RZ, 0x7610, R11 ;  /* 0x00007610ff0b7816 */ /* 0x000fd6000000000b */
[----:B------:R3:W-:Y:S01]  /*1aff0*/  STG.E.U8 desc[UR4][R6.64+0x1], RZ ;  /* 0x000001ff06007986 */ /* 0x0007e2000c101104 */
[----:B------:R-:W-:Y:S05]  /*1b000*/  BRA `(.L_x_605) ;  /* 0x00000000005c7947 */ /* 0x000fea0003800000 */
.L_x_602:
[----:B------:R-:W-:-:S13]  /*1b010*/  ISETP.NE.AND P0, PT, R12, 0x47, PT ;  /* 0x000000470c00780c */ /* 0x000fda0003f05270 */
[----:B------:R-:W-:Y:S05]  /*1b020*/  @!P0 BREAK.RELIABLE B3 ;  /* 0x0000000000038942 */ /* 0x000fea0003800100 */
[----:B------:R-:W-:Y:S05]  /*1b030*/  @!P0 BRA `(.L_x_606) ;  /* 0x00000000003c8947 */ /* 0x000fea0003800000 */
[----:B------:R-:W-:Y:S01]  /*1b040*/  ISETP.NE.AND P0, PT, R12, 0x54, PT ;  /* 0x000000540c00780c */ /* 0x000fe20003f05270 */
[----:B------:R-:W-:Y:S02]  /*1b050*/  IMAD.MOV.U32 R12, RZ, RZ, 0x3 ;  /* 0x00000003ff0c7424 */ /* 0x000fe400078e00ff */
[----:B------:R-:W-:-:S10]  /*1b060*/  IMAD.MOV.U32 R11, RZ, RZ, 0x3 ;  /* 0x00000003ff0b7424 */ /* 0x000fd400078e00ff */
[----:B------:R-:W-:Y:S02]  /*1b070*/  @!P0 R2UR UR4, R76 ;  /* 0x000000004c0482ca */ /* 0x000fe400000e0000 */
[----:B------:R-:W-:-:S13]  /*1b080*/  @!P0 R2UR UR5, R77 ;  /* 0x000000004d0582ca */ /* 0x000fda00000e0000 */
[----:B------:R2:W-:Y:S01]  /*1b090*/  @!P0 STG.E.U8 desc[UR4][R6.64+0x1], R12 ;  /* 0x0000010c06008986 */ /* 0x0005e2000c101104 */
[----:B------:R-:W-:Y:S05]  /*1b0a0*/  @!P0 BREAK.RELIABLE B3 ;  /* 0x0000000000038942 */ /* 0x000fea0003800100 */
[----:B------:R-:W-:Y:S05]  /*1b0b0*/  @!P0 BRA `(.L_x_605) ;  /* 0x0000000000308947 */ /* 0x000fea0003800000 */
.L_x_604:
[----:B------:R-:W-:Y:S05]  /*1b0c0*/  BSYNC.RELIABLE B3 ;  /* 0x0000000000037941 */ /* 0x000fea0003800100 */
.L_x_601:
[----:B------:R-:W-:Y:S01]  /*1b0d0*/  R2UR UR4, R76 ;  /* 0x000000004c0472ca */ /* 0x000fe200000e0000 */
[----:B--2---:R-:W-:Y:S01]  /*1b0e0*/  IMAD.MOV.U32 R12, RZ, RZ, 0x4 ;  /* 0x00000004ff0c7424 */ /* 0x004fe200078e00ff */
[----:B------:R-:W-:Y:S01]  /*1b0f0*/  R2UR UR5, R77 ;  /* 0x000000004d0572ca */ /* 0x000fe200000e0000 */
[----:B------:R-:W-:-:S12]  /*1b100*/  IMAD.MOV.U32 R11, RZ, RZ, 0x4 ;  /* 0x00000004ff0b7424 */ /* 0x000fd800078e00ff */
[----:B------:R0:W-:Y:S01]  /*1b110*/  STG.E.U8 desc[UR4][R6.64+0x1], R12 ;  /* 0x0000010c06007986 */ /* 0x0001e2000c101104 */
[----:B------:R-:W-:Y:S05]  /*1b120*/  BRA `(.L_x_605) ;  /* 0x0000000000147947 */ /* 0x000fea0003800000 */
.L_x_606:
[----:B------:R-:W-:Y:S01]  /*1b130*/  R2UR UR4, R76 ;  /* 0x000000004c0472ca */ /* 0x000fe200000e0000 */
[----:B------:R-:W-:Y:S01]  /*1b140*/  IMAD.MOV.U32 R12, RZ, RZ, 0x2 ;  /* 0x00000002ff0c7424 */ /* 0x000fe200078e00ff */
[----:B------:R-:W-:Y:S01]  /*1b150*/  R2UR UR5, R77 ;  /* 0x000000004d0572ca */ /* 0x000fe200000e0000 */
[----:B------:R-:W-:-:S12]  /*1b160*/  IMAD.MOV.U32 R11, RZ, RZ, 0x2 ;  /* 0x00000002ff0b7424 */ /* 0x000fd800078e00ff */
[----:B------:R0:W-:Y:S02]  /*1b170*/  STG.E.U8 desc[UR4][R6.64+0x1], R12 ;  /* 0x0000010c06007986 */ /* 0x0001e4000c101104 */
.L_x_605:
[----:B------:R-:W-:Y:S05]  /*1b180*/  BSYNC.RECONVERGENT B1 ;  /* 0x0000000000017941 */ /* 0x000fea0003800200 */
.L_x_600:
[----:B------:R-:W-:Y:S01]  /*1b190*/  VIADD R38, R10, 0x1 ;  /* 0x000000010a267836 */ /* 0x000fe20000000000 */
[C---:B------:R-:W-:Y:S02]  /*1b1a0*/  R2UR UR4, R76.reuse ;  /* 0x000000004c0472ca */ /* 0x040fe400000e0000 */
[C---:B------:R-:W-:Y:S02]  /*1b1b0*/  R2UR UR5, R77.reuse ;  /* 0x000000004d0572ca */ /* 0x040fe400000e0000 */
[----:B------:R-:W-:Y:S02]  /*1b1c0*/  R2UR UR6, R76 ;  /* 0x000000004c0672ca */ /* 0x000fe400000e0000 */
[----:B------:R-:W-:Y:S02]  /*1b1d0*/  R2UR UR7, R77 ;  /* 0x000000004d0772ca */ /* 0x000fe400000e0000 */
[--C-:B0-2-4-:R-:W-:Y:S02]  /*1b1e0*/  SHF.R.S32.HI R12, RZ, 0x1f, R38.reuse ;  /* 0x0000001fff0c7819 */ /* 0x115fe40000011426 */
        /* <DEDUP_REMOVED lines=20> */
.L_x_610:
[----:B------:R-:W-:Y:S02]  /*1b330*/  R2UR UR4, R76 ;  /* 0x000000004c0472ca */ /* 0x000fe400000e0000 */
[----:B------:R-:W-:Y:S02]  /*1b340*/  R2UR UR5, R77 ;  /* 0x000000004d0572ca */ /* 0x000fe400000e0000 */
[----:B------:R-:W-:-:S11]  /*1b350*/  PRMT R11, RZ, 0x7610, R11 ;  /* 0x00007610ff0b7816 */ /* 0x000fd6000000000b */
[----:B------:R0:W-:Y:S01]  /*1b360*/  STG.E.U8 desc[UR4][R6.64+0x2], RZ ;  /* 0x000002ff06007986 */ /* 0x0001e2000c101104 */
[----:B------:R-:W-:Y:S05]  /*1b370*/  BRA `(.L_x_612) ;  /* 0x00000000005c7947 */ /* 0x000fea0003800000 */
.L_x_609:
        /* <DEDUP_REMOVED lines=11> */
.L_x_611:
[----:B------:R-:W-:Y:S05]  /*1b430*/  BSYNC.RELIABLE B3 ;  /* 0x0000000000037941 */ /* 0x000fea0003800100 */
.L_x_608:
[----:B------:R-:W-:Y:S01]  /*1b440*/  R2UR UR4, R76 ;  /* 0x000000004c0472ca */ /* 0x000fe200000e0000 */
[----:B0-----:R-:W-:Y:S01]  /*1b450*/  IMAD.MOV.U32 R12, RZ, RZ, 0x4 ;  /* 0x00000004ff0c7424 */ /* 0x001fe200078e00ff */
[----:B------:R-:W-:Y:S01]  /*1b460*/  R2UR UR5, R77 ;  /* 0x000000004d0572ca */ /* 0x000fe200000e0000 */
[----:B------:R-:W-:-:S12]  /*1b470*/  IMAD.MOV.U32 R11, RZ, RZ, 0x4 ;  /* 0x00000004ff0b7424 */ /* 0x000fd800078e00ff */
[----:B------:R0:W-:Y:S01]  /*1b480*/  STG.E.U8 desc[UR4][R6.64+0x2], R12 ;  /* 0x0000020c06007986 */ /* 0x0001e2000c101104 */
[----:B------:R-:W-:Y:S05]  /*1b490*/  BRA `(.L_x_612) ;  /* 0x0000000000147947 */ /* 0x000fea0003800000 */
.L_x_613:
[----:B------:R-:W-:Y:S01]  /*1b4a0*/  R2UR UR4, R76 ;  /* 0x000000004c0472ca */ /* 0x000fe200000e0000 */
[----:B------:R-:W-:Y:S01]  /*1b4b0*/  IMAD.MOV.U32 R12, RZ, RZ, 0x2 ;  /* 0x00000002ff0c7424 */ /* 0x000fe200078e00ff */
[----:B------:R-:W-:Y:S01]  /*1b4c0*/  R2UR UR5, R77 ;  /* 0x000000004d0572ca */ /* 0x000fe200000e0000 */
[----:B------:R-:W-:-:S12]  /*1b4d0*/  IMAD.MOV.U32 R11, RZ, RZ, 0x2 ;  /* 0x00000002ff0b7424 */ /* 0x000fd800078e00ff */
[----:B------:R4:W-:Y:S02]  /*1b4e0*/  STG.E.U8 desc[UR4][R6.64+0x2], R12 ;  /* 0x0000020c06007986 */ /* 0x0009e4000c101104 */
.L_x_612:
[----:B------:R-:W-:Y:S05]  /*1b4f0*/  BSYNC.RECONVERGENT B1 ;  /* 0x0000000000017941 */ /* 0x000fea0003800200 */
.L_x_607:
        /* <DEDUP_REMOVED lines=26> */
.L_x_617:
[----:B------:R-:W-:Y:S02]  /*1b6a0*/  R2UR UR4, R76 ;  /* 0x000000004c0472ca */ /* 0x000fe400000e0000 */
[----:B------:R-:W-:Y:S02]  /*1b6b0*/  R2UR UR5, R77 ;  /* 0x000000004d0572ca */ /* 0x000fe400000e0000 */
[----:B------:R-:W-:-:S11]  /*1b6c0*/  PRMT R8, RZ, 0x7610, R8 ;  /* 0x00007610ff087816 */ /* 0x000fd60000000008 */
[----:B------:R4:W-:Y:S01]  /*1b6d0*/  STG.E.U8 desc[UR4][R6.64+0x3], RZ ;  /* 0x000003ff06007986 */ /* 0x0009e2000c101104 */
[----:B------:R-:W-:Y:S05]  /*1b6e0*/  BRA `(.L_x_619) ;  /* 0x00000000005c7947 */ /* 0x000fea0003800000 */
.L_x_616:
        /* <DEDUP_REMOVED lines=11> */
.L_x_618:
[----:B------:R-:W-:Y:S05]  /*1b7a0*/  BSYNC.RELIABLE B3 ;  /* 0x0000000000037941 */ /* 0x000fea0003800100 */
.L_x_615:
[----:B------:R-:W-:Y:S01]  /*1b7b0*/  R2UR UR4, R76 ;  /* 0x000000004c0472ca */ /* 0x000fe200000e0000 */
[----:B0-----:R-:W-:Y:S01]  /*1b7c0*/  IMAD.MOV.U32 R9, RZ, RZ, 0x4 ;  /* 0x00000004ff097424 */ /* 0x001fe200078e00ff */
[----:B------:R-:W-:Y:S01]  /*1b7d0*/  R2UR UR5, R77 ;  /* 0x000000004d0572ca */ /* 0x000fe200000e0000 */
[----:B------:R-:W-:-:S12]  /*1b7e0*/  IMAD.MOV.U32 R8, RZ, RZ, 0x4 ;  /* 0x00000004ff087424 */ /* 0x000fd800078e00ff */
[----:B------:R0:W-:Y:S01]  /*1b7f0*/  STG.E.U8 desc[UR4][R6.64+0x3], R9 ;  /* 0x0000030906007986 */ /* 0x0001e2000c101104 */
[----:B------:R-:W-:Y:S05]  /*1b800*/  BRA `(.L_x_619) ;  /* 0x0000000000147947 */ /* 0x000fea0003800000 */
.L_x_620:
[----:B------:R-:W-:Y:S01]  /*1b810*/  R2UR UR4, R76 ;  /* 0x000000004c0472ca */ /* 0x000fe200000e0000 */
[----:B------:R-:W-:Y:S01]  /*1b820*/  IMAD.MOV.U32 R9, RZ, RZ, 0x2 ;  /* 0x00000002ff097424 */ /* 0x000fe200078e00ff */
[----:B------:R-:W-:Y:S01]  /*1b830*/  R2UR UR5, R77 ;  /* 0x000000004d0572ca */ /* 0x000fe200000e0000 */
[----:B------:R-:W-:-:S12]  /*1b840*/  IMAD.MOV.U32 R8, RZ, RZ, 0x2 ;  /* 0x00000002ff087424 */ /* 0x000fd800078e00ff */
[----:B------:R2:W-:Y:S02]  /*1b850*/  STG.E.U8 desc[UR4][R6.64+0x3], R9 ;  /* 0x0000030906007986 */ /* 0x0005e4000c101104 */
.L_x_619:
[----:B------:R-:W-:Y:S05]  /*1b860*/  BSYNC.RECONVERGENT B1 ;  /* 0x0000000000017941 */ /* 0x000fea0003800200 */
.L_x_614:
[----:B0-2---:R-:W-:Y:S01]  /*1b870*/  VIADD R9, R10, 0x3 ;  /* 0x000000030a097836 */ /* 0x005fe20000000000 */
[----:B------:R-:W-:Y:S01]  /*1b880*/  R2UR UR4, R76 ;  /* 0x000000004c0472ca */ /* 0x000fe200000e0000 */
[----:B------:R-:W-:Y:S01]  /*1b890*/  VIADD R10, R10, 0x4 ;  /* 0x000000040a0a7836 */ /* 0x000fe20000000000 */
[----:B------:R-:W-:Y:S02]  /*1b8a0*/  R2UR UR5, R77 ;  /* 0x000000004d0572ca */ /* 0x000fe400000e0000 */
[--C-:B------:R-:W-:Y:S02]  /*1b8b0*/  SHF.R.S32.HI R12, RZ, 0x1f, R9.reuse ;  /* 0x0000001fff0c7819 */ /* 0x100fe40000011409 */
[----:B-1-34-:R-:W-:-:S04]  /*1b8c0*/  IADD3 R6, P0, P1, R18, R3, R9 ;  /* 0x0000000312067210 */ /* 0x01afc8000791e009 */
[----:B------:R-:W-:Y:S02]  /*1b8d0*/  IADD3.X R7, PT, PT, R17, R40, R12, P0, P1 ;  /* 0x0000002811077210 */ /* 0x000fe400007e240c */
[----:B------:R-:W-:-:S03]  /*1b8e0*/  ISETP.NE.AND P0, PT, R9, R42, PT ;  /* 0x0000002a0900720c */ /* 0x000fc60003f05270 */
[----:B------:R1:W-:Y:S10]  /*1b8f0*/  STG.E.U8 desc[UR4][R6.64+0x1b], R8 ;  /* 0x00001b0806007986 */ /* 0x0003f4000c101104 */
[----:B------:R-:W-:Y:S05]  /*1b900*/  @P0 BRA `(.L_x_621) ;  /* 0xfffffff0006c0947 */ /* 0x000fea000383ffff */
.L_x_591:
[----:B------:R-:W-:Y:S05]  /*1b910*/  BSYNC.RECONVERGENT B0 ;  /* 0x0000000000007941 */ /* 0x000fea0003800200 */
.L_x_590:
[----:B------:R-:W-:-:S13]  /*1b920*/  ISETP.NE.AND P0, PT, R5, RZ, PT ;  /* 0x000000ff0500720c */ /* 0x000fda0003f05270 */
[----:B------:R-:W-:Y:S05]  /*1b930*/  @!P0 BRA `(.L_x_459) ;  /* 0x0000000400288947 */ /* 0x000fea0003800000 */
[----:B------:R-:W-:Y:S01]  /*1b940*/  SHF.R.S32.HI R38, RZ, 0x1f, R3 ;  /* 0x0000001fff267819 */ /* 0x000fe20000011403 */
[----:B01----:R-:W-:-:S07]  /*1b950*/  IMAD.MOV.U32 R8, RZ, RZ, RZ ;  /* 0x000000ffff087224 */ /* 0x003fce00078e00ff */
.L_x_629:
[----:B0-----:R-:W-:Y:S01]  /*1b960*/  IMAD.IADD R7, R0, 0x1, R10 ;  /* 0x0000000100077824 */ /* 0x001fe200078e020a */
        /* <DEDUP_REMOVED lines=24> */
.L_x_625:
[----:B------:R-:W-:Y:S02]  /*1baf0*/  R2UR UR4, R76 ;  /* 0x000000004c0472ca */ /* 0x000fe400000e0000 */
[----:B------:R-:W-:Y:S02]  /*1bb00*/  R2UR UR5, R77 ;  /* 0x000000004d0572ca */ /* 0x000fe400000e0000 */
[C---:B------:R-:W-:Y:S02]  /*1bb10*/  IADD3 R6, P0, PT, R11.reuse, R18, RZ ;  /* 0x000000120b067210 */ /* 0x040fe40007f1e0ff */
[----:B------:R-:W-:Y:S02]  /*1bb20*/  PRMT R9, RZ, 0x7610, R9 ;  /* 0x00007610ff097816 */ /* 0x000fe40000000009 */
[----:B------:R-:W-:-:S07]  /*1bb30*/  LEA.HI.X.SX32 R7, R11, R17, 0x1, P0 ;  /* 0x000000110b077211 */ /* 0x000fce00000f0eff */
[----:B------:R2:W-:Y:S01]  /*1bb40*/  STG.E.U8 desc[UR4][R6.64], RZ ;  /* 0x000000ff06007986 */ /* 0x0005e2000c101104 */
[----:B------:R-:W-:Y:S05]  /*1bb50*/  BRA `(.L_x_627) ;  /* 0x0000000000747947 */ /* 0x000fea0003800000 */
.L_x_624:
[----:B------:R-:W-:-:S13]  /*1bb60*/  ISETP.NE.AND P0, PT, R6, 0x47, PT ;  /* 0x000000470600780c */ /* 0x000fda0003f05270 */
[----:B------:R-:W-:Y:S05]  /*1bb70*/  @!P0 BREAK.RELIABLE B1 ;  /* 0x0000000000018942 */ /* 0x000fea0003800100 */
[----:B------:R-:W-:Y:S05]  /*1bb80*/  @!P0 BRA `(.L_x_628) ;  /* 0x00000000004c8947 */ /* 0x000fea0003800000 */
[----:B------:R-:W-:Y:S01]  /*1bb90*/  ISETP.NE.AND P0, PT, R6, 0x54, PT ;  /* 0x000000540600780c */ /* 0x000fe20003f05270 */
[----:B------:R-:W-:Y:S02]  /*1bba0*/  IMAD.MOV.U32 R12, RZ, RZ, 0x3 ;  /* 0x00000003ff0c7424 */ /* 0x000fe400078e00ff */
[----:B------:R-:W-:-:S10]  /*1bbb0*/  IMAD.MOV.U32 R9, RZ, RZ, 0x3 ;  /* 0x00000003ff097424 */ /* 0x000fd400078e00ff */
[----:B------:R-:W-:Y:S02]  /*1bbc0*/  @!P0 R2UR UR4, R76 ;  /* 0x000000004c0482ca */ /* 0x000fe400000e0000 */
[----:B------:R-:W-:Y:S02]  /*1bbd0*/  @!P0 R2UR UR5, R77 ;  /* 0x000000004d0582ca */ /* 0x000fe400000e0000 */
[----:B------:R-:W-:-:S04]  /*1bbe0*/  @!P0 IADD3 R6, P1, PT, R11, R18, RZ ;  /* 0x000000120b068210 */ /* 0x000fc80007f3e0ff */
[----:B------:R-:W-:-:S07]  /*1bbf0*/  @!P0 LEA.HI.X.SX32 R7, R11, R17, 0x1, P1 ;  /* 0x000000110b078211 */ /* 0x000fce00008f0eff */
[----:B------:R0:W-:Y:S01]  /*1bc00*/  @!P0 STG.E.U8 desc[UR4][R6.64], R12 ;  /* 0x0000000c06008986 */ /* 0x0001e2000c101104 */
[----:B------:R-:W-:Y:S05]  /*1bc10*/  @!P0 BREAK.RELIABLE B1 ;  /* 0x0000000000018942 */ /* 0x000fea0003800100 */
[----:B------:R-:W-:Y:S05]  /*1bc20*/  @!P0 BRA `(.L_x_627) ;  /* 0x0000000000408947 */ /* 0x000fea0003800000 */
.L_x_626:
[----:B------:R-:W-:Y:S05]  /*1bc30*/  BSYNC.RELIABLE B1 ;  /* 0x0000000000017941 */ /* 0x000fea0003800100 */
.L_x_623:
        /* <DEDUP_REMOVED lines=8> */
.L_x_628:
[----:B------:R-:W-:Y:S01]  /*1bcc0*/  R2UR UR4, R76 ;  /* 0x000000004c0472ca */ /* 0x000fe200000e0000 */
[----:B------:R-:W-:Y:S01]  /*1bcd0*/  IMAD.MOV.U32 R9, RZ, RZ, 0x2 ;  /* 0x00000002ff097424 */ /* 0x000fe200078e00ff */
[----:B------:R-:W-:Y:S02]  /*1bce0*/  R2UR UR5, R77 ;  /* 0x000000004d0572ca */ /* 0x000fe400000e0000 */
[----:B------:R-:W-:-:S04]  /*1bcf0*/  IADD3 R6, P0, PT, R11, R18, RZ ;  /* 0x000000120b067210 */ /* 0x000fc80007f1e0ff */
[----:B------:R-:W-:Y:S02]  /*1bd00*/  LEA.HI.X.SX32 R7, R11, R17, 0x1, P0 ;  /* 0x000000110b077211 */ /* 0x000fe400000f0eff */
[----:B------:R-:W-:-:S05]  /*1bd10*/  PRMT R11, R9, 0x7610, R11 ;  /* 0x00007610090b7816 */ /* 0x000fca000000000b */
[----:B------:R1:W-:Y:S02]  /*1bd20*/  STG.E.U8 desc[UR4][R6.64], R11 ;  /* 0x0000000b06007986 */ /* 0x0003e4000c101104 */
.L_x_627:
[----:B------:R-:W-:Y:S05]  /*1bd30*/  BSYNC.RECONVERGENT B0 ;  /* 0x0000000000007941 */ /* 0x000fea0003800200 */
.L_x_622:
[--C-:B0-----:R-:W-:Y:S01]  /*1bd40*/  SHF.R.S32.HI R12, RZ, 0x1f, R10.reuse ;  /* 0x0000001fff0c7819 */ /* 0x101fe2000001140a */
[----:B------:R-:W-:Y:S01]  /*1bd50*/  VIADD R8, R8, 0x1 ;  /* 0x0000000108087836 */ /* 0x000fe20000000000 */
[----:B-1234-:R-:W-:Y:S01]  /*1bd60*/  IADD3 R6, P0, P1, R18, R3, R10 ;  /* 0x0000000312067210 */ /* 0x01efe2000791e00a */
[----:B------:R-:W-:Y:S01]  /*1bd70*/  VIADD R10, R10, 0x1 ;  /* 0x000000010a0a7836 */ /* 0x000fe20000000000 */
[----:B------:R-:W-:Y:S02]  /*1bd80*/  R2UR UR4, R76 ;  /* 0x000000004c0472ca */ /* 0x000fe400000e0000 */
[----:B------:R-:W-:Y:S02]  /*1bd90*/  R2UR UR5, R77 ;  /* 0x000000004d0572ca */ /* 0x000fe400000e0000 */
[----:B------:R-:W-:Y:S02]  /*1bda0*/  IADD3.X R7, PT, PT, R17, R38, R12, P0, P1 ;  /* 0x0000002611077210 */ /* 0x000fe400007e240c */
[----:B------:R-:W-:-:S09]  /*1bdb0*/  ISETP.NE.AND P0, PT, R8, R5, PT ;  /* 0x000000050800720c */ /* 0x000fd20003f05270 */
[----:B------:R0:W-:Y:S04]  /*1bdc0*/  STG.E.U8 desc[UR4][R6.64+0x1b], R9 ;  /* 0x00001b0906007986 */ /* 0x0001e8000c101104 */
[----:B------:R-:W-:Y:S05]  /*1bdd0*/  @P0 BRA `(.L_x_629) ;  /* 0xfffffff800e00947 */ /* 0x000fea000383ffff */
.L_x_459:
[----:B------:R-:W-:Y:S05]  /*1bde0*/  BSYNC.RECONVERGENT B2 ;  /* 0x0000000000027941 */ /* 0x000fea0003800200 */
.L_x_450:
[----:B-1----:R-:W-:Y:S01]  /*1bdf0*/  IMAD R10, R35, 0x36, RZ ;  /* 0x00000036230a7824 */ /* 0x002fe200078e02ff */
[----:B------:R-:W-:Y:S01]  /*1be00*/  R2UR UR4, R76 ;  /* 0x000000004c0472ca */ /* 0x000fe200000e0000 */
[----:B------:R-:W-:Y:S01]  /*1be10*/  VIADD R12, R2, 0x1 ;  /* 0x00000001020c7836 */ /* 0x000fe20000000000 */
[C---:B------:R-:W-:Y:S01]  /*1be20*/  R2UR UR5, R77.reuse ;  /* 0x000000004d0572ca */ /* 0x040fe200000e0000 */
[----:B0--3--:R-:W-:Y:S01]  /*1be30*/  VIADD R3, R10, 0x1b ;  /* 0x0000001b0a037836 */ /* 0x009fe20000000000 */
[C---:B------:R-:W-:Y:S01]  /*1be40*/  R2UR UR6, R76.reuse ;  /* 0x000000004c0672ca */ /* 0x040fe200000e0000 */
[----:B------:R-:W-:Y:S01]  /*1be50*/  IMAD.MOV.U32 R41, RZ, RZ, 0x4 ;  /* 0x00000004ff297424 */ /* 0x000fe200078e00ff */
[----:B------:R-:W-:Y:S01]  /*1be60*/  R2UR UR7, R77 ;  /* 0x000000004d0772ca */ /* 0x000fe200000e0000 */
[----:B------:R-:W-:Y:S01]  /*1be70*/  IMAD.IADD R0, R3, 0x1, R12 ;  /* 0x0000000103007824 */ /* 0x000fe200078e020c */
[----:B------:R-:W-:Y:S01]  /*1be80*/  R2UR UR8, R76 ;  /* 0x000000004c0872ca */ /* 0x000fe200000e0000 */
[----:B------:R-:W-:Y:S01]  /*1be90*/  IMAD R11, R35, 0x53c, RZ ;  /* 0x0000053c230b7824 */ /* 0x000fe200078e02ff */
[----:B------:R-:W-:-:S02]  /*1bea0*/  R2UR UR9, R77 ;  /* 0x000000004d0972ca */ /* 0x000fc400000e0000 */
[----:B------:R-:W-:Y:S01]  /*1beb0*/  IADD3 R112, P0, PT, R0, R18, RZ ;  /* 0x0000001200707210 */ /* 0x000fe20007f1e0ff */
[----:B------:R-:W-:Y:S01]  /*1bec0*/  IMAD.WIDE R84, R11, 0x8, R78 ;  /* 0x000000080b547825 */ /* 0x000fe200078e024e */
[C---:B------:R-:W-:Y:S02]  /*1bed0*/  R2UR UR10, R76.reuse ;  /* 0x000000004c0a72ca */ /* 0x040fe400000e0000 */
[C---:B------:R-:W-:Y:S02]  /*1bee0*/  R2UR UR11, R77.reuse ;  /* 0x000000004d0b72ca */ /* 0x040fe400000e0000 */
[----:B------:R-:W-:Y:S02]  /*1bef0*/  R2UR UR12, R76 ;  /* 0x000000004c0c72ca */ /* 0x000fe400000e0000 */
[----:B------:R-:W-:Y:S02]  /*1bf00*/  R2UR UR13, R77 ;  /* 0x000000004d0d72ca */ /* 0x000fe400000e0000 */
[----:B------:R-:W-:-:S02]  /*1bf10*/  LEA.HI.X.SX32 R113, R0, R17, 0x1, P0 ;  /* 0x0000001100717211 */ /* 0x000fc400000f0eff */
[----:B------:R-:W-:Y:S02]  /*1bf20*/  IADD3 R82, P1, PT, R10, R18, RZ ;  /* 0x000000120a527210 */ /* 0x000fe40007f3e0ff */
[----:B------:R-:W-:Y:S01]  /*1bf30*/  ISETP.NE.AND P0, PT, R4, 0x4, PT ;  /* 0x000000040400780c */ /* 0x000fe20003f05270 */
[----:B------:R0:W-:Y:S01]  /*1bf40*/  STG.E.U8 desc[UR4][R112.64], R41 ;  /* 0x0000002970007986 */ /* 0x0001e2000c101104 */
[----:B------:R-:W-:Y:S02]  /*1bf50*/  LEA.HI.X.SX32 R83, R10, R17, 0x1, P1 ;  /* 0x000000110a537211 */ /* 0x000fe400008f0eff */
[----:B------:R-:W-:-:S03]  /*1bf60*/  SHF.R.S32.HI R0, RZ, 0x1f, R11 ;  /* 0x0000001fff007819 */ /* 0x000fc6000001140b */
[----:B------:R0:W-:Y:S04]  /*1bf70*/  STG.E.U8 desc[UR6][R82.64+0x1b], R41 ;  /* 0x00001b2952007986 */ /* 0x0001e8000c101106 */
[----:B------:R0:W-:Y:S04]  /*1bf80*/  STG.E.U8 desc[UR8][R112.64+-0x1b], R41 ;  /* 0xffffe52970007986 */ /* 0x0001e8000c101108 */
[----:B------:R0:W-:Y:S04]  /*1bf90*/  STG.E.U8 desc[UR10][R82.64], R41 ;  /* 0x0000002952007986 */ /* 0x0001e8000c10110a */
[----:B------:R0:W-:Y:S01]  /*1bfa0*/  STG.E.64 desc[UR12][R84.64+0x28e8], RZ ;  /* 0x0028e8ff54007986 */ /* 0x0001e2000c101b0c */
[----:B------:R-:W-:Y:S05]  /*1bfb0*/  @!P0 BRA `(.L_x_630) ;  /* 0x0000010000248947 */ /* 0x000fea0003800000 */
[----:B------:R-:W-:Y:S01]  /*1bfc0*/  ISETP.GE.AND P0, PT, R2, 0x1, PT ;  /* 0x000000010200780c */ /* 0x000fe20003f06270 */
[----:B------:R-:W-:-:S12]  /*1bfd0*/  BSSY.RECONVERGENT B5, `(.L_x_631) ;  /* 0x00004e4000057945 */ /* 0x000fd80003800200 */
[----:B------:R-:W-:Y:S05]  /*1bfe0*/  @!P0 BRA `(.L_x_632) ;  /* 0x0000004c00888947 */ /* 0x000fea0003800000 */
[----:B------:R-:W-:Y:S01]  /*1bff0*/  BSSY.RECONVERGENT B0, `(.L_x_633) ;  /* 0x00000e3000007945 */ /* 0x000fe20003800200 */
[----:B------:R-:W-:Y:S01]  /*1c000*/  VIADD R5, R11, 0xffffffff ;  /* 0xffffffff0b057836 */ /* 0x000fe20000000000 */
[C---:B------:R-:W-:Y:S01]  /*1c010*/  LOP3.LUT R98, R2.reuse, 0x3, RZ, 0xc0, !PT ;  /* 0x0000000302627812 */ /* 0x040fe200078ec0ff */
[C---:B------:R-:W-:Y:S01]  /*1c020*/  VIADD R38, R2.reuse, 0xffffffff ;  /* 0xffffffff02267836 */ /* 0x040fe20000000000 */
[----:B------:R-:W-:Y:S01]  /*1c030*/  LOP3.LUT R0, R2, 0x7ffffffc, RZ, 0xc0, !PT ;  /* 0x7ffffffc02007812 */ /* 0x000fe200078ec0ff */
[----:B------:R-:W-:-:S07]  /*1c040*/  IMAD.MOV.U32 R39, RZ, RZ, 0x1 ;  /* 0x00000001ff277424 */ /* 0x000fce00078e00ff */
.L_x_639:
[----:B------:R-:W-:Y:S01]  /*1c050*/  ISETP.GE.U32.AND P2, PT, R38, 0x3, PT ;  /* 0x000000032600780c */ /* 0x000fe20003f46070 */
[C---:B0-2---:R-:W-:Y:S01]  /*1c060*/  VIADD R8, R39.reuse, 0xffffffff ;  /* 0xffffffff27087836 */ /* 0x045fe20000000000 */
[C---:B----4-:R-:W-:Y:S01]  /*1c070*/  IADD3 R6, P3, PT, R39.reuse, R82, RZ ;  /* 0x0000005227067210 */ /* 0x050fe20007f7e0ff */
[----:B------:R-:W-:Y:S01]  /*1c080*/  BSSY.RECONVERGENT B1, `(.L_x_634) ;  /* 0x0000078000017945 */ /* 0x000fe20003800200 */
[C---:B------:R-:W-:Y:S01]  /*1c090*/  ISETP.NE.AND P0, PT, R39.reuse, R2, PT ;  /* 0x000000022700720c */ /* 0x040fe20003f05270 */
[----:B0-----:R-:W-:Y:S01]  /*1c0a0*/  IMAD.MOV.U32 R41, RZ, RZ, 0x1 ;  /* 0x00000001ff297424 */ /* 0x001fe200078e00ff */
[----:B------:R-:W-:Y:S01]  /*1c0b0*/  ISETP.NE.AND P1, PT, R98, RZ, PT ;  /* 0x000000ff6200720c */ /* 0x000fe20003f25270 */
[----:B------:R-:W-:Y:S01]  /*1c0c0*/  IMAD R40, R2, R8, R5 ;  /* 0x0000000802287224 */ /* 0x000fe200078e0205 */
[----:B------:R-:W-:-:S05]  /*1c0d0*/  LEA.HI.X.SX32 R7, R39, R83, 0x1, P3 ;  /* 0x0000005327077211 */ /* 0x000fca00018f0eff */
[----:B------:R-:W-:Y:S06]  /*1c0e0*/  @!P2 BRA `(.L_x_635) ;  /* 0x0000000400c4a947 */ /* 0x000fec0003800000 */
[----:B------:R-:W-:-:S07]  /*1c0f0*/  IMAD.MOV.U32 R41, RZ, RZ, 0x1 ;  /* 0x00000001ff297424 */ /* 0x000fce00078e00ff */
.L_x_636:
[C---:B------:R-:W-:Y:S02]  /*1c100*/  R2UR UR4, R76.reuse ;  /* 0x000000004c0472ca */ /* 0x040fe400000e0000 */
[C---:B------:R-:W-:Y:S02]  /*1c110*/  R2UR UR5, R77.reuse ;  /* 0x000000004d0572ca */ /* 0x040fe400000e0000 */
[----:B------:R-:W-:Y:S02]  /*1c120*/  R2UR UR6, R76 ;  /* 0x000000004c0672ca */ /* 0x000fe400000e0000 */
[----:B------:R-:W-:Y:S02]  /*1c130*/  R2UR UR7, R77 ;  /* 0x000000004d0772ca */ /* 0x000fe400000e0000 */
[----:B------:R-:W-:-:S04]  /*1c140*/  IADD3 R8, P2, PT, R41, R82, RZ ;  /* 0x0000005229087210 */ /* 0x000fc80007f5e0ff */
[----:B------:R-:W-:-:S03]  /*1c150*/  LEA.HI.X.SX32 R9, R41, R83, 0x1, P2 ;  /* 0x0000005329097211 */ /* 0x000fc600010f0eff */
[----:B------:R-:W2:Y:S04]  /*1c160*/  LDG.E.S8 R12, desc[UR4][R6.64] ;  /* 0x00000004060c7981 */ /* 0x000ea8000c1e1300 */
[----:B------:R-:W2:Y:S01]  /*1c170*/  LDG.E.S8 R9, desc[UR6][R8.64+0x1b] ;  /* 0x00001b0608097981 */ /* 0x000ea2000c1e1300 */
[----:B------:R-:W-:Y:S01]  /*1c180*/  VIADD R99, R41, 0x1 ;  /* 0x0000000129637836 */ /* 0x000fe20000000000 */
[----:B------:R-:W-:Y:S01]  /*1c190*/  R2UR UR12, R76 ;  /* 0x000000004c0c72ca */ /* 0x000fe200000e0000 */
[----:B------:R-:W-:Y:S01]  /*1c1a0*/  IMAD.IADD R43, R40, 0x1, R41 ;  /* 0x00000001282b7824 */ /* 0x000fe200078e0229 */
[----:B------:R-:W-:Y:S02]  /*1c1b0*/  R2UR UR13, R77 ;  /* 0x000000004d0d72ca */ /* 0x000fe400000e0000 */
[----:B------:R-:W-:-:S02]  /*1c1c0*/  R2UR UR14, R76 ;  /* 0x000000004c0e72ca */ /* 0x000fc400000e0000 */
[----:B------:R-:W-:Y:S02]  /*1c1d0*/  R2UR UR15, R77 ;  /* 0x000000004d0f72ca */ /* 0x000fe400000e0000 */
[----:B------:R-:W-:Y:S01]  /*1c1e0*/  IADD3 R42, P3, PT, R99, R82, RZ ;  /* 0x00000052632a7210 */ /* 0x000fe20007f7e0ff */
[----:B--2---:R-:W-:Y:S02]  /*1c1f0*/  IMAD.IADD R12, R12, 0x1, R9 ;  /* 0x000000010c0c7824 */ /* 0x004fe400078e0209 */
[----:B------:R-:W-:Y:S01]  /*1c200*/  IMAD.WIDE R8, R43, 0x8, R78 ;  /* 0x000000082b087825 */ /* 0x000fe200078e024e */
[----:B------:R-:W-:Y:S02]  /*1c210*/  LEA.HI.X.SX32 R43, R99, R83, 0x1, P3 ;  /* 0x00000053632b7211 */ /* 0x000fe400018f0eff */
        /* <DEDUP_REMOVED lines=19> */
[----:B------:R3:W4:Y:S04]  /*1c350*/  LDG.E.S8 R43, desc[UR14][R42.64+0x1b] ;  /* 0x00001b0e2a2b7981 */ /* 0x000728000c1e1300 */
[----:B------:R-:W4:Y:S01]  /*1c360*/  LDG.E.S8 R12, desc[UR12][R6.64] ;  /* 0x0000000c060c7981 */ /* 0x000f22000c1e1300 */
[----:B------:R-:W-:-:S05]  /*1c370*/  VIADD R99, R41, 0x2 ;  /* 0x0000000229637836 */ /* 0x000fca0000000000 */
[----:B---3--:R-:W-:Y:S01]  /*1c380*/  IADD3 R42, P3, PT, R99, R82, RZ ;  /* 0x00000052632a7210 */ /* 0x008fe20007f7e0ff */
[----:B----4-:R-:W-:-:S03]  /*1c390*/  IMAD.IADD R12, R12, 0x1, R43 ;  /* 0x000000010c0c7824 */ /* 0x010fc600078e022b */
[----:B------:R-:W-:Y:S02]  /*1c3a0*/  LEA.HI.X.SX32 R43, R99, R83, 0x1, P3 ;  /* 0x00000053632b7211 */ /* 0x000fe400018f0eff */
        /* <DEDUP_REMOVED lines=10> */
[----:B--2---:R-:W-:Y:S01]  /*1c450*/  @!P2 IMAD.MOV.U32 R96, RZ, RZ, 0x0 ;  /* 0x00000000ff60a424 */ /* 0x004fe200078e00ff */
        /* <DEDUP_REMOVED lines=33> */
[----:B------:R-:W4:Y:S04]  /*1c670*/  LDG.E.S8 R43, desc[UR14][R42.64+0x1b] ;  /* 0x00001b0e2a2b7981 */ /* 0x000f28000c1e1300 */
[----:B------:R-:W4:Y:S01]  /*1c680*/  LDG.E.S8 R12, desc[UR12][R6.64] ;  /* 0x0000000c060c7981 */ /* 0x000f22000c1e1300 */
[----:B------:R-:W-:-:S02]  /*1c690*/  VIADD R41, R41, 0x4 ;  /* 0x0000000429297836 */ /* 0x000fc40000000000 */
        /* <DEDUP_REMOVED lines=21> */
[----:B---3--:R-:W-:Y:S05]  /*1c7f0*/  @P2 BRA `(.L_x_636) ;  /* 0xfffffff800402947 */ /* 0x008fea000383ffff */
.L_x_635:
[----:B------:R-:W-:Y:S05]  /*1c800*/  BSYNC.RECONVERGENT B1 ;  /* 0x0000000000017941 */ /* 0x000fea0003800200 */
.L_x_634:
[----:B------:R-:W-:Y:S01]  /*1c810*/  BSSY.RECONVERGENT B1, `(.L_x_637) ;  /* 0x000005f000017945 */ /* 0x000fe20003800200 */
[----:B------:R-:W-:-:S03]  /*1c820*/  VIADD R39, R39, 0x1 ;  /* 0x0000000127277836 */ /* 0x000fc60000000000 */
[----:B------:R-:W-:Y:S05]  /*1c830*/  @!P1 BRA `(.L_x_638) ;  /* 0x0000000400709947 */ /* 0x000fea0003800000 */
        /* <DEDUP_REMOVED lines=8> */
[----:B------:R-:W-:Y:S02]  /*1c8c0*/  IMAD.IADD R9, R40, 0x1, R41 ;  /* 0x0000000128097824 */ /* 0x000fe400078e0229 */
[----:B--2---:R-:W-:-:S05]  /*1c8d0*/  IMAD.IADD R8, R8, 0x1, R43 ;  /* 0x0000000108087824 */ /* 0x004fca00078e022b */
[----:B------:R-:W-:Y:S01]  /*1c8e0*/  ISETP.NE.AND P1, PT, R8, 0x3, PT ;  /* 0x000000030800780c */ /* 0x000fe20003f25270 */
[----:B------:R-:W-:-:S12]  /*1c8f0*/  IMAD.WIDE R8, R9, 0x8, R78 ;  /* 0x0000000809087825 */ /* 0x000fd800078e024e */
        /* <DEDUP_REMOVED lines=18> */
[----:B------:R-:W-:-:S13]  /*1ca20*/  ISETP.NE.AND P1, PT, R98, 0x1, PT ;  /* 0x000000016200780c */ /* 0x000fda0003f25270 */
[----:B0-----:R-:W-:Y:S05]  /*1ca30*/  @!P1 BRA `(.L_x_638) ;  /* 0x0000000000f09947 */ /* 0x001fea0003800000 */
[----:B------:R-:W-:Y:S01]  /*1ca40*/  VIADD R43, R41, 0x1 ;  /* 0x00000001292b7836 */ /* 0x000fe20000000000 */
[C---:B------:R-:W-:Y:S02]  /*1ca50*/  R2UR UR4, R76.reuse ;  /* 0x000000004c0472ca */ /* 0x040fe400000e0000 */
[C---:B------:R-:W-:Y:S02]  /*1ca60*/  R2UR UR5, R77.reuse ;  /* 0x000000004d0572ca */ /* 0x040fe400000e0000 */
[----:B------:R-:W-:Y:S02]  /*1ca70*/  R2UR UR6, R76 ;  /* 0x000000004c0672ca */ /* 0x000fe400000e0000 */
[----:B------:R-:W-:Y:S02]  /*1ca80*/  R2UR UR7, R77 ;  /* 0x000000004d0772ca */ /* 0x000fe400000e0000 */
[----:B------:R-:W-:-:S04]  /*1ca90*/  IADD3 R42, P1, PT, R43, R82, RZ ;  /* 0x000000522b2a7210 */ /* 0x000fc80007f3e0ff */
[----:B------:R-:W-:-:S03]  /*1caa0*/  LEA.HI.X.SX32 R43, R43, R83, 0x1, P1 ;  /* 0x000000532b2b7211 */ /* 0x000fc600008f0eff */
[----:B------:R-:W2:Y:S04]  /*1cab0*/  LDG.E.S8 R12, desc[UR4][R6.64] ;  /* 0x00000004060c7981 */ /* 0x000ea8000c1e1300 */
[----:B------:R-:W2:Y:S02]  /*1cac0*/  LDG.E.S8 R43, desc[UR6][R42.64+0x1b] ;  /* 0x00001b062a2b7981 */ /* 0x000ea4000c1e1300 */
[----:B--2---:R-:W-:-:S05]  /*1cad0*/  IMAD.IADD R12, R12, 0x1, R43 ;  /* 0x000000010c0c7824 */ /* 0x004fca00078e022b */
        /* <DEDUP_REMOVED lines=50> */
.L_x_638:
[----:B------:R-:W-:Y:S05]  /*1ce00*/  BSYNC.RECONVERGENT B1 ;  /* 0x0000000000017941 */ /* 0x000fea0003800200 */
.L_x_637:
[----:B------:R-:W-:Y:S05]  /*1ce10*/  @P0 BRA `(.L_x_639) ;  /* 0xfffffff0008c0947 */ /* 0x000fea000383ffff */
[----:B------:R-:W-:Y:S05]  /*1ce20*/  BSYNC.RECONVERGENT B0 ;  /* 0x0000000000007941 */ /* 0x000fea0003800200 */
.L_x_633:
[----:B------:R-:W-:Y:S02]  /*1ce30*/  VIADD R0, R11, 0xfffffffe ;  /* 0xfffffffe0b007836 */ /* 0x000fe40000000000 */
[----:B------:R-:W-:-:S07]  /*1ce40*/  IMAD.MOV.U32 R7, RZ, RZ, 0x1 ;  /* 0x00000001ff077424 */ /* 0x000fce00078e00ff */
.L_x_701:
[C---:B0-----:R-:W-:Y:S01]  /*1ce50*/  VIADD R9, R7.reuse, 0xffffffff ;  /* 0xffffffff07097836 */ /* 0x041fe20000000000 */
[C---:B------:R-:W-:Y:S01]  /*1ce60*/  IADD3 R132, P0, PT, R7.reuse, R82, RZ ;  /* 0x0000005207847210 */ /* 0x040fe20007f1e0ff */
[----:B------:R-:W-:Y:S01]  /*1ce70*/  BSSY.RECONVERGENT B4, `(.L_x_640) ;  /* 0x00003f6000047945 */ /* 0x000fe20003800200 */
[----:B------:R-:W-:Y:S02]  /*1ce80*/  IMAD.MOV.U32 R6, RZ, RZ, 0x1 ;  /* 0x00000001ff067424 */ /* 0x000fe400078e00ff */
[C---:B------:R-:W-:Y:S01]  /*1ce90*/  IMAD R41, R2.reuse, R9, -R2 ;  /* 0x0000000902297224 */ /* 0x040fe200078e0a02 */
[----:B------:R-:W-:Y:S01]  /*1cea0*/  LEA.HI.X.SX32 R133, R7, R83, 0x1, P0 ;  /* 0x0000005307857211 */ /* 0x000fe200000f0eff */
[----:B------:R-:W-:Y:S02]  /*1ceb0*/  IMAD R39, R2, R9, R5 ;  /* 0x0000000902277224 */ /* 0x000fe400078e0205 */
[----:B-1----:R-:W-:-:S07]  /*1cec0*/  IMAD.IADD R41, R0, 0x1, R41 ;  /* 0x0000000100297824 */ /* 0x002fce00078e0229 */
.L_x_700:
[----:B------:R-:W-:Y:S01]  /*1ced0*/  R2UR UR4, R76 ;  /* 0x000000004c0472ca */ /* 0x000fe200000e0000 */
[----:B01----:R-:W-:Y:S01]  /*1cee0*/  IMAD.IADD R131, R39, 0x1, R6 ;  /* 0x0000000127837824 */ /* 0x003fe200078e0206 */
[----:B------:R-:W-:-:S03]  /*1cef0*/  R2UR UR5, R77 ;  /* 0x000000004d0572ca */ /* 0x000fc600000e0000 */
[----:B------:R-:W-:-:S10]  /*1cf00*/  IMAD.WIDE R130, R131, 0x8, R78 ;  /* 0x0000000883827825 */ /* 0x000fd400078e024e */
[----:B------:R-:W2:Y:S01]  /*1cf10*/  LDG.E.64 R42, desc[UR4][R130.64] ;  /* 0x00000004822a7981 */ /* 0x000ea2000c1e1b00 */
[----:B------:R-:W-:Y:S01]  /*1cf20*/  IMAD.MOV.U32 R46, RZ, RZ, -0x800000 ;  /* 0xff800000ff2e7424 */ /* 0x000fe200078e00ff */
[----:B------:R-:W-:Y:S01]  /*1cf30*/  BSSY.RECONVERGENT B3, `(.L_x_641) ;  /* 0x00003e6000037945 */ /* 0x000fe20003800200 */
[----:B------:R-:W-:-:S06]  /*1cf40*/  IMAD.MOV.U32 R47, RZ, RZ, 0x41cdcd64 ;  /* 0x41cdcd64ff2f7424 */ /* 0x000fcc00078e00ff */
[----:B--2---:R-:W-:-:S14]  /*1cf50*/  DSETP.GEU.AND P0, PT, |R42|, R46, PT ;  /* 0x0000002e2a00722a */ /* 0x004fdc0003f0e200 */
[----:B------:R-:W-:Y:S05]  /*1cf60*/  @P0 BRA `(.L_x_642) ;  /* 0x0000003c00880947 */ /* 0x000fea0003800000 */
[----:B------:R-:W-:Y:S01]  /*1cf70*/  IMAD.IADD R8, R3, 0x1, R6 ;  /* 0x0000000103087824 */ /* 0x000fe200078e0206 */
[C---:B------:R-:W-:Y:S02]  /*1cf80*/  R2UR UR4, R76.reuse ;  /* 0x000000004c0472ca */ /* 0x040fe400000e0000 */
[C---:B------:R-:W-:Y:S02]  /*1cf90*/  R2UR UR5, R77.reuse ;  /* 0x000000004d0572ca */ /* 0x040fe400000e0000 */
[----:B------:R-:W-:Y:S02]  /*1cfa0*/  R2UR UR6, R76 ;  /* 0x000000004c0672ca */ /* 0x000fe400000e0000 */
[----:B------:R-:W-:Y:S02]  /*1cfb0*/  R2UR UR7, R77 ;  /* 0x000000004d0772ca */ /* 0x000fe400000e0000 */
[----:B------:R-:W-:-:S04]  /*1cfc0*/  IADD3 R128, P0, PT, R8, R18, RZ ;  /* 0x0000001208807210 */ /* 0x000fc80007f1e0ff */
[----:B------:R-:W-:-:S03]  /*1cfd0*/  LEA.HI.X.SX32 R129, R8, R17, 0x1, P0 ;  /* 0x0000001108817211 */ /* 0x000fc600000f0eff */
[----:B------:R-:W2:Y:S04]  /*1cfe0*/  LDG.E.U8 R40, desc[UR4][R132.64] ;  /* 0x0000000484287981 */ /* 0x000ea8000c1e1100 */
[----:B------:R-:W3:Y:S01]  /*1cff0*/  LDG.E.U8 R101, desc[UR6][R128.64] ;  /* 0x0000000680657981 */ /* 0x000ee2000c1e1100 */
[----:B------:R-:W-:Y:S01]  /*1d000*/  BSSY.RECONVERGENT B1, `(.L_x_643) ;  /* 0x0000153000017945 */ /* 0x000fe20003800200 */
[----:B--2---:R-:W-:Y:S02]  /*1d010*/  PRMT R99, R40, 0x8880, RZ ;  /* 0x0000888028637816 */ /* 0x004fe400000000ff */
[----:B---3--:R-:W-:-:S05]  /*1d020*/  PRMT R8, R101, 0x8880, RZ ;  /* 0x0000888065087816 */ /* 0x008fca00000000ff */
        /* <DEDUP_REMOVED lines=9> */
[----:B------:R-:W-:Y:S02]  /*1d0c0*/  @P0 IMAD.MOV.U32 R97, RZ, RZ, 0x7ff00000 ;  /* 0x7ff00000ff610424 */ /* 0x000fe400078e00ff */
[----:B------:R-:W-:Y:S02]  /*1d0d0*/  @P0 IMAD.MOV.U32 R42, RZ, RZ, 0x0 ;  /* 0x00000000ff2a0424 */ /* 0x000fe400078e00ff */
[----:B------:R-:W-:-:S02]  /*1d0e0*/  @P0 IMAD.MOV.U32 R43, RZ, RZ, 0x7ff00000 ;  /* 0x7ff00000ff2b0424 */ /* 0x000fc400078e00ff */
[----:B------:R-:W-:Y:S02]  /*1d0f0*/  @P0 IMAD.MOV.U32 R140, RZ, RZ, 0x0 ;  /* 0x00000000ff8c0424 */ /* 0x000fe400078e00ff */
[----:B------:R0:W-:Y:S01]  /*1d100*/  @P0 STG.E.64 desc[UR4][R130.64+0x1388], R44 ;  /* 0x0013882c82000986 */ /* 0x0001e2000c101b04 */
[----:B------:R-:W-:Y:S02]  /*1d110*/  @P0 IMAD.MOV.U32 R141, RZ, RZ, -0x40100000 ;  /* 0xbff00000ff8d0424 */ /* 0x000fe400078e00ff */
[----:B------:R-:W-:Y:S01]  /*1d120*/  @P0 IMAD.MOV.U32 R138, RZ, RZ, 0x0 ;  /* 0x00000000ff8a0424 */ /* 0x000fe200078e00ff */
[----:B------:R0:W-:Y:S01]  /*1d130*/  @P0 STG.E.64 desc[UR6][R130.64], R96 ;  /* 0x0000006082000986 */ /* 0x0001e2000c101b06 */
[----:B------:R-:W-:Y:S01]  /*1d140*/  @P0 IMAD.MOV.U32 R139, RZ, RZ, 0x7ff00000 ;  /* 0x7ff00000ff8b0424 */ /* 0x000fe200078e00ff */
[----:B------:R-:W-:Y:S06]  /*1d150*/  @P0 BRA `(.L_x_644) ;  /* 0x0000001000f40947 */ /* 0x000fec0003800000 */
[C---:B------:R-:W-:Y:S02]  /*1d160*/  R2UR UR6, R76.reuse ;  /* 0x000000004c0672ca */ /* 0x040fe400000e0000 */
[C---:B------:R-:W-:Y:S02]  /*1d170*/  R2UR UR7, R77.reuse ;  /* 0x000000004d0772ca */ /* 0x040fe400000e0000 */
[----:B------:R-:W-:Y:S02]  /*1d180*/  R2UR UR4, R76 ;  /* 0x000000004c0472ca */ /* 0x000fe400000e0000 */
[----:B------:R-:W-:-:S09]  /*1d190*/  R2UR UR5, R77 ;  /* 0x000000004d0572ca */ /* 0x000fd200000e0000 */
[----:B------:R-:W2:Y:S04]  /*1d1a0*/  LDG.E.S8 R12, desc[UR6][R128.64+-0x1] ;  /* 0xffffff06800c7981 */ /* 0x000ea8000c1e1300 */
[----:B------:R-:W3:Y:S01]  /*1d1b0*/  LDG.E.U8 R8, desc[UR4][R132.64+-0x1] ;  /* 0xffffff0484087981 */ /* 0x000ee2000c1e1100 */
[----:B0-----:R-:W-:Y:S01]  /*1d1c0*/  PRMT R45, R40, 0x3340, RZ ;  /* 0x00003340282d7816 */ /* 0x001fe200000000ff */
[----:B------:R-:W-:Y:S01]  /*1d1d0*/  UMOV UR4, 0x57d19 ;  /* 0x00057d1900047882 */ /* 0x000fe20000000000 */
[----:B------:R-:W-:Y:S01]  /*1d1e0*/  PRMT R100, R101, 0x8880, RZ ;  /* 0x0000888065647816 */ /* 0x000fe200000000ff */
[----:B------:R-:W-:Y:S01]  /*1d1f0*/  UMOV UR5, 0x1905 ;  /* 0x0000190500057882 */ /* 0x000fe20000000000 */
[----:B------:R-:W-:Y:S01]  /*1d200*/  BSSY.RECONVERGENT B0, `(.L_x_645) ;  /* 0x0000112000007945 */ /* 0x000fe20003800200 */
[----:B--2---:R-:W-:-:S02]  /*1d210*/  LOP3.LUT R38, R12, 0xffff, RZ, 0xc0, !PT ;  /* 0x0000ffff0c267812 */ /* 0x004fc400078ec0ff */
[--C-:B------:R-:W-:Y:S02]  /*1d220*/  PRMT R12, R12, 0x5410, R100.reuse ;  /* 0x000054100c0c7816 */ /* 0x100fe40000000064 */
[----:B------:R-:W-:Y:S01]  /*1d230*/  PRMT R38, R38, 0x3340, R101 ;  /* 0x0000334026267816 */ /* 0x000fe20000000065 */
[----:B------:R-:W-:Y:S01]  /*1d240*/  IMAD R101, R99, 0x5, R100 ;  /* 0x0000000563657824 */ /* 0x000fe200078e0264 */
[----:B---3--:R-:W-:Y:S01]  /*1d250*/  PRMT R97, R8, 0x8880, RZ ;  /* 0x0000888008617816 */ /* 0x008fe200000000ff */
[----:B------:R-:W-:Y:S01]  /*1d260*/  IDP.2A.LO.S16.U8 R12, R12, UR5, R99 ;  /* 0x000000050c0c7c26 */ /* 0x000fe20008001263 */
[----:B------:R-:W-:Y:S02]  /*1d270*/  PRMT R38, R38, 0x5410, R45 ;  /* 0x0000541026267816 */ /* 0x000fe4000000002d */
[----:B------:R-:W-:Y:S02]  /*1d280*/  LEA R40, R101, 0x10000, 0x3 ;  /* 0x0001000065287811 */ /* 0x000fe400078e18ff */
[----:B------:R-:W-:Y:S01]  /*1d290*/  PRMT R8, R8, 0x8880, RZ ;  /* 0x0000888008087816 */ /* 0x000fe200000000ff */
[----:B------:R-:W-:Y:S01]  /*1d2a0*/  IDP.4A.S8.U8 R38, R38, UR4, R97 ;  /* 0x0000000426267c26 */ /* 0x000fe20008000261 */
[----:B------:R-:W-:Y:S01]  /*1d2b0*/  UMOV UR4, 0x448 ;  /* 0x0000044800047882 */ /* 0x000fe20000000000 */
[----:B------:R-:W0:Y:S01]  /*1d2c0*/  LDC.64 R138, c[0x3][R40+-0x4970] ;  /* 0x00eda400288a7b82 */ /* 0x000e220000000a00 */
[----:B------:R-:W-:-:S02]  /*1d2d0*/  LEA R12, R12, UR4, 0x3 ;  /* 0x000000040c0c7c11 */ /* 0x000fc4000f8e18ff */
[----:B------:R-:W-:-:S05]  /*1d2e0*/  LEA R38, R38, UR4, 0x3 ;  /* 0x0000000426267c11 */ /* 0x000fca000f8e18ff */
[C---:B------:R-:W-:Y:S01]  /*1d2f0*/  VIADD R102, R38.reuse, 0x10000 ;  /* 0x0001000026667836 */ /* 0x040fe20000000000 */
[----:B------:R-:W1:Y:S01]  /*1d300*/  LDC.64 R96, c[0x3][R12+0x5208] ;  /* 0x00d482000c607b82 */ /* 0x000e620000000a00 */
[----:B------:R-:W-:-:S07]  /*1d310*/  VIADD R38, R38, 0x10000 ;  /* 0x0001000026267836 */ /* 0x000fce0000000000 */
[----:B------:R-:W0:Y:S08]  /*1d320*/  LDC.64 R44, c[0x3][R102+-0x6208] ;  /* 0x00e77e00662c7b82 */ /* 0x000e300000000a00 */
[----:B------:R-:W2:Y:S08]  /*1d330*/  LDC.64 R140, c[0x3][R40+-0x4a38] ;  /* 0x00ed7200288c7b82 */ /* 0x000eb00000000a00 */
[----:B------:R-:W2:Y:S01]  /*1d340*/  LDC.64 R98, c[0x3][R38+-0x7590] ;  /* 0x00e29c0026627b82 */ /* 0x000ea20000000a00 */
[----:B-1----:R-:W-:-:S02]  /*1d350*/  DSETP.GEU.AND P1, PT, |R96|, R46, PT ;  /* 0x0000002e6000722a */ /* 0x002fc40003f2e200 */
[----:B0-----:R-:W-:-:S08]  /*1d360*/  DADD R44, R138, R44 ;  /* 0x000000008a2c7229 */ /* 0x001fd0000000002c */
[----:B------:R-:W-:-:S06]  /*1d370*/  DSETP.GT.AND P0, PT, |R44|, R46, PT ;  /* 0x0000002e2c00722a */ /* 0x000fcc0003f04200 */
[----:B------:R-:W-:Y:S01]  /*1d380*/  FSEL R44, R44, RZ, !P0 ;  /* 0x000000ff2c2c7208 */ /* 0x000fe20004000000 */
[----:B--2---:R-:W-:Y:S01]  /*1d390*/  DADD R98, R140, R98 ;  /* 0x000000008c627229 */ /* 0x004fe20000000062 */
[----:B------:R-:W-:-:S09]  /*1d3a0*/  FSEL R45, R45, +QNAN , !P0 ;  /* 0x7ff000002d2d7808 */ /* 0x000fd20004000000 */
[----:B------:R-:W-:Y:S01]  /*1d3b0*/  FSEL R111, R99, -1.875, !P0 ;  /* 0xbff00000636f7808 */ /* 0x000fe20004000000 */
[----:B------:R-:W-:Y:S01]  /*1d3c0*/  IMAD.MOV.U32 R99, RZ, RZ, R8 ;  /* 0x000000ffff637224 */ /* 0x000fe200078e0008 */
[----:B------:R-:W-:Y:S01]  /*1d3d0*/  FSEL R110, R98, RZ, !P0 ;  /* 0x000000ff626e7208 */ /* 0x000fe20004000000 */
        /* <DEDUP_REMOVED lines=11> */
[----:B------:R-:W2:Y:S04]  /*1d490*/  LDG.E.64 R124, desc[UR4][R84.64+0x28b8] ;  /* 0x0028b804547c7981 */ /* 0x000ea8000c1e1b00 */
[----:B------:R-:W3:Y:S04]  /*1d4a0*/  LDG.E.64 R114, desc[UR6][R84.64+0x28c0] ;  /* 0x0028c00654727981 */ /* 0x000ee8000c1e1b00 */
[----:B------:R-:W4:Y:S01]  /*1d4b0*/  LDG.E.64 R126, desc[UR4][R84.64+0x28b0] ;  /* 0x0028b004547e7981 */ /* 0x000f22000c1e1b00 */
[----:B------:R-:W0:Y:S01]  /*1d4c0*/  LDC.64 R100, c[0x3][R12+0x4e20] ;  /* 0x00d388000c647b82 */ /* 0x000e220000000a00 */
[----:B------:R-:W-:Y:S01]  /*1d4d0*/  DADD R96, R138, R96 ;  /* 0x000000008a607229 */ /* 0x000fe20000000060 */
[----:B------:R-:W-:Y:S06]  /*1d4e0*/  BSSY.RECONVERGENT B2, `(.L_x_648) ;  /* 0x000001e000027945 */ /* 0x000fec0003800200 */
[----:B------:R-:W1:Y:S01]  /*1d4f0*/  LDC.64 R86, c[0x3][R8+0x5a38] ;  /* 0x00d68e0008567b82 */ /* 0x000e620000000a00 */
[----:B------:R-:W-:-:S08]  /*1d500*/  DADD R96, R98, R96 ;  /* 0x0000000062607229 */ /* 0x000fd00000000060 */
[----:B------:R-:W-:-:S06]  /*1d510*/  DSETP.GT.AND P0, PT, |R96|, R46, PT ;  /* 0x0000002e6000722a */ /* 0x000fcc0003f04200 */
[----:B------:R-:W-:Y:S02]  /*1d520*/  FSEL R134, R96, RZ, !P0 ;  /* 0x000000ff60867208 */ /* 0x000fe40004000000 */
[----:B------:R-:W-:Y:S01]  /*1d530*/  FSEL R135, R97, +QNAN , !P0 ;  /* 0x7ff0000061877808 */ /* 0x000fe20004000000 */
[----:B0-----:R-:W-:-:S08]  /*1d540*/  DADD R100, R140, R100 ;  /* 0x000000008c647229 */ /* 0x001fd00000000064 */
[----:B-1----:R-:W-:Y:S01]  /*1d550*/  DADD R86, R100, R86 ;  /* 0x0000000064567229 */ /* 0x002fe20000000056 */
[----:B------:R-:W-:-:S09]  /*1d560*/  IMAD.MOV.U32 R100, RZ, RZ, 0x1 ;  /* 0x00000001ff647424 */ /* 0x000fd200078e00ff */
[----:B------:R-:W-:Y:S02]  /*1d570*/  FSEL R136, R86, RZ, !P0 ;  /* 0x000000ff56887208 */ /* 0x000fe40004000000 */
[----:B------:R-:W-:-:S06]  /*1d580*/  FSEL R137, R87, -1.875, !P0 ;  /* 0xbff0000057897808 */ /* 0x000fcc0004000000 */
[----:B--2---:R-:W-:-:S08]  /*1d590*/  DADD R98, R136, R124 ;  /* 0x0000000088627229 */ /* 0x004fd0000000007c */
[----:B---3--:R-:W-:-:S06]  /*1d5a0*/  DADD R98, R98, R114 ;  /* 0x0000000062627229 */ /* 0x008fcc0000000072 */
[----:B------:R-:W0:Y:S02]  /*1d5b0*/  MUFU.RCP64H R101, R99 ;  /* 0x0000006300657308 */ /* 0x000e240000001800 */
[----:B0-----:R-:W-:-:S08]  /*1d5c0*/  DFMA R86, -R98, R100, 1 ;  /* 0x3ff000006256742b */ /* 0x001fd00000000164 */
[----:B------:R-:W-:-:S08]  /*1d5d0*/  DFMA R86, R86, R86, R86 ;  /* 0x000000565656722b */ /* 0x000fd00000000056 */
[----:B------:R-:W-:Y:S02]  /*1d5e0*/  DFMA R86, R100, R86, R100 ;  /* 0x000000566456722b */ /* 0x000fe40000000064 */
[----:B----4-:R-:W-:-:S06]  /*1d5f0*/  DADD R100, R134, R126 ;  /* 0x0000000086647229 */ /* 0x010fcc000000007e */
[----:B------:R-:W-:-:S04]  /*1d600*/  DFMA R102, -R98, R86, 1 ;  /* 0x3ff000006266742b */ /* 0x000fc80000000156 */
[----:B------:R-:W-:-:S04]  /*1d610*/  FSETP.GEU.AND P1, PT, |R101|, 6.5827683646048100446e-37, PT ;  /* 0x036000006500780b */ /* 0x000fc80003f2e200 */
[----:B------:R-:W-:-:S08]  /*1d620*/  DFMA R102, R86, R102, R86 ;  /* 0x000000665666722b */ /* 0x000fd00000000056 */
[----:B------:R-:W-:-:S08]  /*1d630*/  DMUL R96, R100, R102 ;  /* 0x0000006664607228 */ /* 0x000fd00000000000 */
[----:B------:R-:W-:-:S08]  /*1d640*/  DFMA R86, -R98, R96, R100 ;  /* 0x000000606256722b */ /* 0x000fd00000000164 */
[----:B------:R-:W-:-:S10]  /*1d650*/  DFMA R104, R102, R86, R96 ;  /* 0x000000566668722b */ /* 0x000fd40000000060 */
[----:B------:R-:W-:-:S05]  /*1d660*/  FFMA R8, RZ, R99, R105 ;  /* 0x00000063ff087223 */ /* 0x000fca0000000069 */
[----:B------:R-:W-:-:S13]  /*1d670*/  FSETP.GT.AND P0, PT, |R8|, 1.469367938527859385e-39, PT ;  /* 0x001000000800780b */ /* 0x000fda0003f04200 */
[----:B------:R-:W-:Y:S05]  /*1d680*/  @P0 BRA P1, `(.L_x_649) ;  /* 0x00000000000c0947 */ /* 0x000fea0000800000 */
[----:B------:R-:W-:Y:S05]  /*1d690*/  BMOV.32.CLEAR RZ, B11 ;  /* 0x000000000bff7355 */ /* 0x000fea0000100000 */
[----:B------:R-:W-:-:S07]  /*1d6a0*/  MOV R38, 0x1d6c0 ;  /* 0x0001d6c000267802 */ /* 0x000fce0000000f00 */
[----:B------:R-:W-:Y:S05]  /*1d6b0*/  CALL.REL.NOINC `($__internal_0_$__cuda_sm20_div_rn_f64_full) ;  /* 0x000002dc00587944 */ /* 0x000fea0003c00000 */
.L_x_649:
[----:B------:R-:W-:Y:S05]  /*1d6c0*/  BSYNC.RECONVERGENT B2 ;  /* 0x0000000000027941 */ /* 0x000fea0003800200 */
.L_x_648:
[----:B------:R-:W-:Y:S01]  /*1d6d0*/  UMOV UR4, 0xff800000 ;  /* 0xff80000000047882 */ /* 0x000fe20000000000 */
[----:B------:R-:W-:Y:S01]  /*1d6e0*/  UMOV UR5, 0x41cdcd64 ;  /* 0x41cdcd6400057882 */ /* 0x000fe20000000000 */
[----:B------:R-:W-:Y:S01]  /*1d6f0*/  IMAD.MOV.U32 R86, RZ, RZ, R104 ;  /* 0x000000ffff567224 */ /* 0x000fe200078e0068 */
[----:B------:R-:W-:Y:S01]  /*1d700*/  DSETP.GEU.AND P0, PT, |R44|, UR4, PT ;  /* 0x000000042c007e2a */ /* 0x000fe2000bf0e200 */
[----:B------:R-:W-:-:S13]  /*1d710*/  IMAD.MOV.U32 R87, RZ, RZ, R105 ;  /* 0x000000ffff577224 */ /* 0x000fda00078e0069 */
[----:B------:R-:W-:Y:S05]  /*1d720*/  @P0 BRA `(.L_x_650) ;  /* 0x0000000800fc0947 */ /* 0x000fea0003800000 */
[----:B------:R-:W-:Y:S01]  /*1d730*/  DADD R98, R124, R110 ;  /* 0x000000007c627229 */ /* 0x000fe2000000006e */
[----:B------:R-:W-:Y:S01]  /*1d740*/  IMAD.MOV.U32 R100, RZ, RZ, 0x1 ;  /* 0x00000001ff647424 */ /* 0x000fe200078e00ff */
[----:B------:R-:W-:Y:S06]  /*1d750*/  BSSY.RECONVERGENT B2, `(.L_x_651) ;  /* 0x0000013000027945 */ /* 0x000fec0003800200 */
[----:B------:R-:W-:-:S06]  /*1d760*/  DADD R98, R114, R98 ;  /* 0x0000000072627229 */ /* 0x000fcc0000000062 */
[----:B------:R-:W0:Y:S02]  /*1d770*/  MUFU.RCP64H R101, R99 ;  /* 0x0000006300657308 */ /* 0x000e240000001800 */
[----:B0-----:R-:W-:-:S08]  /*1d780*/  DFMA R96, -R98, R100, 1 ;  /* 0x3ff000006260742b */ /* 0x001fd00000000164 */
[----:B------:R-:W-:-:S08]  /*1d790*/  DFMA R96, R96, R96, R96 ;  /* 0x000000606060722b */ /* 0x000fd00000000060 */
[----:B------:R-:W-:Y:S02]  /*1d7a0*/  DFMA R96, R100, R96, R100 ;  /* 0x000000606460722b */ /* 0x000fe40000000064 */
[----:B------:R-:W-:-:S06]  /*1d7b0*/  DADD R100, R44, R126 ;  /* 0x000000002c647229 */ /* 0x000fcc000000007e */
        /* <DEDUP_REMOVED lines=12> */
.L_x_652:
[----:B------:R-:W-:Y:S05]  /*1d880*/  BSYNC.RECONVERGENT B2 ;  /* 0x0000000000027941 */ /* 0x000fea0003800200 */
.L_x_651:
        /* <DEDUP_REMOVED lines=8> */
.L_x_647:
        /* <DEDUP_REMOVED lines=9> */
[----:B------:R-:W-:Y:S01]  /*1d9a0*/  IMAD.MOV.U32 R100, RZ, RZ, 0x1 ;  /* 0x00000001ff647424 */ /* 0x000fe200078e00ff */
[----:B------:R-:W-:Y:S06]  /*1d9b0*/  BSSY.RECONVERGENT B2, `(.L_x_653) ;  /* 0x000001a000027945 */ /* 0x000fec0003800200 */
[----:B------:R-:W-:-:S06]  /*1d9c0*/  DSETP.GT.AND P0, PT, |R96|, R46, PT ;  /* 0x0000002e6000722a */ /* 0x000fcc0003f04200 */
[----:B------:R-:W-:Y:S02]  /*1d9d0*/  FSEL R134, R96, RZ, !P0 ;  /* 0x000000ff60867208 */ /* 0x000fe40004000000 */
[----:B------:R-:W-:Y:S01]  /*1d9e0*/  FSEL R135, R97, +QNAN , !P0 ;  /* 0x7ff0000061877808 */ /* 0x000fe20004000000 */
[----:B0-----:R-:W-:-:S10]  /*1d9f0*/  DADD R86, R140, R86 ;  /* 0x000000008c567229 */ /* 0x001fd40000000056 */
        /* <DEDUP_REMOVED lines=21> */
.L_x_654:
[----:B------:R-:W-:Y:S05]  /*1db50*/  BSYNC.RECONVERGENT B2 ;  /* 0x0000000000027941 */ /* 0x000fea0003800200 */
.L_x_653:
[----:B------:R-:W-:Y:S01]  /*1db60*/  UMOV UR4, 0xff800000 ;  /* 0xff80000000047882 */ /* 0x000fe20000000000 */
[----:B------:R-:W-:Y:S01]  /*1db70*/  UMOV UR5, 0x41cdcd64 ;  /* 0x41cdcd6400057882 */ /* 0x000fe20000000000 */
[----:B------:R-:W-:Y:S01]  /*1db80*/  IMAD.MOV.U32 R86, RZ, RZ, R104 ;  /* 0x000000ffff567224 */ /* 0x000fe200078e0068 */
[----:B------:R-:W-:Y:S01]  /*1db90*/  DSETP.GEU.AND P0, PT, |R44|, UR4, PT ;  /* 0x000000042c007e2a */ /* 0x000fe2000bf0e200 */
[----:B------:R-:W-:-:S13]  /*1dba0*/  IMAD.MOV.U32 R87, RZ, RZ, R105 ;  /* 0x000000ffff577224 */ /* 0x000fda00078e0069 */
[----:B------:R-:W-:Y:S05]  /*1dbb0*/  @P0 BRA `(.L_x_650) ;  /* 0x0000000400d80947 */ /* 0x000fea0003800000 */
[----:B------:R-:W-:Y:S01]  /*1dbc0*/  IMAD.MOV.U32 R98, RZ, RZ, R110 ;  /* 0x000000ffff627224 */ /* 0x000fe200078e006e */
[----:B------:R-:W-:Y:S01]  /*1dbd0*/  BSSY.RECONVERGENT B2, `(.L_x_655) ;  /* 0x0000016000027945 */ /* 0x000fe20003800200 */
[----:B------:R-:W-:Y:S02]  /*1dbe0*/  IMAD.MOV.U32 R99, RZ, RZ, R111 ;  /* 0x000000ffff637224 */ /* 0x000fe400078e006f */
[----:B------:R-:W-:-:S04]  /*1dbf0*/  IMAD.MOV.U32 R100, RZ, RZ, 0x1 ;  /* 0x00000001ff647424 */ /* 0x000fc800078e00ff */
[----:B------:R-:W-:-:S08]  /*1dc00*/  DADD R98, R124, R98 ;  /* 0x000000007c627229 */ /* 0x000fd00000000062 */
        /* <DEDUP_REMOVED lines=18> */
.L_x_656:
[----:B------:R-:W-:Y:S05]  /*1dd30*/  BSYNC.RECONVERGENT B2 ;  /* 0x0000000000027941 */ /* 0x000fea0003800200 */
.L_x_655:
        /* <DEDUP_REMOVED lines=8> */
.L_x_646:
        /* <DEDUP_REMOVED lines=29> */
[----:B-----5:R-:W-:-:S08]  /*1df90*/  DADD R98, R124, R136 ;  /* 0x000000007c627229 */ /* 0x020fd00000000088 */
        /* <DEDUP_REMOVED lines=18> */
.L_x_658:
[----:B------:R-:W-:Y:S05]  /*1e0c0*/  BSYNC.RECONVERGENT B2 ;  /* 0x0000000000027941 */ /* 0x000fea0003800200 */
.L_x_657:
        /* <DEDUP_REMOVED lines=29> */
.L_x_660:
[----:B------:R-:W-:Y:S05]  /*1e2a0*/  BSYNC.RECONVERGENT B2 ;  /* 0x0000000000027941 */ /* 0x000fea0003800200 */
.L_x_659:
[----:B------:R-:W-:-:S06]  /*1e2b0*/  DSETP.GEU.AND P0, PT, R104, R86, PT ;  /* 0x000000566800722a */ /* 0x000fcc0003f0e000 */
[----:B------:R-:W-:Y:S02]  /*1e2c0*/  FSEL R86, R86, R104, !P0 ;  /* 0x0000006856567208 */ /* 0x000fe40004000000 */
[----:B------:R-:W-:Y:S02]  /*1e2d0*/  FSEL R87, R87, R105, !P0 ;  /* 0x0000006957577208 */ /* 0x000fe40004000000 */
[----:B------:R-:W-:Y:S02]  /*1e2e0*/  FSEL R136, R136, R110, !P0 ;  /* 0x0000006e88887208 */ /* 0x000fe40004000000 */
[----:B------:R-:W-:Y:S02]  /*1e2f0*/  FSEL R137, R137, R111, !P0 ;  /* 0x0000006f89897208 */ /* 0x000fe40004000000 */
[----:B------:R-:W-:Y:S02]  /*1e300*/  FSEL R134, R134, R44, !P0 ;  /* 0x0000002c86867208 */ /* 0x000fe40004000000 */
[----:B------:R-:W-:-:S07]  /*1e310*/  FSEL R135, R135, R45, !P0 ;  /* 0x0000002d87877208 */ /* 0x000fce0004000000 */
.L_x_650:
[----:B------:R-:W-:Y:S05]  /*1e320*/  BSYNC.RECONVERGENT B0 ;  /* 0x0000000000007941 */ /* 0x000fea0003800200 */
.L_x_645:
        /* <DEDUP_REMOVED lines=21> */
.L_x_662:
[----:B------:R-:W-:Y:S05]  /*1e480*/  BSYNC.RECONVERGENT B0 ;  /* 0x0000000000007941 */ /* 0x000fea0003800200 */
.L_x_661:
        /* <DEDUP_REMOVED lines=10> */
.L_x_644:
[----:B------:R-:W-:Y:S05]  /*1e530*/  BSYNC.RECONVERGENT B1 ;  /* 0x0000000000017941 */ /* 0x000fea0003800200 */
.L_x_643:
[----:B------:R-:W-:Y:S01]  /*1e540*/  DSETP.GEU.AND P0, PT, |R138|, R46, PT ;  /* 0x0000002e8a00722a */ /* 0x000fe20003f0e200 */
[----:B------:R-:W-:-:S04]  /*1e550*/  VIMNMX.U32 R8, PT, PT, R6, R7, PT ;  /* 0x0000000706087248 */ /* 0x000fc80003fe0000 */
        /* <DEDUP_REMOVED lines=16> */
[----:B0-----:R-:W2:Y:S04]  /*1e660*/  LDG.E.64 R44, desc[UR4][R130.64+0x1388] ;  /* 0x00138804822c7981 */ /* 0x001ea8000c1e1b00 */
[----:B------:R-:W2:Y:S04]  /*1e670*/  LDG.E.64 R124, desc[UR6][R84.64+0x28b8] ;  /* 0x0028b806547c7981 */ /* 0x000ea8000c1e1b00 */
[----:B------:R-:W3:Y:S04]  /*1e680*/  LDG.E.64 R114, desc[UR8][R84.64+0x28c0] ;  /* 0x0028c00854727981 */ /* 0x000ee8000c1e1b00 */
[----:B------:R-:W4:Y:S01]  /*1e690*/  LDG.E.64 R126, desc[UR4][R84.64+0x28b0] ;  /* 0x0028b004547e7981 */ /* 0x000f22000c1e1b00 */
[----:B------:R-:W-:Y:S01]  /*1e6a0*/  IMAD.MOV.U32 R46, RZ, RZ, 0x1 ;  /* 0x00000001ff2e7424 */ /* 0x000fe200078e00ff */
[----:B------:R-:W-:Y:S01]  /*1e6b0*/  BSSY.RECONVERGENT B0, `(.L_x_663) ;  /* 0x000001a000007945 */ /* 0x000fe20003800200 */
[----:B------:R-:W-:-:S02]  /*1e6c0*/  IMAD.MOV.U32 R134, RZ, RZ, 0x0 ;  /* 0x00000000ff867424 */ /* 0x000fc400078e00ff */
[----:B------:R-:W-:Y:S02]  /*1e6d0*/  IMAD.MOV.U32 R135, RZ, RZ, -0x40100000 ;  /* 0xbff00000ff877424 */ /* 0x000fe400078e00ff */
[----:B------:R-:W-:Y:S02]  /*1e6e0*/  IMAD.MOV.U32 R110, RZ, RZ, 0x0 ;  /* 0x00000000ff6e7424 */ /* 0x000fe400078e00ff */
[----:B------:R-:W-:Y:S01]  /*1e6f0*/  IMAD.MOV.U32 R111, RZ, RZ, 0x7ff00000 ;  /* 0x7ff00000ff6f7424 */ /* 0x000fe200078e00ff */
[----:B--2---:R-:W-:-:S08]  /*1e700*/  DADD R98, R44, R124 ;  /* 0x000000002c627229 */ /* 0x004fd0000000007c */
[----:B---3--:R-:W-:Y:S02]  /*1e710*/  DADD R98, R98, R114 ;  /* 0x0000000062627229 */ /* 0x008fe40000000072 */
[----:B----4-:R-:W-:-:S04]  /*1e720*/  DADD R100, R126, R42 ;  /* 0x000000007e647229 */ /* 0x010fc8000000002a */
[----:B------:R-:W0:Y:S06]  /*1e730*/  MUFU.RCP64H R47, R99 ;  /* 0x00000063002f7308 */ /* 0x000e2c0000001800 */
[----:B------:R-:W-:Y:S01]  /*1e740*/  FSETP.GEU.AND P1, PT, |R101|, 6.5827683646048100446e-37, PT ;  /* 0x036000006500780b */ /* 0x000fe20003f2e200 */
        /* <DEDUP_REMOVED lines=13> */
[----:B-1----:R-:W-:Y:S05]  /*1e820*/  CALL.REL.NOINC `($__internal_0_$__cuda_sm20_div_rn_f64_full) ;  /* 0x000002c800fc7944 */ /* 0x002fea0003c00000 */
[----:B------:R-:W-:Y:S02]  /*1e830*/  IMAD.MOV.U32 R46, RZ, RZ, R104 ;  /* 0x000000ffff2e7224 */ /* 0x000fe400078e0068 */
[----:B------:R-:W-:-:S07]  /*1e840*/  IMAD.MOV.U32 R47, RZ, RZ, R105 ;  /* 0x000000ffff2f7224 */ /* 0x000fce00078e0069 */
.L_x_664:
[----:B------:R-:W-:Y:S05]  /*1e850*/  BSYNC.RECONVERGENT B0 ;  /* 0x0000000000007941 */ /* 0x000fea0003800200 */
.L_x_663:
[----:B------:R-:W-:Y:S01]  /*1e860*/  R2UR UR4, R76 ;  /* 0x000000004c0472ca */ /* 0x000fe200000e0000 */
[----:B------:R-:W-:Y:S01]  /*1e870*/  IMAD.IADD R103, R41, 0x1, R6 ;  /* 0x0000000129677824 */ /* 0x000fe200078e0206 */
        /* <DEDUP_REMOVED lines=16> */
[----:B------:R-:W2:Y:S04]  /*1e980*/  LDG.E.U8 R12, desc[UR6][R132.64] ;  /* 0x00000006840c7981 */ /* 0x000ea8000c1e1100 */
[----:B------:R-:W2:Y:S04]  /*1e990*/  LDG.E.U8 R99, desc[UR8][R132.64+-0x1] ;  /* 0xffffff0884637981 */ /* 0x000ea8000c1e1100 */
[----:B------:R-:W3:Y:S04]  /*1e9a0*/  LDG.E.U8 R38, desc[UR10][R128.64+-0x1] ;  /* 0xffffff0a80267981 */ /* 0x000ee8000c1e1100 */
[----:B------:R-:W4:Y:S01]  /*1e9b0*/  LDG.E.S8 R8, desc[UR4][R128.64] ;  /* 0x0000000480087981 */ /* 0x000f22000c1e1300 */
[----:B------:R-:W-:Y:S01]  /*1e9c0*/  UMOV UR4, 0x5197d ;  /* 0x0005197d00047882 */ /* 0x000fe20000000000 */
[----:B--2---:R-:W-:-:S02]  /*1e9d0*/  PRMT R12, R99, 0x3340, R12 ;  /* 0x00003340630c7816 */ /* 0x004fc4000000000c */
[----:B---3--:R-:W-:-:S04]  /*1e9e0*/  PRMT R99, R38, 0x3340, RZ ;  /* 0x0000334026637816 */ /* 0x008fc800000000ff */
[----:B------:R-:W-:-:S05]  /*1e9f0*/  PRMT R99, R12, 0x5410, R99 ;  /* 0x000054100c637816 */ /* 0x000fca0000000063 */
[----:B----4-:R-:W-:Y:S01]  /*1ea00*/  IDP.4A.S8.U8 R8, R99, UR4, R8 ;  /* 0x0000000463087c26 */ /* 0x010fe20008000208 */
[----:B------:R-:W-:-:S04]  /*1ea10*/  UMOV UR4, 0x448 ;  /* 0x0000044800047882 */ /* 0x000fc80000000000 */
[----:B------:R-:W-:-:S04]  /*1ea20*/  LEA R8, R8, UR4, 0x3 ;  /* 0x0000000408087c11 */ /* 0x000fc8000f8e18ff */
[----:B------:R-:W0:Y:S02]  /*1ea30*/  LDC.64 R98, c[0x3][R8+0x1388] ;  /* 0x00c4e20008627b82 */ /* 0x000e240000000a00 */
[----:B0-----:R-:W-:-:S14]  /*1ea40*/  DSETP.GEU.AND P0, PT, |R98|, R96, PT ;  /* 0x000000606200722a */ /* 0x001fdc0003f0e200 */
[----:B------:R-:W-:Y:S05]  /*1ea50*/  @P0 BRA `(.L_x_666) ;  /* 0x0000000000180947 */ /* 0x000fea0003800000 */
[----:B------:R-:W-:Y:S02]  /*1ea60*/  R2UR UR4, R76 ;  /* 0x000000004c0472ca */ /* 0x000fe400000e0000 */
[----:B------:R-:W-:-:S13]  /*1ea70*/  R2UR UR5, R77 ;  /* 0x000000004d0572ca */ /* 0x000fda00000e0000 */
[----:B------:R-:W2:Y:S01]  /*1ea80*/  LDG.E.64 R102, desc[UR4][R102.64+0x1388] ;  /* 0x0013880466667981 */ /* 0x000ea2000c1e1b00 */
[----:B------:R-:W2:Y:S01]  /*1ea90*/  LDC.64 R134, c[0x3][R8] ;  /* 0x00c0000008867b82 */ /* 0x000ea20000000a00 */
[----:B------:R-:W-:Y:S02]  /*1eaa0*/  DADD R110, R100, R98 ;  /* 0x00000000646e7229 */ /* 0x000fe40000000062 */
[----:B--2---:R-:W-:-:S11]  /*1eab0*/  DADD R134, R102, R134 ;  /* 0x0000000066867229 */ /* 0x004fd60000000086 */
.L_x_666:
[----:B------:R-:W-:Y:S05]  /*1eac0*/  BSYNC.RECONVERGENT B0 ;  /* 0x0000000000007941 */ /* 0x000fea0003800200 */
.L_x_665:
        /* <DEDUP_REMOVED lines=21> */
.L_x_668:
[----:B------:R-:W-:Y:S05]  /*1ec20*/  BSYNC.RECONVERGENT B0 ;  /* 0x0000000000007941 */ /* 0x000fea0003800200 */
.L_x_667:
        /* <DEDUP_REMOVED lines=10> */
[----:B-1----:R-:W-:Y:S01]  /*1ecd0*/  FSEL R140, R110, RZ, P1 ;  /* 0x000000ff6e8c7208 */ /* 0x002fe20000800000 */
        /* <DEDUP_REMOVED lines=25> */
.L_x_670:
[----:B------:R-:W-:Y:S05]  /*1ee70*/  BSYNC.RECONVERGENT B0 ;  /* 0x0000000000007941 */ /* 0x000fea0003800200 */
.L_x_669:
[----:B------:R-:W-:-:S07]  /*1ee80*/  IMAD.MOV.U32 R43, RZ, RZ, 0x3 ;  /* 0x00000003ff2b7424 */ /* 0x000fce00078e00ff */
.L_x_699:
[----:B------:R-:W-:Y:S01]  /*1ee90*/  IMAD.IADD R8, R6, 0x1, -R43 ;  /* 0x0000000106087824 */ /* 0x000fe200078e0a2b */
        /* <DEDUP_REMOVED lines=11> */
.L_x_698:
[----:B------:R-:W-:Y:S01]  /*1ef50*/  IMAD.MOV.U32 R111, RZ, RZ, R45 ;  /* 0x000000ffff6f7224 */ /* 0x000fe200078e002d */
[----:B------:R-:W-:Y:S01]  /*1ef60*/  R2UR UR4, R76 ;  /* 0x000000004c0472ca */ /* 0x000fe200000e0000 */
[----:B------:R-:W-:Y:S01]  /*1ef70*/  IMAD.IADD R8, R5, 0x1, R47 ;  /* 0x0000000105087824 */ /* 0x000fe200078e022f */
[----:B------:R-:W-:Y:S01]  /*1ef80*/  R2UR UR5, R77 ;  /* 0x000000004d0572ca */ /* 0x000fe200000e0000 */
[----:B------:R-:W-:-:S04]  /*1ef90*/  VIADD R45, R45, 0xffffffff ;  /* 0xffffffff2d2d7836 */ /* 0x000fc80000000000 */
[----:B------:R-:W-:-:S04]  /*1efa0*/  IMAD R103, R2, R45, R8 ;  /* 0x0000002d02677224 */ /* 0x000fc800078e0208 */
[----:B------:R-:W-:-:S05]  /*1efb0*/  IMAD.WIDE R102, R103, 0x8, R78 ;  /* 0x0000000867667825 */ /* 0x000fca00078e024e */
[----:B-1----:R-:W2:Y:S01]  /*1efc0*/  LDG.E.64 R98, desc[UR4][R102.64] ;  /* 0x0000000466627981 */ /* 0x002ea2000c1e1b00 */
[----:B------:R-:W-:Y:S01]  /*1efd0*/  IMAD.MOV.U32 R96, RZ, RZ, -0x800000 ;  /* 0xff800000ff607424 */ /* 0x000fe200078e00ff */
[----:B------:R-:W-:Y:S01]  /*1efe0*/  BSSY.RECONVERGENT B1, `(.L_x_673) ;  /* 0x00001d4000017945 */ /* 0x000fe20003800200 */
[----:B------:R-:W-:-:S06]  /*1eff0*/  IMAD.MOV.U32 R97, RZ, RZ, 0x41cdcd64 ;  /* 0x41cdcd64ff617424 */ /* 0x000fcc00078e00ff */
[----:B--2---:R-:W-:-:S14]  /*1f000*/  DSETP.GEU.AND P1, PT, |R98|, R96, PT ;  /* 0x000000606200722a */ /* 0x004fdc0003f2e200 */
[----:B------:R-:W-:Y:S05]  /*1f010*/  @P1 BRA `(.L_x_674) ;  /* 0x0000001c00401947 */ /* 0x000fea0003800000 */
[----:B------:R-:W-:Y:S01]  /*1f020*/  LOP3.LUT R101, RZ, R47, RZ, 0x33, !PT ;  /* 0x0000002fff657212 */ /* 0x000fe200078e33ff */
[----:B------:R-:W-:Y:S01]  /*1f030*/  BSSY.RECONVERGENT B0, `(.L_x_675) ;  /* 0x00001bc000007945 */ /* 0x000fe20003800200 */
[----:B------:R-:W-:-:S03]  /*1f040*/  LOP3.LUT R8, RZ, R111, RZ, 0x33, !PT ;  /* 0x0000006fff087212 */ /* 0x000fc600078e33ff */
[----:B------:R-:W-:Y:S02]  /*1f050*/  IMAD.IADD R121, R101, 0x1, R6 ;  /* 0x0000000165797824 */ /* 0x000fe400078e0206 */
[----:B------:R-:W-:-:S03]  /*1f060*/  IMAD.IADD R110, R8, 0x1, R7 ;  /* 0x00000001086e7824 */ /* 0x000fc600078e0207 */
[C---:B------:R-:W-:Y:S01]  /*1f070*/  ISETP.GT.AND P1, PT, R121.reuse, RZ, PT ;  /* 0x000000ff7900720c */ /* 0x040fe20003f24270 */
[C---:B------:R-:W-:Y:S01]  /*1f080*/  IMAD.IADD R8, R110.reuse, 0x1, R121 ;  /* 0x000000016e087824 */ /* 0x040fe200078e0279 */
        /* <DEDUP_REMOVED lines=8> */
[----:B------:R-:W-:Y:S01]  /*1f110*/  BSSY.RECONVERGENT B10, `(.L_x_678) ;  /* 0x00000270000a7945 */ /* 0x000fe20003800200 */
[----:B------:R-:W-:Y:S02]  /*1f120*/  ISETP.NE.AND P2, PT, R121, RZ, PT ;  /* 0x000000ff7900720c */ /* 0x000fe40003f45270 */
[----:B------:R-:W-:Y:S02]  /*1f130*/  CS2R R100, SRZ ;  /* 0x0000000000647805 */ /* 0x000fe4000001ff00 */
[C---:B------:R-:W-:Y:S01]  /*1f140*/  ISETP.EQ.AND P1, PT, R110.reuse, RZ, !P1 ;  /* 0x000000ff6e00720c */ /* 0x040fe20004f22270 */
[----:B------:R-:W-:Y:S01]  /*1f150*/  IMAD.MOV.U32 R104, RZ, RZ, 0x0 ;  /* 0x00000000ff687424 */ /* 0x000fe200078e00ff */
[----:B------:R-:W-:Y:S01]  /*1f160*/  ISETP.EQ.AND P2, PT, R110, 0x1, !P2 ;  /* 0x000000016e00780c */ /* 0x000fe20005742270 */
[----:B------:R-:W-:-:S03]  /*1f170*/  IMAD.MOV.U32 R105, RZ, RZ, -0x3f56d000 ;  /* 0xc0a93000ff697424 */ /* 0x000fc600078e00ff */
        /* <DEDUP_REMOVED lines=12> */
[----:B------:R-:W2:Y:S01]  /*1f240*/  LDG.E.U8 R107, desc[UR8][R132.64] ;  /* 0x00000008846b7981 */ /* 0x000ea2000c1e1100 */
[----:B------:R-:W-:Y:S02]  /*1f250*/  R2UR UR4, R76 ;  /* 0x000000004c0472ca */ /* 0x000fe400000e0000 */
[----:B------:R-:W-:Y:S01]  /*1f260*/  R2UR UR5, R77 ;  /* 0x000000004d0572ca */ /* 0x000fe200000e0000 */
[----:B------:R-:W2:Y:S04]  /*1f270*/  LDG.E.U8 R104, desc[UR6][R104.64] ;  /* 0x0000000668687981 */ /* 0x000ea8000c1e1100 */
[----:B------:R-:W3:Y:S08]  /*1f280*/  LDG.E.U8 R100, desc[UR10][R100.64+0x1b] ;  /* 0x00001b0a64647981 */ /* 0x000ef0000c1e1100 */
[----:B------:R-:W4:Y:S01]  /*1f290*/  LDG.E.S8 R12, desc[UR4][R128.64] ;  /* 0x00000004800c7981 */ /* 0x000f22000c1e1300 */
[----:B------:R-:W-:Y:S01]  /*1f2a0*/  UMOV UR4, 0x5197d ;  /* 0x0005197d00047882 */ /* 0x000fe20000000000 */
[----:B--2---:R-:W-:-:S02]  /*1f2b0*/  PRMT R107, R104, 0x3340, R107 ;  /* 0x00003340686b7816 */ /* 0x004fc4000000006b */
[----:B---3--:R-:W-:-:S04]  /*1f2c0*/  PRMT R38, R100, 0x3340, RZ ;  /* 0x0000334064267816 */ /* 0x008fc800000000ff */
[----:B------:R-:W-:-:S05]  /*1f2d0*/  PRMT R107, R107, 0x5410, R38 ;  /* 0x000054106b6b7816 */ /* 0x000fca0000000026 */
[----:B----4-:R-:W-:Y:S01]  /*1f2e0*/  IDP.4A.S8.U8 R12, R107, UR4, R12 ;  /* 0x000000046b0c7c26 */ /* 0x010fe2000800020c */
[----:B------:R-:W-:Y:S02]  /*1f2f0*/  UMOV UR4, 0x448 ;  /* 0x0000044800047882 */ /* 0x000fe40000000000 */
[----:B------:R-:W-:Y:S02]  /*1f300*/  LEA R8, R8, UR4, 0x3 ;  /* 0x0000000408087c11 */ /* 0x000fe4000f8e18ff */
[----:B------:R-:W-:Y:S02]  /*1f310*/  LEA R12, R12, UR4, 0x3 ;  /* 0x000000040c0c7c11 */ /* 0x000fe4000f8e18ff */
[----:B------:R-:W1:Y:S08]  /*1f320*/  LDC.64 R108, c[0x3][R8+0x6268] ;  /* 0x00d89a00086c7b82 */ /* 0x000e700000000a00 */
[----:B------:R-:W2:Y:S08]  /*1f330*/  LDC.64 R106, c[0x3][R8+0x5f98] ;  /* 0x00d7e600086a7b82 */ /* 0x000eb00000000a00 */
[----:B------:R-:W1:Y:S08]  /*1f340*/  LDC.64 R100, c[0x3][R12+0x1388] ;  /* 0x00c4e2000c647b82 */ /* 0x000e700000000a00 */
[----:B------:R-:W2:Y:S01]  /*1f350*/  LDC.64 R104, c[0x3][R12] ;  /* 0x00c000000c687b82 */ /* 0x000ea20000000a00 */
[----:B-1----:R-:W-:-:S02]  /*1f360*/  DADD R100, R108, R100 ;  /* 0x000000006c647229 */ /* 0x002fc40000000064 */
[----:B--2---:R-:W-:-:S11]  /*1f370*/  DADD R104, R106, R104 ;  /* 0x000000006a687229 */ /* 0x004fd60000000068 */
.L_x_679:
[----:B------:R-:W-:Y:S05]  /*1f380*/  BSYNC.RECONVERGENT B10 ;  /* 0x00000000000a7941 */ /* 0x000fea0003800200 */
.L_x_678:
[C---:B------:R-:W-:Y:S02]  /*1f390*/  R2UR UR4, R76.reuse ;  /* 0x000000004c0472ca */ /* 0x040fe400000e0000 */
[----:B------:R-:W-:Y:S02]  /*1f3a0*/  R2UR UR5, R77 ;  /* 0x000000004d0572ca */ /* 0x000fe400000e0000 */
[----:B------:R-:W-:-:S11]  /*1f3b0*/  R2UR UR6, R76 ;  /* 0x000000004c0672ca */ /* 0x000fd600000e0000 */
[----:B------:R-:W2:Y:S01]  /*1f3c0*/  LDG.E.64 R102, desc[UR4][R102.64+0x1388] ;  /* 0x0013880466667981 */ /* 0x000ea2000c1e1b00 */
[----:B------:R-:W-:-:S03]  /*1f3d0*/  R2UR UR7, R77 ;  /* 0x000000004d0772ca */ /* 0x000fc600000e0000 */
[----:B------:R-:W3:Y:S04]  /*1f3e0*/  LDG.E.64 R124, desc[UR4][R84.64+0x28b8] ;  /* 0x0028b804547c7981 */ /* 0x000ee8000c1e1b00 */
[----:B------:R-:W4:Y:S06]  /*1f3f0*/  LDG.E.64 R126, desc[UR4][R84.64+0x28b0] ;  /* 0x0028b004547e7981 */ /* 0x000f2c000c1e1b00 */
[----:B------:R-:W5:Y:S01]  /*1f400*/  LDG.E.64 R114, desc[UR6][R84.64+0x28c0] ;  /* 0x0028c00654727981 */ /* 0x000f62000c1e1b00 */
[----:B------:R-:W-:-:S08]  /*1f410*/  DADD R100, R98, R100 ;  /* 0x0000000062647229 */ /* 0x000fd00000000064 */
[----:B------:R-:W-:-:S06]  /*1f420*/  DSETP.GT.AND P1, PT, |R100|, R96, PT ;  /* 0x000000606400722a */ /* 0x000fcc0003f24200 */
[----:B------:R-:W-:Y:S02]  /*1f430*/  FSEL R136, R100, RZ, !P1 ;  /* 0x000000ff64887208 */ /* 0x000fe40004800000 */
[----:B------:R-:W-:Y:S01]  /*1f440*/  FSEL R137, R101, +QNAN , !P1 ;  /* 0x7ff0000065897808 */ /* 0x000fe20004800000 */
[----:B------:R-:W-:Y:S01]  /*1f450*/  BSSY.RECONVERGENT B11, `(.L_x_680) ;  /* 0x00000190000b7945 */ /* 0x000fe20003800200 */
[----:B--2---:R-:W-:-:S10]  /*1f460*/  DADD R104, R102, R104 ;  /* 0x0000000066687229 */ /* 0x004fd40000000068 */
[----:B------:R-:W-:Y:S02]  /*1f470*/  FSEL R134, R104, RZ, !P1 ;  /* 0x000000ff68867208 */ /* 0x000fe40004800000 */
[----:B------:R-:W-:-:S06]  /*1f480*/  FSEL R135, R105, -1.875, !P1 ;  /* 0xbff0000069877808 */ /* 0x000fcc0004800000 */
[----:B---3--:R-:W-:-:S08]  /*1f490*/  DADD R98, R124, R134 ;  /* 0x000000007c627229 */ /* 0x008fd00000000086 */
[----:B-----5:R-:W-:-:S06]  /*1f4a0*/  DADD R98, R98, R114 ;  /* 0x0000000062627229 */ /* 0x020fcc0000000072 */
[----:B------:R-:W1:Y:S01]  /*1f4b0*/  MUFU.RCP64H R103, R99 ;  /* 0x0000006300677308 */ /* 0x000e620000001800 */
[----:B------:R-:W-:-:S06]  /*1f4c0*/  IMAD.MOV.U32 R102, RZ, RZ, 0x1 ;  /* 0x00000001ff667424 */ /* 0x000fcc00078e00ff */
[----:B-1----:R-:W-:-:S08]  /*1f4d0*/  DFMA R96, -R98, R102, 1 ;  /* 0x3ff000006260742b */ /* 0x002fd00000000166 */
[----:B------:R-:W-:-:S08]  /*1f4e0*/  DFMA R96, R96, R96, R96 ;  /* 0x000000606060722b */ /* 0x000fd00000000060 */
[----:B------:R-:W-:-:S08]  /*1f4f0*/  DFMA R96, R102, R96, R102 ;  /* 0x000000606660722b */ /* 0x000fd00000000066 */
[----:B------:R-:W-:Y:S02]  /*1f500*/  DFMA R102, -R98, R96, 1 ;  /* 0x3ff000006266742b */ /* 0x000fe40000000160 */
[----:B----4-:R-:W-:-:S06]  /*1f510*/  DADD R100, R126, R136 ;  /* 0x000000007e647229 */ /* 0x010fcc0000000088 */
        /* <DEDUP_REMOVED lines=9> */
[----:B0-----:R-:W-:Y:S05]  /*1f5b0*/  CALL.REL.NOINC `($__internal_0_$__cuda_sm20_div_rn_f64_full) ;  /* 0x000002bc00987944 */ /* 0x001fea0003c00000 */
[----:B------:R-:W-:Y:S02]  /*1f5c0*/  IMAD.MOV.U32 R138, RZ, RZ, R104 ;  /* 0x000000ffff8a7224 */ /* 0x000fe400078e0068 */
[----:B------:R-:W-:-:S07]  /*1f5d0*/  IMAD.MOV.U32 R139, RZ, RZ, R105 ;  /* 0x000000ffff8b7224 */ /* 0x000fce00078e0069 */
.L_x_681:
[----:B------:R-:W-:Y:S05]  /*1f5e0*/  BSYNC.RECONVERGENT B11 ;  /* 0x00000000000b7941 */ /* 0x000fea0003800200 */
.L_x_680:
[----:B------:R-:W-:Y:S01]  /*1f5f0*/  DADD R98, R142, R124 ;  /* 0x000000008e627229 */ /* 0x000fe2000000007c */
[----:B------:R-:W-:Y:S01]  /*1f600*/  IMAD.MOV.U32 R100, RZ, RZ, 0x1 ;  /* 0x00000001ff647424 */ /* 0x000fe200078e00ff */
[----:B------:R-:W-:Y:S06]  /*1f610*/  BSSY.RECONVERGENT B11, `(.L_x_682) ;  /* 0x00000120000b7945 */ /* 0x000fec0003800200 */
[----:B------:R-:W-:-:S06]  /*1f620*/  DADD R98, R114, R98 ;  /* 0x0000000072627229 */ /* 0x000fcc0000000062 */
[----:B------:R-:W1:Y:S02]  /*1f630*/  MUFU.RCP64H R101, R99 ;  /* 0x0000006300657308 */ /* 0x000e640000001800 */
[----:B-1----:R-:W-:-:S08]  /*1f640*/  DFMA R96, -R98, R100, 1 ;  /* 0x3ff000006260742b */ /* 0x002fd00000000164 */
        /* <DEDUP_REMOVED lines=14> */
.L_x_683:
[----:B------:R-:W-:Y:S05]  /*1f730*/  BSYNC.RECONVERGENT B11 ;  /* 0x00000000000b7941 */ /* 0x000fea0003800200 */
.L_x_682:
[----:B------:R-:W-:-:S06]  /*1f740*/  DSETP.GT.AND P1, PT, R138, R104, PT ;  /* 0x000000688a00722a */ /* 0x000fcc0003f24000 */
[----:B------:R-:W-:Y:S02]  /*1f750*/  FSEL R96, R136, RZ, P1 ;  /* 0x000000ff88607208 */ /* 0x000fe40000800000 */
[----:B------:R-:W-:Y:S02]  /*1f760*/  FSEL R97, R137, +QNAN , P1 ;  /* 0x7ff0000089617808 */ /* 0x000fe40000800000 */
[----:B------:R-:W-:Y:S02]  /*1f770*/  FSEL R98, R134, RZ, P1 ;  /* 0x000000ff86627208 */ /* 0x000fe40000800000 */
[----:B------:R-:W-:Y:S01]  /*1f780*/  FSEL R99, R135, -1.875, P1 ;  /* 0xbff0000087637808 */ /* 0x000fe20000800000 */
[----:B------:R-:W-:Y:S06]  /*1f790*/  BRA `(.L_x_684) ;  /* 0x0000001400147947 */ /* 0x000fec0003800000 */
.L_x_677:
[C---:B------:R-:W-:Y:S02]  /*1f7a0*/  R2UR UR4, R76.reuse ;  /* 0x000000004c0472ca */ /* 0x040fe400000e0000 */
[C---:B------:R-:W-:Y:S02]  /*1f7b0*/  R2UR UR5, R77.reuse ;  /* 0x000000004d0572ca */ /* 0x040fe400000e0000 */
[----:B------:R-:W-:Y:S02]  /*1f7c0*/  R2UR UR6, R76 ;  /* 0x000000004c0672ca */ /* 0x000fe400000e0000 */
[----:B------:R-:W-:Y:S02]  /*1f7d0*/  R2UR UR7, R77 ;  /* 0x000000004d0772ca */ /* 0x000fe400000e0000 */
[-C--:B------:R-:W-:Y:S02]  /*1f7e0*/  IADD3 R104, P2, PT, R47, R82.reuse, RZ ;  /* 0x000000522f687210 */ /* 0x080fe40007f5e0ff */
[----:B------:R-:W-:-:S02]  /*1f7f0*/  IADD3 R106, P1, PT, R111, R82, RZ ;  /* 0x000000526f6a7210 */ /* 0x000fc40007f3e0ff */
[-C--:B------:R-:W-:Y:S02]  /*1f800*/  LEA.HI.X.SX32 R105, R47, R83.reuse, 0x1, P2 ;  /* 0x000000532f697211 */ /* 0x080fe400010f0eff */
[C---:B------:R-:W-:Y:S01]  /*1f810*/  R2UR UR8, R76.reuse ;  /* 0x000000004c0872ca */ /* 0x040fe200000e0000 */
[----:B------:R1:W2:Y:S01]  /*1f820*/  LDG.E.64 R100, desc[UR4][R102.64+0x1388] ;  /* 0x0013880466647981 */ /* 0x0002a2000c1e1b00 */
[----:B------:R-:W-:Y:S02]  /*1f830*/  R2UR UR9, R77 ;  /* 0x000000004d0972ca */ /* 0x000fe400000e0000 */
[----:B------:R-:W-:Y:S01]  /*1f840*/  LEA.HI.X.SX32 R107, R111, R83, 0x1, P1 ;  /* 0x000000536f6b7211 */ /* 0x000fe200008f0eff */
[----:B------:R-:W3:Y:S01]  /*1f850*/  LDG.E.S8 R105, desc[UR6][R104.64+0x1b] ;  /* 0x00001b0668697981 */ /* 0x000ee2000c1e1300 */
[----:B------:R-:W-:Y:S02]  /*1f860*/  R2UR UR10, R76 ;  /* 0x000000004c0a72ca */ /* 0x000fe400000e0000 */
[----:B------:R-:W-:Y:S01]  /*1f870*/  R2UR UR11, R77 ;  /* 0x000000004d0b72ca */ /* 0x000fe200000e0000 */
[----:B------:R-:W3:Y:S04]  /*1f880*/  LDG.E.S8 R106, desc[UR4][R106.64] ;  /* 0x000000046a6a7981 */ /* 0x000ee8000c1e1300 */
[----:B------:R-:W4:Y:S04]  /*1f890*/  LDG.E.64 R124, desc[UR4][R84.64+0x28b8] ;  /* 0x0028b804547c7981 */ /* 0x000f28000c1e1b00 */
[----:B------:R-:W5:Y:S04]  /*1f8a0*/  LDG.E.S8 R12, desc[UR8][R132.64] ;  /* 0x00000008840c7981 */ /* 0x000f68000c1e1300 */
[----:B------:R-:W5:Y:S04]  /*1f8b0*/  LDG.E.S8 R109, desc[UR10][R128.64] ;  /* 0x0000000a806d7981 */ /* 0x000f68000c1e1300 */
[----:B------:R-:W4:Y:S04]  /*1f8c0*/  LDG.E.64 R114, desc[UR6][R84.64+0x28c0] ;  /* 0x0028c00654727981 */ /* 0x000f28000c1e1b00 */
[----:B------:R-:W4:Y:S01]  /*1f8d0*/  LDG.E.64 R126, desc[UR4][R84.64+0x28b0] ;  /* 0x0028b004547e7981 */ /* 0x000f22000c1e1b00 */
[----:B------:R-:W-:-:S02]  /*1f8e0*/  UMOV UR4, 0x448 ;  /* 0x0000044800047882 */ /* 0x000fc40000000000 */
[----:B------:R-:W-:-:S04]  /*1f8f0*/  LEA R8, R8, UR4, 0x3 ;  /* 0x0000000408087c11 */ /* 0x000fc8000f8e18ff */
[----:B------:R-:W0:Y:S01]  /*1f900*/  LDC.64 R118, c[0x3][R8+0x6268] ;  /* 0x00d89a0008767b82 */ /* 0x000e220000000a00 */
[----:B------:R-:W-:Y:S01]  /*1f910*/  BSSY.RECONVERGENT B11, `(.L_x_685) ;  /* 0x000002a0000b7945 */ /* 0x000fe20003800200 */
[----:B---3--:R-:W-:-:S05]  /*1f920*/  IMAD R105, R106, 0x5, R105 ;  /* 0x000000056a697824 */ /* 0x008fca00078e0269 */
[----:B------:R-:W-:-:S04]  /*1f930*/  LEA R38, R105, 0x10000, 0x3 ;  /* 0x0001000069267811 */ /* 0x000fc800078e18ff */
[----:B------:R-:W0:Y:S01]  /*1f940*/  LDC.64 R116, c[0x3][R38+-0x4970] ;  /* 0x00eda40026747b82 */ /* 0x000e220000000a00 */
[----:B-----5:R-:W-:-:S07]  /*1f950*/  IMAD R12, R12, 0x5, R109 ;  /* 0x000000050c0c7824 */ /* 0x020fce00078e026d */
[----:B------:R-:W3:Y:S01]  /*1f960*/  LDC.64 R106, c[0x3][R8+0x5f98] ;  /* 0x00d7e600086a7b82 */ /* 0x000ee20000000a00 */
[----:B------:R-:W-:-:S07]  /*1f970*/  LEA R12, R12, 0x10000, 0x3 ;  /* 0x000100000c0c7811 */ /* 0x000fce00078e18ff */
[----:B------:R-:W3:Y:S08]  /*1f980*/  LDC.64 R104, c[0x3][R38+-0x4a38] ;  /* 0x00ed720026687b82 */ /* 0x000ef00000000a00 */
[----:B------:R-:W5:Y:S08]  /*1f990*/  LDC.64 R108, c[0x3][R12+-0x4970] ;  /* 0x00eda4000c6c7b82 */ /* 0x000f700000000a00 */
[----:B-1----:R-:W1:Y:S01]  /*1f9a0*/  LDC.64 R102, c[0x3][R12+-0x4a38] ;  /* 0x00ed72000c667b82 */ /* 0x002e620000000a00 */
[----:B0-----:R-:W-:-:S02]  /*1f9b0*/  DADD R116, R118, R116 ;  /* 0x0000000076747229 */ /* 0x001fc40000000074 */
[----:B---3--:R-:W-:-:S06]  /*1f9c0*/  DADD R104, R106, R104 ;  /* 0x000000006a687229 */ /* 0x008fcc0000000068 */
[----:B-----5:R-:W-:Y:S02]  /*1f9d0*/  DADD R108, R116, R108 ;  /* 0x00000000746c7229 */ /* 0x020fe4000000006c */
[----:B-1----:R-:W-:-:S06]  /*1f9e0*/  DADD R102, R104, R102 ;  /* 0x0000000068667229 */ /* 0x002fcc0000000066 */
[----:B------:R-:W-:Y:S02]  /*1f9f0*/  DADD R104, R98, R108 ;  /* 0x0000000062687229 */ /* 0x000fe4000000006c */
[----:B--2---:R-:W-:-:S06]  /*1fa00*/  DADD R100, R102, R100 ;  /* 0x0000000066647229 */ /* 0x004fcc0000000064 */
[----:B------:R-:W-:-:S06]  /*1fa10*/  DSETP.GT.AND P1, PT, |R104|, R96, PT ;  /* 0x000000606800722a */ /* 0x000fcc0003f24200 */
[----:B------:R-:W-:Y:S02]  /*1fa20*/  FSEL R134, R100, RZ, !P1 ;  /* 0x000000ff64867208 */ /* 0x000fe40004800000 */
[----:B------:R-:W-:-:S06]  /*1fa30*/  FSEL R135, R101, -1.875, !P1 ;  /* 0xbff0000065877808 */ /* 0x000fcc0004800000 */
[----:B----4-:R-:W-:-:S08]  /*1fa40*/  DADD R98, R124, R134 ;  /* 0x000000007c627229 */ /* 0x010fd00000000086 */
        /* <DEDUP_REMOVED lines=19> */
[----:B------:R-:W-:Y:S05]  /*1fb80*/  CALL.REL.NOINC `($__internal_0_$__cuda_sm20_div_rn_f64_full) ;  /* 0x000002b800247944 */ /* 0x000fea0003c00000 */
[----:B------:R-:W-:Y:S02]  /*1fb90*/  IMAD.MOV.U32 R138, RZ, RZ, R104 ;  /* 0x000000ffff8a7224 */ /* 0x000fe400078e0068 */
[----:B------:R-:W-:-:S07]  /*1fba0*/  IMAD.MOV.U32 R139, RZ, RZ, R105 ;  /* 0x000000ffff8b7224 */ /* 0x000fce00078e0069 */
.L_x_686:
[----:B------:R-:W-:Y:S05]  /*1fbb0*/  BSYNC.RECONVERGENT B11 ;  /* 0x00000000000b7941 */ /* 0x000fea0003800200 */
.L_x_685:
        /* <DEDUP_REMOVED lines=20> */
.L_x_688:
[----:B------:R-:W-:Y:S05]  /*1fd00*/  BSYNC.RECONVERGENT B11 ;  /* 0x00000000000b7941 */ /* 0x000fea0003800200 */
.L_x_687:
[----:B------:R-:W-:-:S06]  /*1fd10*/  DSETP.GT.AND P1, PT, R138, R104, PT ;  /* 0x000000688a00722a */ /* 0x000fcc0003f24000 */
[----:B------:R-:W-:Y:S02]  /*1fd20*/  FSEL R96, R136, RZ, P1 ;  /* 0x000000ff88607208 */ /* 0x000fe40000800000 */
[----:B------:R-:W-:Y:S02]  /*1fd30*/  FSEL R97, R137, +QNAN , P1 ;  /* 0x7ff0000089617808 */ /* 0x000fe40000800000 */
[----:B------:R-:W-:Y:S02]  /*1fd40*/  FSEL R98, R134, RZ, P1 ;  /* 0x000000ff86627208 */ /* 0x000fe40000800000 */
[----:B------:R-:W-:Y:S01]  /*1fd50*/  FSEL R99, R135, -1.875, P1 ;  /* 0xbff0000087637808 */ /* 0x000fe20000800000 */
[----:B------:R-:W-:Y:S06]  /*1fd60*/  BRA `(.L_x_684) ;  /* 0x0000000c00a07947 */ /* 0x000fec0003800000 */
.L_x_676:
[----:B------:R-:W-:-:S04]  /*1fd70*/  ISETP.NE.AND P1, PT, R121, 0x1, PT ;  /* 0x000000017900780c */ /* 0x000fc80003f25270 */
[----:B------:R-:W-:-:S13]  /*1fd80*/  ISETP.NE.OR P1, PT, R110, 0x1, P1 ;  /* 0x000000016e00780c */ /* 0x000fda0000f25670 */
[----:B------:R-:W-:Y:S05]  /*1fd90*/  @P1 BRA `(.L_x_689) ;  /* 0x0000000400c41947 */ /* 0x000fea0003800000 */
[----:B------:R-:W-:Y:S02]  /*1fda0*/  IADD3 R104, P1, PT, R111, R82, RZ ;  /* 0x000000526f687210 */ /* 0x000fe40007f3e0ff */
        /* <DEDUP_REMOVED lines=8> */
[----:B------:R-:W2:Y:S01]  /*1fe30*/  LDG.E.64 R102, desc[UR4][R102.64+0x1388] ;  /* 0x0013880466667981 */ /* 0x000ea2000c1e1b00 */
[C---:B------:R-:W-:Y:S02]  /*1fe40*/  R2UR UR14, R76.reuse ;  /* 0x000000004c0e72ca */ /* 0x040fe400000e0000 */
[----:B------:R-:W-:Y:S01]  /*1fe50*/  R2UR UR15, R77 ;  /* 0x000000004d0f72ca */ /* 0x000fe200000e0000 */
[----:B------:R-:W3:Y:S01]  /*1fe60*/  LDG.E.S8 R40, desc[UR6][R132.64+-0x1] ;  /* 0xffffff0684287981 */ /* 0x000ee2000c1e1300 */
[----:B------:R-:W-:-:S02]  /*1fe70*/  R2UR UR8, R76 ;  /* 0x000000004c0872ca */ /* 0x000fc400000e0000 */
[----:B------:R-:W-:Y:S01]  /*1fe80*/  R2UR UR9, R77 ;  /* 0x000000004d0972ca */ /* 0x000fe200000e0000 */
[----:B------:R-:W4:Y:S01]  /*1fe90*/  LDG.E.U8 R42, desc[UR10][R128.64] ;  /* 0x0000000a802a7981 */ /* 0x000f22000c1e1100 */
[-C--:B------:R-:W-:Y:S02]  /*1fea0*/  LEA.HI.X.SX32 R105, R111, R83.reuse, 0x1, P1 ;  /* 0x000000536f697211 */ /* 0x080fe400008f0eff */
[C---:B------:R-:W-:Y:S01]  /*1feb0*/  IADD3 R100, P1, PT, R47.reuse, R82, RZ ;  /* 0x000000522f647210 */ /* 0x040fe20007f3e0ff */
[----:B------:R-:W4:Y:S03]  /*1fec0*/  LDG.E.U8 R109, desc[UR12][R128.64+-0x1] ;  /* 0xffffff0c806d7981 */ /* 0x000f26000c1e1100 */
[----:B------:R-:W-:Y:S01]  /*1fed0*/  LEA.HI.X.SX32 R101, R47, R83, 0x1, P1 ;  /* 0x000000532f657211 */ /* 0x000fe200008f0eff */
[----:B------:R-:W5:Y:S04]  /*1fee0*/  LDG.E.U8 R12, desc[UR4][R104.64+0x1] ;  /* 0x00000104680c7981 */ /* 0x000f68000c1e1100 */
[----:B------:R-:W5:Y:S04]  /*1fef0*/  LDG.E.U8 R107, desc[UR6][R104.64] ;  /* 0x00000006686b7981 */ /* 0x000f68000c1e1100 */
[----:B------:R-:W2:Y:S04]  /*1ff00*/  LDG.E.U8 R44, desc[UR14][R132.64] ;  /* 0x0000000e842c7981 */ /* 0x000ea8000c1e1100 */
[----:B------:R-:W3:Y:S04]  /*1ff10*/  LDG.E.U8 R38, desc[UR8][R100.64+0x1b] ;  /* 0x00001b0864267981 */ /* 0x000ee8000c1e1100 */
[----:B------:R3:W3:Y:S04]  /*1ff20*/  LDG.E.S8 R8, desc[UR4][R100.64+0x1c] ;  /* 0x00001c0464087981 */ /* 0x0006e8000c1e1300 */
[----:B------:R-:W3:Y:S04]  /*1ff30*/  LDG.E.64 R124, desc[UR4][R84.64+0x28b8] ;  /* 0x0028b804547c7981 */ /* 0x000ee8000c1e1b00 */
[----:B------:R-:W3:Y:S04]  /*1ff40*/  LDG.E.64 R114, desc[UR6][R84.64+0x28c0] ;  /* 0x0028c00654727981 */ /* 0x000ee8000c1e1b00 */
[----:B------:R-:W3:Y:S01]  /*1ff50*/  LDG.E.64 R126, desc[UR4][R84.64+0x28b0] ;  /* 0x0028b004547e7981 */ /* 0x000ee2000c1e1b00 */
[----:B------:R-:W-:Y:S01]  /*1ff60*/  UMOV UR5, 0x57d19 ;  /* 0x00057d1900057882 */ /* 0x000fe20000000000 */
[----:B------:R-:W-:Y:S01]  /*1ff70*/  UMOV UR4, 0x5197d ;  /* 0x0005197d00047882 */ /* 0x000fe20000000000 */
[----:B------:R-:W-:Y:S01]  /*1ff80*/  BSSY.RECONVERGENT B11, `(.L_x_690) ;  /* 0x000002e0000b7945 */ /* 0x000fe20003800200 */
[----:B----4-:R-:W-:-:S02]  /*1ff90*/  PRMT R42, R109, 0x3340, R42 ;  /* 0x000033406d2a7816 */ /* 0x010fc4000000002a */
[----:B-----5:R-:W-:Y:S02]  /*1ffa0*/  PRMT R12, R107, 0x3340, R12 ;  /* 0x000033406b0c7816 */ /* 0x020fe4000000000c */
[----:B--2---:R-:W-:Y:S02]  /*1ffb0*/  PRMT R105, R44, 0x3340, RZ ;  /* 0x000033402c697816 */ /* 0x004fe400000000ff */
[----:B---3--:R-:W-:Y:S02]  /*1ffc0*/  PRMT R101, R38, 0x3340, RZ ;  /* 0x0000334026657816 */ /* 0x008fe400000000ff */
        /* <DEDUP_REMOVED lines=41> */
.L_x_691:
[----:B------:R-:W-:Y:S05]  /*20260*/  BSYNC.RECONVERGENT B11 ;  /* 0x00000000000b7941 */ /* 0x000fea0003800200 */
.L_x_690:
        /* <DEDUP_REMOVED lines=20> */
.L_x_693:
[----:B------:R-:W-:Y:S05]  /*203b0*/  BSYNC.RECONVERGENT B11 ;  /* 0x00000000000b7941 */ /* 0x000fea0003800200 */
.L_x_692:
        /* <DEDUP_REMOVED lines=15> */
.L_x_689:
        /* <DEDUP_REMOVED lines=8> */
[----:B------:R-:W2:Y:S01]  /*20530*/  LDG.E.S8 R42, desc[UR6][R132.64+-0x1] ;  /* 0xffffff06842a7981 */ /* 0x000ea2000c1e1300 */
[C---:B------:R-:W-:Y:S02]  /*20540*/  R2UR UR12, R76.reuse ;  /* 0x000000004c0c72ca */ /* 0x040fe400000e0000 */
[----:B------:R-:W-:Y:S01]  /*20550*/  R2UR UR13, R77 ;  /* 0x000000004d0d72ca */ /* 0x000fe200000e0000 */
[----:B------:R-:W3:Y:S01]  /*20560*/  LDG.E.64 R114, desc[UR6][R84.64+0x28c0] ;  /* 0x0028c00654727981 */ /* 0x000ee2000c1e1b00 */
        /* <DEDUP_REMOVED lines=15> */
[----:B------:R3:W3:Y:S04]  /*20660*/  LDG.E.64 R100, desc[UR4][R102.64+0x1388] ;  /* 0x0013880466647981 */ /* 0x0006e8000c1e1b00 */
        /* <DEDUP_REMOVED lines=15> */
[----:B------:R-:W-:Y:S02]  /*20760*/  IDP.4A.S8.U8 R42, R103, UR5, R42 ;  /* 0x00000005672a7c26 */ /* 0x000fe4000800022a */
[----:B------:R-:W1:Y:S03]  /*20770*/  LDC.64 R102, c[0x3][R38+0x5ea8] ;  /* 0x00d7aa0026667b82 */ /* 0x000e660000000a00 */
[----:B------:R-:W-:-:S05]  /*20780*/  LEA R42, R42, UR4, 0x3 ;  /* 0x000000042a2a7c11 */ /* 0x000fca000f8e18ff */
        /* <DEDUP_REMOVED lines=43> */
.L_x_695:
[----:B------:R-:W-:Y:S05]  /*20a40*/  BSYNC.RECONVERGENT B11 ;  /* 0x00000000000b7941 */ /* 0x000fea0003800200 */
.L_x_694:
        /* <DEDUP_REMOVED lines=20> */
.L_x_697:
[----:B------:R-:W-:Y:S05]  /*20b90*/  BSYNC.RECONVERGENT B11 ;  /* 0x00000000000b7941 */ /* 0x000fea0003800200 */
.L_x_696:
[----:B------:R-:W-:-:S06]  /*20ba0*/  DSETP.GT.AND P1, PT, R138, R104, PT ;  /* 0x000000688a00722a */ /* 0x000fcc0003f24000 */
[----:B------:R-:W-:Y:S02]  /*20bb0*/  FSEL R96, R136, RZ, P1 ;  /* 0x000000ff88607208 */ /* 0x000fe40000800000 */
[----:B------:R-:W-:Y:S02]  /*20bc0*/  FSEL R97, R137, +QNAN , P1 ;  /* 0x7ff0000089617808 */ /* 0x000fe40000800000 */
[----:B------:R-:W-:Y:S02]  /*20bd0*/  FSEL R98, R134, RZ, P1 ;  /* 0x000000ff86627208 */ /* 0x000fe40000800000 */
[----:B------:R-:W-:-:S07]  /*20be0*/  FSEL R99, R135, -1.875, P1 ;  /* 0xbff0000087637808 */ /* 0x000fce0000800000 */
.L_x_684:
[----:B------:R-:W-:Y:S05]  /*20bf0*/  BSYNC.RECONVERGENT B0 ;  /* 0x0000000000007941 */ /* 0x000fea0003800200 */
.L_x_675:
        /* <DEDUP_REMOVED lines=18> */
.L_x_674:
[----:B------:R-:W-:Y:S05]  /*20d20*/  BSYNC.RECONVERGENT B1 ;  /* 0x0000000000017941 */ /* 0x000fea0003800200 */
.L_x_673:
[----:B------:R-:W-:Y:S01]  /*20d30*/  VIADD R47, R47, 0x1 ;  /* 0x000000012f2f7836 */ /* 0x000fe20000000000 */
[----:B------:R-:W-:-:S04]  /*20d40*/  ISETP.GT.U32.AND P2, PT, R111, 0x1, PT ;  /* 0x000000016f00780c */ /* 0x000fc80003f44070 */
[----:B------:R-:W-:-:S13]  /*20d50*/  ISETP.GE.AND P1, PT, R47, R6, PT ;  /* 0x000000062f00720c */ /* 0x000fda0003f26270 */
[----:B------:R-:W-:Y:S05]  /*20d60*/  @!P1 BRA P2, `(.L_x_698) ;  /* 0xffffffe000789947 */ /* 0x000fea000103ffff */
.L_x_672:
[----:B------:R-:W-:Y:S05]  /*20d70*/  BSYNC.RECONVERGENT B2 ;  /* 0x0000000000027941 */ /* 0x000fea0003800200 */
.L_x_671:
[----:B------:R-:W-:Y:S05]  /*20d80*/  @P0 BRA `(.L_x_699) ;  /* 0xffffffe000400947 */ /* 0x000fea000383ffff */
.L_x_642:
[----:B------:R-:W-:Y:S05]  /*20d90*/  BSYNC.RECONVERGENT B3 ;  /* 0x0000000000037941 */ /* 0x000fea0003800200 */
.L_x_641:
[C---:B------:R-:W-:Y:S01]  /*20da0*/  ISETP.NE.AND P0, PT, R6.reuse, R2, PT ;  /* 0x000000020600720c */ /* 0x040fe20003f05270 */
[----:B------:R-:W-:-:S12]  /*20db0*/  VIADD R6, R6, 0x1 ;  /* 0x0000000106067836 */ /* 0x000fd80000000000 */
[----:B------:R-:W-:Y:S05]  /*20dc0*/  @P0 BRA `(.L_x_700) ;  /* 0xffffffc000400947 */ /* 0x000fea000383ffff */
[----:B------:R-:W-:Y:S05]  /*20dd0*/  BSYNC.RECONVERGENT B4 ;  /* 0x0000000000047941 */ /* 0x000fea0003800200 */
.L_x_640:
[C---:B------:R-:W-:Y:S01]  /*20de0*/  ISETP.NE.AND P0, PT, R7.reuse, R2, PT ;  /* 0x000000020700720c */ /* 0x040fe20003f05270 */
[----:B------:R-:W-:-:S12]  /*20df0*/  VIADD R7, R7, 0x1 ;  /* 0x0000000107077836 */ /* 0x000fd80000000000 */
[----:B------:R-:W-:Y:S05]  /*20e00*/  @P0 BRA `(.L_x_701) ;  /* 0xffffffc000100947 */ /* 0x000fea000383ffff */
.L_x_632:
[----:B------:R-:W-:Y:S05]  /*20e10*/  BSYNC.RECONVERGENT B5 ;  /* 0x0000000000057941 */ /* 0x000fea0003800200 */
.L_x_631:
[----:B------:R-:W-:Y:S01]  /*20e20*/  R2UR UR4, R76 ;  /* 0x000000004c0472ca */ /* 0x000fe200000e0000 */
[----:B----4-:R-:W-:Y:S01]  /*20e30*/  IMAD.MOV.U32 R6, RZ, RZ, 0x0 ;  /* 0x00000000ff067424 */ /* 0x010fe200078e00ff */
[----:B------:R-:W-:Y:S01]  /*20e40*/  R2UR UR5, R77 ;  /* 0x000000004d0572ca */ /* 0x000fe200000e0000 */
[----:B------:R-:W-:Y:S01]  /*20e50*/  IMAD.MOV.U32 R7, RZ, RZ, -0x100000 ;  /* 0xfff00000ff077424 */ /* 0x000fe200078e00ff */
[----:B------:R-:W-:Y:S01]  /*20e60*/  ISETP.NE.AND P0, PT, R4, 0x2, PT ;  /* 0x000000020400780c */ /* 0x000fe20003f05270 */
[----:B------:R-:W-:Y:S01]  /*20e70*/  BSSY.RECONVERGENT B4, `(.L_x_702) ;  /* 0x0000384000047945 */ /* 0x000fe20003800200 */
[----:B------:R-:W-:Y:S02]  /*20e80*/  IMAD.MOV.U32 R5, RZ, RZ, RZ ;  /* 0x000000ffff057224 */ /* 0x000fe400078e00ff */
[----:B------:R-:W-:Y:S02]  /*20e90*/  IMAD.MOV.U32 R40, RZ, RZ, 0x0 ;  /* 0x00000000ff287424 */ /* 0x000fe400078e00ff */
[----:B0-----:R-:W-:-:S05]  /*20ea0*/  IMAD.MOV.U32 R41, RZ, RZ, -0x100000 ;  /* 0xfff00000ff297424 */ /* 0x001fca00078e00ff */
[----:B------:R0:W-:Y:S02]  /*20eb0*/  STG.E.64 desc[UR4][R84.64+0x28c8], R6 ;  /* 0x0028c80654007986 */ /* 0x0001e4000c101b04 */
[----:B------:R-:W-:Y:S05]  /*20ec0*/  @!P0 BRA `(.L_x_703) ;  /* 0x0000001c00188947 */ /* 0x000fea0003800000 */
[----:B------:R-:W-:Y:S01]  /*20ed0*/  ISETP.NE.AND P0, PT, R4, 0x1, PT ;  /* 0x000000010400780c */ /* 0x000fe20003f05270 */
[----:B--2---:R-:W-:-:S12]  /*20ee0*/  IMAD.MOV.U32 R8, RZ, RZ, RZ ;  /* 0x000000ffff087224 */ /* 0x004fd800078e00ff */
[----:B------:R-:W-:Y:S05]  /*20ef0*/  @P0 BRA `(.L_x_704) ;  /* 0x0000003400ec0947 */ /* 0x000fea0003800000 */
[----:B------:R-:W-:Y:S01]  /*20f00*/  ISETP.GE.AND P0, PT, R2, 0x1, PT ;  /* 0x000000010200780c */ /* 0x000fe20003f06270 */
[----:B------:R-:W-:-:S12]  /*20f10*/  IMAD.MOV.U32 R8, RZ, RZ, RZ ;  /* 0x000000ffff087224 */ /* 0x000fd800078e00ff */
[----:B------:R-:W-:Y:S05]  /*20f20*/  @!P0 BRA `(.L_x_704) ;  /* 0x0000003400e08947 */ /* 0x000fea0003800000 */
[----:B------:R-:W-:Y:S01]  /*20f30*/  BSSY.RECONVERGENT B3, `(.L_x_705) ;  /* 0x00001be000037945 */ /* 0x000fe20003800200 */
[----:B0-----:R-:W-:Y:S02]  /*20f40*/  VIADD R7, R11, 0xffffffff ;  /* 0xffffffff0b077836 */ /* 0x001fe40000000000 */
[----:B------:R-:W-:Y:S02]  /*20f50*/  IMAD.MOV.U32 R8, RZ, RZ, RZ ;  /* 0x000000ffff087224 */ /* 0x000fe400078e00ff */
[----:B------:R-:W-:Y:S02]  /*20f60*/  IMAD.MOV.U32 R39, RZ, RZ, 0x1 ;  /* 0x00000001ff277424 */ /* 0x000fe400078e00ff */
[----:B------:R-:W-:Y:S02]  /*20f70*/  IMAD.MOV.U32 R5, RZ, RZ, RZ ;  /* 0x000000ffff057224 */ /* 0x000fe400078e00ff */
[----:B------:R-:W-:Y:S02]  /*20f80*/  IMAD.MOV.U32 R40, RZ, RZ, 0x0 ;  /* 0x00000000ff287424 */ /* 0x000fe400078e00ff */
[----:B------:R-:W-:-:S07]  /*20f90*/  IMAD.MOV.U32 R41, RZ, RZ, -0x100000 ;  /* 0xfff00000ff297424 */ /* 0x000fce00078e00ff */
.L_x_736:
[C---:B------:R-:W-:Y:S01]  /*20fa0*/  IADD3 R110, P0, PT, R39.reuse, R82, RZ ;  /* 0x00000052276e7210 */ /* 0x040fe20007f1e0ff */
[C---:B------:R-:W-:Y:S01]  /*20fb0*/  VIADD R0, R39.reuse, 0xffffffff ;  /* 0xffffffff27007836 */ /* 0x040fe20000000000 */
[----:B------:R-:W-:Y:S01]  /*20fc0*/  BSSY.RECONVERGENT B2, `(.L_x_706) ;  /* 0x00001b0000027945 */ /* 0x000fe20003800200 */
[----:B------:R-:W-:Y:S01]  /*20fd0*/  IMAD.MOV.U32 R9, RZ, RZ, 0x1 ;  /* 0x00000001ff097424 */ /* 0x000fe200078e00ff */
[----:B------:R-:W-:Y:S01]  /*20fe0*/  LEA.HI.X.SX32 R111, R39, R83, 0x1, P0 ;  /* 0x00000053276f7211 */ /* 0x000fe200000f0eff */
[----:B012---:R-:W-:-:S08]  /*20ff0*/  IMAD R0, R2, R0, R7 ;  /* 0x0000000002007224 */ /* 0x007fd000078e0207 */
.L_x_734:
[C---:B------:R-:W-:Y:S02]  /*21000*/  R2UR UR4, R76.reuse ;  /* 0x000000004c0472ca */ /* 0x040fe400000e0000 */
[C---:B------:R-:W-:Y:S02]  /*21010*/  R2UR UR5, R77.reuse ;  /* 0x000000004d0572ca */ /* 0x040fe400000e0000 */
[----:B------:R-:W-:Y:S02]  /*21020*/  R2UR UR6, R76 ;  /* 0x000000004c0672ca */ /* 0x000fe400000e0000 */
[----:B------:R-:W-:Y:S02]  /*21030*/  R2UR UR7, R77 ;  /* 0x000000004d0772ca */ /* 0x000fe400000e0000 */
[----:B------:R-:W-:-:S04]  /*21040*/  IADD3 R44, P0, PT, R9, R82, RZ ;  /* 0x00000052092c7210 */ /* 0x000fc80007f1e0ff */
[----:B------:R-:W-:-:S03]  /*21050*/  LEA.HI.X.SX32 R45, R9, R83, 0x1, P0 ;  /* 0x00000053092d7211 */ /* 0x000fc600000f0eff */
[----:B--2---:R-:W2:Y:S04]  /*21060*/  LDG.E.U8 R47, desc[UR4][R110.64] ;  /* 0x000000046e2f7981 */ /* 0x004ea8000c1e1100 */
[----:B-1----:R-:W3:Y:S01]  /*21070*/  LDG.E.U8 R96, desc[UR6][R44.64+0x1b] ;  /* 0x00001b062c607981 */ /* 0x002ee2000c1e1100 */
[----:B------:R-:W-:Y:S01]  /*21080*/  BSSY.RECONVERGENT B1, `(.L_x_707) ;  /* 0x000015a000017945 */ /* 0x000fe20003800200 */
[----:B--2---:R-:W-:Y:S02]  /*21090*/  PRMT R101, R47, 0x8880, RZ ;  /* 0x000088802f657816 */ /* 0x004fe400000000ff */
[----:B---3--:R-:W-:-:S05]  /*210a0*/  PRMT R38, R96, 0x8880, RZ ;  /* 0x0000888060267816 */ /* 0x008fca00000000ff */
[----:B------:R-:W-:-:S05]  /*210b0*/  IMAD.IADD R4, R101, 0x1, R38 ;  /* 0x0000000165047824 */ /* 0x000fca00078e0226 */
[----:B------:R-:W-:-:S13]  /*210c0*/  ISETP.NE.AND P0, PT, R4, 0x3, PT ;  /* 0x000000030400780c */ /* 0x000fda0003f05270 */
[----:B0-----:R-:W-:Y:S05]  /*210d0*/  @!P0 BRA `(.L_x_708) ;  /* 0x0000000000388947 */ /* 0x001fea0003800000 */
        /* <DEDUP_REMOVED lines=14> */
.L_x_708:
[----:B------:R-:W-:Y:S02]  /*211c0*/  R2UR UR4, R76 ;  /* 0x000000004c0472ca */ /* 0x000fe400000e0000 */
[----:B------:R-:W-:-:S13]  /*211d0*/  R2UR UR5, R77 ;  /* 0x000000004d0572ca */ /* 0x000fda00000e0000 */
[----:B------:R-:W2:Y:S01]  /*211e0*/  LDG.E.S8 R4, desc[UR4][R110.64+0x1] ;  /* 0x000001046e047981 */ /* 0x000ea2000c1e1300 */
[----:B------:R-:W-:-:S03]  /*211f0*/  PRMT R97, R47, 0x8880, RZ ;  /* 0x000088802f617816 */ /* 0x000fc600000000ff */
[----:B------:R0:W3:Y:S01]  /*21200*/  LDG.E.S8 R12, desc[UR4][R44.64+0x1c] ;  /* 0x00001c042c0c7981 */ /* 0x0000e2000c1e1300 */
[----:B------:R-:W-:Y:S01]  /*21210*/  PRMT R97, R97, 0x7710, RZ ;  /* 0x0000771061617816 */ /* 0x000fe200000000ff */
[----:B------:R-:W-:Y:S01]  /*21220*/  UMOV UR4, 0x519 ;  /* 0x0000051900047882 */ /* 0x000fe20000000000 */
[----:B------:R-:W-:Y:S01]  /*21230*/  UMOV UR6, 0x448 ;  /* 0x0000044800067882 */ /* 0x000fe20000000000 */
[----:B------:R-:W-:Y:S02]  /*21240*/  IMAD.MOV.U32 R98, RZ, RZ, -0x800000 ;  /* 0xff800000ff627424 */ /* 0x000fe400078e00ff */
[----:B------:R-:W-:Y:S01]  /*21250*/  IMAD.MOV.U32 R99, RZ, RZ, 0x41cdcd64 ;  /* 0x41cdcd64ff637424 */ /* 0x000fe200078e00ff */
[----:B0-----:R-:W-:Y:S01]  /*21260*/  PRMT R45, R96, 0x3340, RZ ;  /* 0x00003340602d7816 */ /* 0x001fe200000000ff */
[----:B------:R-:W-:Y:S01]  /*21270*/  UMOV UR5, 0x5197d ;  /* 0x0005197d00057882 */ /* 0x000fe20000000000 */
[----:B------:R-:W-:Y:S01]  /*21280*/  BSSY.RECONVERGENT B0, `(.L_x_710) ;  /* 0x0000083000007945 */ /* 0x000fe20003800200 */
[----:B--2---:R-:W-:-:S02]  /*21290*/  PRMT R6, R97, 0x5410, R4 ;  /* 0x0000541061067816 */ /* 0x004fc40000000004 */
[----:B------:R-:W-:-:S03]  /*212a0*/  LOP3.LUT R4, R4, 0xffff, RZ, 0xc0, !PT ;  /* 0x0000ffff04047812 */ /* 0x000fc600078ec0ff */
[----:B------:R-:W-:Y:S01]  /*212b0*/  IDP.2A.LO.S16.U8 R6, R6, UR4, R38 ;  /* 0x0000000406067c26 */ /* 0x000fe20008001226 */
[----:B------:R-:W-:Y:S02]  /*212c0*/  PRMT R4, R47, 0x3340, R4 ;  /* 0x000033402f047816 */ /* 0x000fe40000000004 */
[----:B------:R-:W-:Y:S02]  /*212d0*/  PRMT R38, R96, 0x8880, RZ ;  /* 0x0000888060267816 */ /* 0x000fe400000000ff */
[----:B------:R-:W-:Y:S02]  /*212e0*/  PRMT R45, R4, 0x5410, R45 ;  /* 0x00005410042d7816 */ /* 0x000fe4000000002d */
[----:B------:R-:W-:Y:S01]  /*212f0*/  LEA R6, R6, UR6, 0x3 ;  /* 0x0000000606067c11 */ /* 0x000fe2000f8e18ff */
[----:B------:R-:W-:Y:S02]  /*21300*/  IMAD.MOV.U32 R4, RZ, RZ, R38 ;  /* 0x000000ffff047224 */ /* 0x000fe400078e0026 */
[----:B---3--:R-:W-:Y:S01]  /*21310*/  IDP.4A.S8.U8 R45, R45, UR5, R12 ;  /* 0x000000052d2d7c26 */ /* 0x008fe2000800020c */
[----:B------:R-:W0:Y:S01]  /*21320*/  LDC.64 R42, c[0x3][R6+0x5208] ;  /* 0x00d48200062a7b82 */ /* 0x000e220000000a00 */
[----:B------:R-:W-:-:S03]  /*21330*/  IMAD R4, R101, 0x5, R4 ;  /* 0x0000000565047824 */ /* 0x000fc600078e0204 */
[----:B------:R-:W-:Y:S02]  /*21340*/  LEA R45, R45, UR6, 0x3 ;  /* 0x000000062d2d7c11 */ /* 0x000fe4000f8e18ff */
[----:B------:R-:W-:-:S03]  /*21350*/  LEA R38, R4, 0x10000, 0x3 ;  /* 0x0001000004267811 */ /* 0x000fc600078e18ff */
[C---:B------:R-:W-:Y:S01]  /*21360*/  VIADD R101, R45.reuse, 0x10000 ;  /* 0x000100002d657836 */ /* 0x040fe20000000000 */
[----:B------:R-:W1:Y:S01]  /*21370*/  LDC.64 R124, c[0x3][R38+-0x4970] ;  /* 0x00eda400267c7b82 */ /* 0x000e620000000a00 */
[----:B------:R-:W-:-:S07]  /*21380*/  VIADD R100, R45, 0x10000 ;  /* 0x000100002d647836 */ /* 0x000fce0000000000 */
[----:B------:R-:W1:Y:S08]  /*21390*/  LDC.64 R44, c[0x3][R101+-0x6208] ;  /* 0x00e77e00652c7b82 */ /* 0x000e700000000a00 */
[----:B------:R-:W2:Y:S08]  /*213a0*/  LDC.64 R126, c[0x3][R38+-0x4a38] ;  /* 0x00ed7200267e7b82 */ /* 0x000eb00000000a00 */
[----:B------:R-:W2:Y:S01]  /*213b0*/  LDC.64 R46, c[0x3][R100+-0x7590] ;  /* 0x00e29c00642e7b82 */ /* 0x000ea20000000a00 */
[----:B------:R-:W-:Y:S01]  /*213c0*/  PRMT R4, R96, 0x8880, RZ ;  /* 0x0000888060047816 */ /* 0x000fe200000000ff */
[----:B0-----:R-:W-:-:S03]  /*213d0*/  DSETP.GEU.AND P1, PT, |R42|, R98, PT ;  /* 0x000000622a00722a */ /* 0x001fc60003f2e200 */
[----:B------:R-:W-:-:S04]  /*213e0*/  PRMT R4, R4, 0x7710, RZ ;  /* 0x0000771004047816 */ /* 0x000fc800000000ff */
[----:B------:R-:W-:-:S07]  /*213f0*/  PRMT R97, R97, 0x5410, R4 ;  /* 0x0000541061617816 */ /* 0x000fce0000000004 */
[C---:B------:R-:W-:Y:S02]  /*21400*/  @P1 R2UR UR8, R76.reuse ;  /* 0x000000004c0812ca */ /* 0x040fe400000e0000 */
[C---:B------:R-:W-:Y:S01]  /*21410*/  @P1 R2UR UR9, R77.reuse ;  /* 0x000000004d0912ca */ /* 0x040fe200000e0000 */
[----:B-1----:R-:W-:Y:S01]  /*21420*/  DADD R44, R124, R44 ;  /* 0x000000007c2c7229 */ /* 0x002fe2000000002c */
[C---:B------:R-:W-:Y:S02]  /*21430*/  @P1 R2UR UR10, R76.reuse ;  /* 0x000000004c0a12ca */ /* 0x040fe400000e0000 */
[C---:B------:R-:W-:Y:S02]  /*21440*/  @P1 R2UR UR11, R77.reuse ;  /* 0x000000004d0b12ca */ /* 0x040fe400000e0000 */
[----:B------:R-:W-:Y:S02]  /*21450*/  @P1 R2UR UR12, R76 ;  /* 0x000000004c0c12ca */ /* 0x000fe400000e0000 */
[----:B------:R-:W-:Y:S01]  /*21460*/  @P1 R2UR UR13, R77 ;  /* 0x000000004d0d12ca */ /* 0x000fe200000e0000 */
[----:B------:R-:W-:Y:S01]  /*21470*/  DSETP.GT.AND P0, PT, |R44|, R98, PT ;  /* 0x000000622c00722a */ /* 0x000fe20003f04200 */
[----:B------:R-:W-:-:S03]  /*21480*/  IDP.2A.LO.S16.U8 R4, R97, UR4, R12 ;  /* 0x0000000461047c26 */ /* 0x000fc6000800120c */
[----:B------:R0:W5:Y:S01]  /*21490*/  @P1 LDG.E.64 R132, desc[UR8][R84.64+0x28b0] ;  /* 0x0028b00854841981 */ /* 0x000162000c1e1b00 */
[----:B--2---:R-:W-:Y:S01]  /*214a0*/  DADD R46, R126, R46 ;  /* 0x000000007e2e7229 */ /* 0x004fe2000000002e */
[----:B------:R-:W-:Y:S02]  /*214b0*/  FSEL R44, R44, RZ, !P0 ;  /* 0x000000ff2c2c7208 */ /* 0x000fe40004000000 */
[----:B------:R0:W5:Y:S01]  /*214c0*/  @P1 LDG.E.64 R130, desc[UR10][R84.64+0x28b8] ;  /* 0x0028b80a54821981 */ /* 0x000162000c1e1b00 */
[----:B------:R-:W-:Y:S02]  /*214d0*/  FSEL R45, R45, +QNAN , !P0 ;  /* 0x7ff000002d2d7808 */ /* 0x000fe40004000000 */
[----:B------:R-:W-:Y:S01]  /*214e0*/  LEA R4, R4, UR6, 0x3 ;  /* 0x0000000604047c11 */ /* 0x000fe2000f8e18ff */
[----:B------:R0:W5:Y:S01]  /*214f0*/  @P1 LDG.E.64 R128, desc[UR12][R84.64+0x28c0] ;  /* 0x0028c00c54801981 */ /* 0x000162000c1e1b00 */
[----:B------:R-:W-:Y:S02]  /*21500*/  @P1 IMAD.MOV.U32 R112, RZ, RZ, R44 ;  /* 0x000000ffff701224 */ /* 0x000fe400078e002c */
[----:B------:R-:W-:Y:S01]  /*21510*/  @P1 IMAD.MOV.U32 R113, RZ, RZ, R45 ;  /* 0x000000ffff711224 */ /* 0x000fe200078e002d */
[----:B------:R-:W-:-:S02]  /*21520*/  FSEL R46, R46, RZ, !P0 ;  /* 0x000000ff2e2e7208 */ /* 0x000fc40004000000 */
[----:B------:R-:W-:-:S03]  /*21530*/  FSEL R47, R47, -1.875, !P0 ;  /* 0xbff000002f2f7808 */ /* 0x000fc60004000000 */
[----:B------:R-:W-:Y:S02]  /*21540*/  @P1 IMAD.MOV.U32 R114, RZ, RZ, R46 ;  /* 0x000000ffff721224 */ /* 0x000fe400078e002e */
[----:B------:R-:W-:Y:S01]  /*21550*/  @P1 IMAD.MOV.U32 R115, RZ, RZ, R47 ;  /* 0x000000ffff731224 */ /* 0x000fe200078e002f */
[----:B0-----:R-:W-:Y:S06]  /*21560*/  @P1 BRA `(.L_x_711) ;  /* 0x0000000400501947 */ /* 0x001fec0003800000 */
[----:B------:R-:W0:Y:S01]  /*21570*/  LDC.64 R96, c[0x3][R4+0x59d8] ;  /* 0x00d6760004607b82 */ /* 0x000e220000000a00 */
        /* <DEDUP_REMOVED lines=24> */
[----:B-1----:R-:W-:-:S10]  /*21700*/  DADD R88, R100, R88 ;  /* 0x0000000064587229 */ /* 0x002fd40000000058 */
[----:B------:R-:W-:Y:S01]  /*21710*/  FSEL R114, R88, RZ, !P0 ;  /* 0x000000ff58727208 */ /* 0x000fe20004000000 */
[----:B------:R-:W-:Y:S01]  /*21720*/  IMAD.MOV.U32 R88, RZ, RZ, 0x1 ;  /* 0x00000001ff587424 */ /* 0x000fe200078e00ff */
        /* <DEDUP_REMOVED lines=20> */
.L_x_713:
[----:B------:R-:W-:Y:S05]  /*21870*/  BSYNC.RECONVERGENT B5 ;  /* 0x0000000000057941 */ /* 0x000fea0003800200 */
.L_x_712:
        /* <DEDUP_REMOVED lines=27> */
.L_x_715:
[----:B------:R-:W-:Y:S05]  /*21a30*/  BSYNC.RECONVERGENT B5 ;  /* 0x0000000000057941 */ /* 0x000fea0003800200 */
.L_x_714:
[----:B------:R-:W-:-:S06]  /*21a40*/  DSETP.GEU.AND P0, PT, R104, R88, PT ;  /* 0x000000586800722a */ /* 0x000fcc0003f0e000 */
[----:B------:R-:W-:Y:S02]  /*21a50*/  FSEL R88, R88, R104, !P0 ;  /* 0x0000006858587208 */ /* 0x000fe40004000000 */
[----:B------:R-:W-:Y:S02]  /*21a60*/  FSEL R89, R89, R105, !P0 ;  /* 0x0000006959597208 */ /* 0x000fe40004000000 */
[----:B------:R-:W-:Y:S02]  /*21a70*/  FSEL R114, R114, R46, !P0 ;  /* 0x0000002e72727208 */ /* 0x000fe40004000000 */
[----:B------:R-:W-:Y:S02]  /*21a80*/  FSEL R115, R115, R47, !P0 ;  /* 0x0000002f73737208 */ /* 0x000fe40004000000 */
[----:B------:R-:W-:Y:S02]  /*21a90*/  FSEL R112, R112, R44, !P0 ;  /* 0x0000002c70707208 */ /* 0x000fe40004000000 */
[----:B------:R-:W-:-:S07]  /*21aa0*/  FSEL R113, R113, R45, !P0 ;  /* 0x0000002d71717208 */ /* 0x000fce0004000000 */
.L_x_711:
[----:B------:R-:W-:Y:S05]  /*21ab0*/  BSYNC.RECONVERGENT B0 ;  /* 0x0000000000007941 */ /* 0x000fea0003800200 */
.L_x_710:
        /* <DEDUP_REMOVED lines=9> */
[----:B------:R-:W0:Y:S01]  /*21b50*/  LDC.64 R44, c[0x3][R6+0x4e20] ;  /* 0x00d38800062c7b82 */ /* 0x000e220000000a00 */
[----:B------:R-:W-:Y:S01]  /*21b60*/  DADD R42, R124, R42 ;  /* 0x000000007c2a7229 */ /* 0x000fe2000000002a */
[----:B------:R-:W-:Y:S07]  /*21b70*/  BSSY.RECONVERGENT B5, `(.L_x_718) ;  /* 0x000001b000057945 */ /* 0x000fee0003800200 */
[----:B------:R-:W-:Y:S02]  /*21b80*/  DSETP.GT.AND P0, PT, |R42|, R96, PT ;  /* 0x000000602a00722a */ /* 0x000fe40003f04200 */
[----:B0-----:R-:W-:-:S10]  /*21b90*/  DADD R44, R126, R44 ;  /* 0x000000007e2c7229 */ /* 0x001fd4000000002c */
        /* <DEDUP_REMOVED lines=24> */
.L_x_719:
[----:B------:R-:W-:Y:S05]  /*21d20*/  BSYNC.RECONVERGENT B5 ;  /* 0x0000000000057941 */ /* 0x000fea0003800200 */
.L_x_718:
        /* <DEDUP_REMOVED lines=27> */
.L_x_721:
[----:B------:R-:W-:Y:S05]  /*21ee0*/  BSYNC.RECONVERGENT B5 ;  /* 0x0000000000057941 */ /* 0x000fea0003800200 */
.L_x_720:
[----:B------:R-:W-:-:S06]  /*21ef0*/  DSETP.GEU.AND P0, PT, R104, R88, PT ;  /* 0x000000586800722a */ /* 0x000fcc0003f0e000 */
[----:B------:R-:W-:Y:S02]  /*21f00*/  FSEL R46, R46, R114, !P0 ;  /* 0x000000722e2e7208 */ /* 0x000fe40004000000 */
[----:B------:R-:W-:Y:S02]  /*21f10*/  FSEL R47, R47, R115, !P0 ;  /* 0x000000732f2f7208 */ /* 0x000fe40004000000 */
[----:B------:R-:W-:Y:S02]  /*21f20*/  FSEL R44, R44, R112, !P0 ;  /* 0x000000702c2c7208 */ /* 0x000fe40004000000 */
[----:B------:R-:W-:Y:S02]  /*21f30*/  FSEL R45, R45, R113, !P0 ;  /* 0x000000712d2d7208 */ /* 0x000fe40004000000 */
[----:B------:R-:W-:Y:S02]  /*21f40*/  FSEL R88, R88, R104, !P0 ;  /* 0x0000006858587208 */ /* 0x000fe40004000000 */
[----:B------:R-:W-:-:S07]  /*21f50*/  FSEL R89, R89, R105, !P0 ;  /* 0x0000006959597208 */ /* 0x000fce0004000000 */
.L_x_717:
[----:B------:R-:W-:Y:S05]  /*21f60*/  BSYNC.RECONVERGENT B0 ;  /* 0x0000000000007941 */ /* 0x000fea0003800200 */
.L_x_716:
[----:B------:R-:W0:Y:S01]  /*21f70*/  LDC.64 R98, c[0x3][R4+0x59d8] ;  /* 0x00d6760004627b82 */ /* 0x000e220000000a00 */
[----:B------:R-:W-:Y:S01]  /*21f80*/  IMAD.MOV.U32 R96, RZ, RZ, -0x800000 ;  /* 0xff800000ff607424 */ /* 0x000fe200078e00ff */
[----:B------:R-:W-:Y:S01]  /*21f90*/  BSSY.RECONVERGENT B0, `(.L_x_722) ;  /* 0x0000049000007945 */ /* 0x000fe20003800200 */
[----:B------:R-:W-:Y:S02]  /*21fa0*/  IMAD.MOV.U32 R97, RZ, RZ, 0x41cdcd64 ;  /* 0x41cdcd64ff617424 */ /* 0x000fe400078e00ff */
[----:B------:R-:W-:Y:S02]  /*21fb0*/  IMAD.MOV.U32 R112, RZ, RZ, R46 ;  /* 0x000000ffff707224 */ /* 0x000fe400078e002e */
[----:B------:R-:W-:Y:S02]  /*21fc0*/  IMAD.MOV.U32 R113, RZ, RZ, R47 ;  /* 0x000000ffff717224 */ /* 0x000fe400078e002f */
[----:B------:R-:W-:Y:S02]  /*21fd0*/  IMAD.MOV.U32 R42, RZ, RZ, R44 ;  /* 0x000000ffff2a7224 */ /* 0x000fe400078e002c */
[----:B------:R-:W-:Y:S01]  /*21fe0*/  IMAD.MOV.U32 R43, RZ, RZ, R45 ;  /* 0x000000ffff2b7224 */ /* 0x000fe200078e002d */
[----:B0-----:R-:W-:-:S14]  /*21ff0*/  DSETP.GEU.AND P0, PT, |R98|, R96, PT ;  /* 0x000000606200722a */ /* 0x001fdc0003f0e200 */
[----:B------:R-:W-:Y:S05]  /*22000*/  @P0 BRA `(.L_x_723) ;  /* 0x0000000400040947 */ /* 0x000fea0003800000 */
        /* <DEDUP_REMOVED lines=9> */
[----:B------:R-:W-:Y:S01]  /*220a0*/  FSEL R112, R88, RZ, !P0 ;  /* 0x000000ff58707208 */ /* 0x000fe20004000000 */
[----:B------:R-:W-:Y:S01]  /*220b0*/  IMAD.MOV.U32 R88, RZ, RZ, 0x1 ;  /* 0x00000001ff587424 */ /* 0x000fe200078e00ff */
[----:B------:R-:W-:-:S06]  /*220c0*/  FSEL R113, R89, -1.875, !P0 ;  /* 0xbff0000059717808 */ /* 0x000fcc0004000000 */
[----:B------:R-:W-:-:S08]  /*220d0*/  DADD R98, R130, R112 ;  /* 0x0000000082627229 */ /* 0x000fd00000000070 */
[----:B------:R-:W-:-:S06]  /*220e0*/  DADD R98, R128, R98 ;  /* 0x0000000080627229 */ /* 0x000fcc0000000062 */
        /* <DEDUP_REMOVED lines=15> */
.L_x_725:
[----:B------:R-:W-:Y:S05]  /*221e0*/  BSYNC.RECONVERGENT B5 ;  /* 0x0000000000057941 */ /* 0x000fea0003800200 */
.L_x_724:
        /* <DEDUP_REMOVED lines=27> */
.L_x_727:
[----:B------:R-:W-:Y:S05]  /*223a0*/  BSYNC.RECONVERGENT B5 ;  /* 0x0000000000057941 */ /* 0x000fea0003800200 */
.L_x_726:
[----:B------:R-:W-:-:S06]  /*223b0*/  DSETP.GEU.AND P0, PT, R104, R88, PT ;  /* 0x000000586800722a */ /* 0x000fcc0003f0e000 */
[----:B------:R-:W-:Y:S02]  /*223c0*/  FSEL R112, R112, R46, !P0 ;  /* 0x0000002e70707208 */ /* 0x000fe40004000000 */
[----:B------:R-:W-:Y:S02]  /*223d0*/  FSEL R113, R113, R47, !P0 ;  /* 0x0000002f71717208 */ /* 0x000fe40004000000 */
[----:B------:R-:W-:Y:S02]  /*223e0*/  FSEL R42, R42, R44, !P0 ;  /* 0x0000002c2a2a7208 */ /* 0x000fe40004000000 */
[----:B------:R-:W-:Y:S02]  /*223f0*/  FSEL R43, R43, R45, !P0 ;  /* 0x0000002d2b2b7208 */ /* 0x000fe40004000000 */
[----:B------:R-:W-:Y:S02]  /*22400*/  FSEL R88, R88, R104, !P0 ;  /* 0x0000006858587208 */ /* 0x000fe40004000000 */
[----:B------:R-:W-:-:S07]  /*22410*/  FSEL R89, R89, R105, !P0 ;  /* 0x0000006959597208 */ /* 0x000fce0004000000 */
.L_x_723:
[----:B------:R-:W-:Y:S05]  /*22420*/  BSYNC.RECONVERGENT B0 ;  /* 0x0000000000007941 */ /* 0x000fea0003800200 */
.L_x_722:
[----:B------:R-:W-:Y:S01]  /*22430*/  UMOV UR4, 0xff800000 ;  /* 0xff80000000047882 */ /* 0x000fe20000000000 */
[----:B------:R-:W-:Y:S02]  /*22440*/  UMOV UR5, 0x41cdcd64 ;  /* 0x41cdcd6400057882 */ /* 0x000fe40000000000 */
[----:B------:R-:W-:-:S14]  /*22450*/  DSETP.GEU.AND P0, PT, |R42|, UR4, PT ;  /* 0x000000042a007e2a */ /* 0x000fdc000bf0e200 */
[----:B------:R-:W-:Y:S05]  /*22460*/  @P0 BRA `(.L_x_709) ;  /* 0x00000000006c0947 */ /* 0x000fea0003800000 */
        /* <DEDUP_REMOVED lines=21> */
.L_x_729:
[----:B------:R-:W-:Y:S05]  /*225c0*/  BSYNC.RECONVERGENT B0 ;  /* 0x0000000000007941 */ /* 0x000fea0003800200 */
.L_x_728:
[----:B------:R-:W-:-:S06]  /*225d0*/  DSETP.GEU.AND P0, PT, R88, R104, PT ;  /* 0x000000685800722a */ /* 0x000fcc0003f0e000 */
[----:B------:R-:W-:Y:S02]  /*225e0*/  FSEL R124, R124, R42, !P0 ;  /* 0x0000002a7c7c7208 */ /* 0x000fe40004000000 */
[----:B------:R-:W-:Y:S02]  /*225f0*/  FSEL R125, R125, R43, !P0 ;  /* 0x0000002b7d7d7208 */ /* 0x000fe40004000000 */
[----:B------:R-:W-:Y:S02]  /*22600*/  FSEL R126, R126, R112, !P0 ;  /* 0x000000707e7e7208 */ /* 0x000fe40004000000 */
[----:B------:R-:W-:-:S07]  /*22610*/  FSEL R127, R127, R113, !P0 ;  /* 0x000000717f7f7208 */ /* 0x000fce0004000000 */
.L_x_709:
[----:B------:R-:W-:Y:S05]  /*22620*/  BSYNC.RECONVERGENT B1 ;  /* 0x0000000000017941 */ /* 0x000fea0003800200 */
.L_x_707:
[C---:B------:R-:W-:Y:S01]  /*22630*/  R2UR UR6, R76.reuse ;  /* 0x000000004c0672ca */ /* 0x040fe200000e0000 */
[----:B------:R-:W-:Y:S01]  /*22640*/  UMOV UR4, 0xa0b5ed8d ;  /* 0xa0b5ed8d00047882 */ /* 0x000fe20000000000 */
[C---:B------:R-:W-:Y:S01]  /*22650*/  R2UR UR7, R77.reuse ;  /* 0x000000004d0772ca */ /* 0x040fe200000e0000 */
[----:B------:R-:W-:Y:S01]  /*22660*/  UMOV UR5, 0x3eb0c6f7 ;  /* 0x3eb0c6f700057882 */ /* 0x000fe20000000000 */
[----:B------:R-:W-:Y:S01]  /*22670*/  R2UR UR8, R76 ;  /* 0x000000004c0872ca */ /* 0x000fe200000e0000 */
[----:B------:R-:W-:Y:S01]  /*22680*/  IMAD.IADD R43, R0, 0x1, R9 ;  /* 0x00000001002b7824 */ /* 0x000fe200078e0209 */
[C---:B------:R-:W-:Y:S01]  /*22690*/  R2UR UR9, R77.reuse ;  /* 0x000000004d0972ca */ /* 0x040fe200000e0000 */
[----:B------:R-:W-:Y:S01]  /*226a0*/  DADD R126, R126, UR4 ;  /* 0x000000047e7e7e29 */ /* 0x000fe20008000000 */
[----:B------:R-:W-:Y:S01]  /*226b0*/  R2UR UR10, R76 ;  /* 0x000000004c0a72ca */ /* 0x000fe200000e0000 */
[----:B------:R-:W-:Y:S01]  /*226c0*/  DADD R124, R124, UR4 ;  /* 0x000000047c7c7e29 */ /* 0x000fe20008000000 */
[----:B------:R-:W-:Y:S01]  /*226d0*/  R2UR UR11, R77 ;  /* 0x000000004d0b72ca */ /* 0x000fe200000e0000 */
[----:B------:R-:W-:-:S04]  /*226e0*/  IMAD.WIDE R42, R43, 0x8, R78 ;  /* 0x000000082b2a7825 */ /* 0x000fc800078e024e */
[----:B------:R1:W-:Y:S04]  /*226f0*/  STG.E.64 desc[UR6][R84.64+0x28d0], R126 ;  /* 0x0028d07e54007986 */ /* 0x0003e8000c101b06 */
[----:B------:R1:W-:Y:S04]  /*22700*/  STG.E.64 desc[UR8][R84.64+0x28d8], R124 ;  /* 0x0028d87c54007986 */ /* 0x0003e8000c101b08 */
[----:B------:R-:W2:Y:S01]  /*22710*/  LDG.E.64 R46, desc[UR10][R42.64+0x1388] ;  /* 0x0013880a2a2e7981 */ /* 0x000ea2000c1e1b00 */
[----:B------:R-:W-:Y:S02]  /*22720*/  R2UR UR4, R76 ;  /* 0x000000004c0472ca */ /* 0x000fe400000e0000 */
[----:B------:R-:W-:-:S13]  /*22730*/  R2UR UR5, R77 ;  /* 0x000000004d0572ca */ /* 0x000fda00000e0000 */
[----:B------:R-:W3:Y:S01]  /*22740*/  LDG.E.64 R44, desc[UR4][R42.64] ;  /* 0x000000042a2c7981 */ /* 0x000ee2000c1e1b00 */
[----:B------:R-:W-:Y:S01]  /*22750*/  BSSY.RECONVERGENT B0, `(.L_x_730) ;  /* 0x0000017000007945 */ /* 0x000fe20003800200 */
[----:B--2---:R-:W-:-:S08]  /*22760*/  DADD R46, R126, R46 ;  /* 0x000000007e2e7229 */ /* 0x004fd0000000002e */
[----:B-----5:R-:W-:-:S08]  /*22770*/  DADD R46, R46, R130 ;  /* 0x000000002e2e7229 */ /* 0x020fd00000000082 */
[----:B------:R-:W-:Y:S01]  /*22780*/  DADD R98, R46, R128 ;  /* 0x000000002e627229 */ /* 0x000fe20000000080 */
[----:B------:R-:W-:Y:S01]  /*22790*/  IMAD.MOV.U32 R46, RZ, RZ, 0x1 ;  /* 0x00000001ff2e7424 */ /* 0x000fe200078e00ff */
[----:B---3--:R-:W-:-:S04]  /*227a0*/  DADD R44, R124, R44 ;  /* 0x000000007c2c7229 */ /* 0x008fc8000000002c */
[----:B------:R-:W2:Y:S04]  /*227b0*/  MUFU.RCP64H R47, R99 ;  /* 0x00000063002f7308 */ /* 0x000ea80000001800 */
[----:B------:R-:W-:-:S10]  /*227c0*/  DADD R100, R44, R132 ;  /* 0x000000002c647229 */ /* 0x000fd40000000084 */
[----:B------:R-:W-:Y:S01]  /*227d0*/  FSETP.GEU.AND P1, PT, |R101|, 6.5827683646048100446e-37, PT ;  /* 0x036000006500780b */ /* 0x000fe20003f2e200 */
[----:B--2---:R-:W-:-:S08]  /*227e0*/  DFMA R96, -R98, R46, 1 ;  /* 0x3ff000006260742b */ /* 0x004fd0000000012e */
        /* <DEDUP_REMOVED lines=9> */
[----:B-1----:R-:W-:Y:S05]  /*22880*/  @P0 BRA P1, `(.L_x_731) ;  /* 0x00000000000c0947 */ /* 0x002fea0000800000 */
[----:B------:R-:W-:Y:S05]  /*22890*/  BMOV.32.CLEAR RZ, B11 ;  /* 0x000000000bff7355 */ /* 0x000fea0000100000 */
[----:B------:R-:W-:-:S07]  /*228a0*/  MOV R38, 0x228c0 ;  /* 0x000228c000267802 */ /* 0x000fce0000000f00 */
[----:B0-----:R-:W-:Y:S05]  /*228b0*/  CALL.REL.NOINC `($__internal_0_$__cuda_sm20_div_rn_f64_full) ;  /* 0x0000028800d87944 */ /* 0x001fea0003c00000 */
.L_x_731:
[----:B------:R-:W-:Y:S05]  /*228c0*/  BSYNC.RECONVERGENT B0 ;  /* 0x0000000000007941 */ /* 0x000fea0003800200 */
.L_x_730:
        /* <DEDUP_REMOVED lines=27> */
.L_x_733:
[----:B------:R-:W-:Y:S05]  /*22a80*/  BSYNC.RECONVERGENT B0 ;  /* 0x0000000000007941 */ /* 0x000fea0003800200 */
.L_x_732:
[C---:B------:R-:W-:Y:S01]  /*22a90*/  ISETP.NE.AND P0, PT, R9.reuse, R2, PT ;  /* 0x000000020900720c */ /* 0x040fe20003f05270 */
[----:B------:R-:W-:-:S12]  /*22aa0*/  VIADD R9, R9, 0x1 ;  /* 0x0000000109097836 */ /* 0x000fd80000000000 */
[----:B------:R-:W-:Y:S05]  /*22ab0*/  @P0 BRA `(.L_x_734) ;  /* 0xffffffe400500947 */ /* 0x000fea000383ffff */
[----:B------:R-:W-:Y:S05]  /*22ac0*/  BSYNC.RECONVERGENT B2 ;  /* 0x0000000000027941 */ /* 0x000fea0003800200 */
.L_x_706:
[----:B------:R-:W-:-:S13]  /*22ad0*/  ISETP.NE.AND P0, PT, R39, R2, PT ;  /* 0x000000022700720c */ /* 0x000fda0003f05270 */
[----:B------:R-:W-:Y:S05]  /*22ae0*/  @!P0 BRA `(.L_x_735) ;  /* 0x0000000000088947 */ /* 0x000fea0003800000 */
[----:B------:R-:W-:Y:S01]  /*22af0*/  VIADD R39, R39, 0x1 ;  /* 0x0000000127277836 */ /* 0x000fe20000000000 */
[----:B------:R-:W-:Y:S06]  /*22b00*/  BRA `(.L_x_736) ;  /* 0xffffffe400247947 */ /* 0x000fec000383ffff */
.L_x_735:
[----:B------:R-:W-:Y:S05]  /*22b10*/  BSYNC.RECONVERGENT B3 ;  /* 0x0000000000037941 */ /* 0x000fea0003800200 */
.L_x_705:
[----:B------:R-:W-:Y:S05]  /*22b20*/  BRA `(.L_x_704) ;  /* 0x0000001800e07947 */ /* 0x000fea0003800000 */
.L_x_703:
[----:B------:R-:W-:Y:S01]  /*22b30*/  ISETP.GE.AND P0, PT, R2, 0x1, PT ;  /* 0x000000010200780c */ /* 0x000fe20003f06270 */
[----:B--2---:R-:W-:-:S12]  /*22b40*/  IMAD.MOV.U32 R8, RZ, RZ, R2 ;  /* 0x000000ffff087224 */ /* 0x004fd800078e0002 */
[----:B------:R-:W-:Y:S05]  /*22b50*/  @!P0 BRA `(.L_x_704) ;  /* 0x0000001800d48947 */ /* 0x000fea0003800000 */
[C---:B------:R-:W-:Y:S01]  /*22b60*/  VIADD R0, R2.reuse, 0xffffffff ;  /* 0xffffffff02007836 */ /* 0x040fe20000000000 */
[----:B------:R-:W-:Y:S01]  /*22b70*/  BSSY.RECONVERGENT B2, `(.L_x_737) ;  /* 0x00001b2000027945 */ /* 0x000fe20003800200 */
[----:B------:R-:W-:Y:S02]  /*22b80*/  IMAD.MOV.U32 R5, RZ, RZ, RZ ;  /* 0x000000ffff057224 */ /* 0x000fe400078e00ff */
[----:B------:R-:W-:Y:S02]  /*22b90*/  IMAD R0, R2, R0, R11 ;  /* 0x0000000002007224 */ /* 0x000fe400078e020b */
[----:B0-----:R-:W-:Y:S02]  /*22ba0*/  IMAD.MOV.U32 R7, RZ, RZ, 0x1 ;  /* 0x00000001ff077424 */ /* 0x001fe400078e00ff */
[----:B------:R-:W-:Y:S02]  /*22bb0*/  IMAD.MOV.U32 R40, RZ, RZ, 0x0 ;  /* 0x00000000ff287424 */ /* 0x000fe400078e00ff */
[----:B------:R-:W-:-:S02]  /*22bc0*/  IMAD.MOV.U32 R41, RZ, RZ, -0x100000 ;  /* 0xfff00000ff297424 */ /* 0x000fc400078e00ff */
[----:B------:R-:W-:-:S07]  /*22bd0*/  VIADD R0, R0, 0xffffffff ;  /* 0xffffffff00007836 */ /* 0x000fce0000000000 */
.L_x_765:
[C---:B------:R-:W-:Y:S02]  /*22be0*/  R2UR UR4, R76.reuse ;  /* 0x000000004c0472ca */ /* 0x040fe400000e0000 */
[C---:B------:R-:W-:Y:S02]  /*22bf0*/  R2UR UR5, R77.reuse ;  /* 0x000000004d0572ca */ /* 0x040fe400000e0000 */
[----:B------:R-:W-:Y:S02]  /*22c00*/  R2UR UR6, R76 ;  /* 0x000000004c0672ca */ /* 0x000fe400000e0000 */
[----:B------:R-:W-:Y:S02]  /*22c10*/  R2UR UR7, R77 ;  /* 0x000000004d0772ca */ /* 0x000fe400000e0000 */
[----:B------:R-:W-:-:S04]  /*22c20*/  IADD3 R42, P0, PT, R7, R82, RZ ;  /* 0x00000052072a7210 */ /* 0x000fc80007f1e0ff */
[----:B------:R-:W-:-:S03]  /*22c30*/  LEA.HI.X.SX32 R43, R7, R83, 0x1, P0 ;  /* 0x00000053072b7211 */ /* 0x000fc600000f0eff */
[----:B-1----:R-:W1:Y:S04]  /*22c40*/  LDG.E.U8 R45, desc[UR4][R112.64+-0x1c] ;  /* 0xffffe404702d7981 */ /* 0x002e68000c1e1100 */
[----:B--2---:R-:W2:Y:S01]  /*22c50*/  LDG.E.U8 R46, desc[UR6][R42.64+0x1b] ;  /* 0x00001b062a2e7981 */ /* 0x004ea2000c1e1100 */
[----:B------:R-:W-:Y:S01]  /*22c60*/  BSSY.RECONVERGENT B1, `(.L_x_738) ;  /* 0x000015a000017945 */ /* 0x000fe20003800200 */
[----:B-1----:R-:W-:Y:S02]  /*22c70*/  PRMT R97, R45, 0x8880, RZ ;  /* 0x000088802d617816 */ /* 0x002fe400000000ff */
[----:B--2---:R-:W-:-:S05]  /*22c80*/  PRMT R8, R46, 0x8880, RZ ;  /* 0x000088802e087816 */ /* 0x004fca00000000ff */
        /* <DEDUP_REMOVED lines=17> */
.L_x_739:
        /* <DEDUP_REMOVED lines=10> */
[C---:B0-----:R-:W-:Y:S02]  /*22e40*/  PRMT R43, R46.reuse, 0x3340, RZ ;  /* 0x000033402e2b7816 */ /* 0x041fe400000000ff */
[----:B------:R-:W-:Y:S01]  /*22e50*/  PRMT R42, R46, 0x8880, RZ ;  /* 0x000088802e2a7816 */ /* 0x000fe200000000ff */
[----:B------:R-:W-:Y:S01]  /*22e60*/  UMOV UR4, 0x5197d ;  /* 0x0005197d00047882 */ /* 0x000fe20000000000 */
[----:B------:R-:W-:Y:S01]  /*22e70*/  BSSY.RECONVERGENT B0, `(.L_x_741) ;  /* 0x0000082000007945 */ /* 0x000fe20003800200 */
[----:B--2---:R-:W-:-:S02]  /*22e80*/  PRMT R6, R47, 0x5410, R4 ;  /* 0x000054102f067816 */ /* 0x004fc40000000004 */
[----:B------:R-:W-:-:S03]  /*22e90*/  LOP3.LUT R4, R4, 0xffff, RZ, 0xc0, !PT ;  /* 0x0000ffff04047812 */ /* 0x000fc600078ec0ff */
[----:B------:R-:W-:Y:S01]  /*22ea0*/  IDP.2A.LO.S16.U8 R6, R6, UR6, R8 ;  /* 0x0000000606067c26 */ /* 0x000fe20008001208 */
[----:B------:R-:W-:-:S04]  /*22eb0*/  PRMT R4, R45, 0x3340, R4 ;  /* 0x000033402d047816 */ /* 0x000fc80000000004 */
        /* <DEDUP_REMOVED lines=62> */
[----:B------:R-:W-:Y:S01]  /*232a0*/  DSETP.GT.AND P0, PT, |R96|, R38, PT ;  /* 0x000000266000722a */ /* 0x000fe20003f04200 */
[----:B------:R-:W-:Y:S01]  /*232b0*/  IMAD.MOV.U32 R38, RZ, RZ, 0x1 ;  /* 0x00000001ff267424 */ /* 0x000fe200078e00ff */
[----:B0-----:R-:W-:-:S08]  /*232c0*/  DADD R46, R124, R46 ;  /* 0x000000007c2e7229 */ /* 0x001fd0000000002e */
[----:B-1----:R-:W-:-:S10]  /*232d0*/  DADD R46, R46, R90 ;  /* 0x000000002e2e7229 */ /* 0x002fd4000000005a */
[----:B------:R-:W-:Y:S02]  /*232e0*/  FSEL R110, R46, RZ, !P0 ;  /* 0x000000ff2e6e7208 */ /* 0x000fe40004000000 */
        /* <DEDUP_REMOVED lines=22> */
.L_x_744:
[----:B------:R-:W-:Y:S05]  /*23450*/  BSYNC.RECONVERGENT B3 ;  /* 0x0000000000037941 */ /* 0x000fea0003800200 */
.L_x_743:
        /* <DEDUP_REMOVED lines=27> */
.L_x_746:
[----:B------:R-:W-:Y:S05]  /*23610*/  BSYNC.RECONVERGENT B3 ;  /* 0x0000000000037941 */ /* 0x000fea0003800200 */
.L_x_745:
[----:B------:R-:W-:-:S06]  /*23620*/  DSETP.GEU.AND P0, PT, R104, R90, PT ;  /* 0x0000005a6800722a */ /* 0x000fcc0003f0e000 */
[----:B------:R-:W-:Y:S02]  /*23630*/  FSEL R90, R90, R104, !P0 ;  /* 0x000000685a5a7208 */ /* 0x000fe40004000000 */
[----:B------:R-:W-:Y:S02]  /*23640*/  FSEL R91, R91, R105, !P0 ;  /* 0x000000695b5b7208 */ /* 0x000fe40004000000 */
[----:B------:R-:W-:Y:S02]  /*23650*/  FSEL R110, R110, R44, !P0 ;  /* 0x0000002c6e6e7208 */ /* 0x000fe40004000000 */
[----:B------:R-:W-:Y:S02]  /*23660*/  FSEL R111, R111, R45, !P0 ;  /* 0x0000002d6f6f7208 */ /* 0x000fe40004000000 */
[----:B------:R-:W-:Y:S02]  /*23670*/  FSEL R46, R46, R42, !P0 ;  /* 0x0000002a2e2e7208 */ /* 0x000fe40004000000 */
[----:B------:R-:W-:-:S07]  /*23680*/  FSEL R47, R47, R43, !P0 ;  /* 0x0000002b2f2f7208 */ /* 0x000fce0004000000 */
.L_x_742:
[----:B------:R-:W-:Y:S05]  /*23690*/  BSYNC.RECONVERGENT B0 ;  /* 0x0000000000007941 */ /* 0x000fea0003800200 */
.L_x_741:
        /* <DEDUP_REMOVED lines=12> */
[----:B------:R-:W-:Y:S01]  /*23760*/  DSETP.GT.AND P0, PT, |R8|, R38, PT ;  /* 0x000000260800722a */ /* 0x000fe20003f04200 */
[----:B------:R-:W-:Y:S01]  /*23770*/  IMAD.MOV.U32 R38, RZ, RZ, 0x1 ;  /* 0x00000001ff267424 */ /* 0x000fe200078e00ff */
        /* <DEDUP_REMOVED lines=24> */
.L_x_750:
[----:B------:R-:W-:Y:S05]  /*23900*/  BSYNC.RECONVERGENT B3 ;  /* 0x0000000000037941 */ /* 0x000fea0003800200 */
.L_x_749:
        /* <DEDUP_REMOVED lines=27> */
.L_x_752:
[----:B------:R-:W-:Y:S05]  /*23ac0*/  BSYNC.RECONVERGENT B3 ;  /* 0x0000000000037941 */ /* 0x000fea0003800200 */
.L_x_751:
[----:B------:R-:W-:-:S06]  /*23ad0*/  DSETP.GEU.AND P0, PT, R104, R90, PT ;  /* 0x0000005a6800722a */ /* 0x000fcc0003f0e000 */
[----:B------:R-:W-:Y:S02]  /*23ae0*/  FSEL R44, R44, R110, !P0 ;  /* 0x0000006e2c2c7208 */ /* 0x000fe40004000000 */
[----:B------:R-:W-:Y:S02]  /*23af0*/  FSEL R45, R45, R111, !P0 ;  /* 0x0000006f2d2d7208 */ /* 0x000fe40004000000 */
[----:B------:R-:W-:Y:S02]  /*23b00*/  FSEL R42, R42, R46, !P0 ;  /* 0x0000002e2a2a7208 */ /* 0x000fe40004000000 */
[----:B------:R-:W-:Y:S02]  /*23b10*/  FSEL R43, R43, R47, !P0 ;  /* 0x0000002f2b2b7208 */ /* 0x000fe40004000000 */
[----:B------:R-:W-:Y:S02]  /*23b20*/  FSEL R90, R90, R104, !P0 ;  /* 0x000000685a5a7208 */ /* 0x000fe40004000000 */
[----:B------:R-:W-:-:S07]  /*23b30*/  FSEL R91, R91, R105, !P0 ;  /* 0x000000695b5b7208 */ /* 0x000fce0004000000 */
.L_x_748:
[----:B------:R-:W-:Y:S05]  /*23b40*/  BSYNC.RECONVERGENT B0 ;  /* 0x0000000000007941 */ /* 0x000fea0003800200 */
.L_x_747:
        /* <DEDUP_REMOVED lines=39> */
.L_x_756:
[----:B------:R-:W-:Y:S05]  /*23dc0*/  BSYNC.RECONVERGENT B3 ;  /* 0x0000000000037941 */ /* 0x000fea0003800200 */
.L_x_755:
        /* <DEDUP_REMOVED lines=27> */
.L_x_758:
[----:B------:R-:W-:Y:S05]  /*23f80*/  BSYNC.RECONVERGENT B3 ;  /* 0x0000000000037941 */ /* 0x000fea0003800200 */
.L_x_757:
[----:B------:R-:W-:-:S06]  /*23f90*/  DSETP.GEU.AND P0, PT, R104, R90, PT ;  /* 0x0000005a6800722a */ /* 0x000fcc0003f0e000 */
[----:B------:R-:W-:Y:S02]  /*23fa0*/  FSEL R46, R46, R44, !P0 ;  /* 0x0000002c2e2e7208 */ /* 0x000fe40004000000 */
[----:B------:R-:W-:Y:S02]  /*23fb0*/  FSEL R47, R47, R45, !P0 ;  /* 0x0000002d2f2f7208 */ /* 0x000fe40004000000 */
[----:B------:R-:W-:Y:S02]  /*23fc0*/  FSEL R8, R8, R42, !P0 ;  /* 0x0000002a08087208 */ /* 0x000fe40004000000 */
[----:B------:R-:W-:Y:S02]  /*23fd0*/  FSEL R9, R9, R43, !P0 ;  /* 0x0000002b09097208 */ /* 0x000fe40004000000 */
[----:B------:R-:W-:Y:S02]  /*23fe0*/  FSEL R90, R90, R104, !P0 ;  /* 0x000000685a5a7208 */ /* 0x000fe40004000000 */
[----:B------:R-:W-:-:S07]  /*23ff0*/  FSEL R91, R91, R105, !P0 ;  /* 0x000000695b5b7208 */ /* 0x000fce0004000000 */
.L_x_754:
[----:B------:R-:W-:Y:S05]  /*24000*/  BSYNC.RECONVERGENT B0 ;  /* 0x0000000000007941 */ /* 0x000fea0003800200 */
.L_x_753:
        /* <DEDUP_REMOVED lines=25> */
.L_x_760:
[----:B------:R-:W-:Y:S05]  /*241a0*/  BSYNC.RECONVERGENT B0 ;  /* 0x0000000000007941 */ /* 0x000fea0003800200 */
.L_x_759:
[----:B------:R-:W-:-:S06]  /*241b0*/  DSETP.GEU.AND P0, PT, R90, R104, PT ;  /* 0x000000685a00722a */ /* 0x000fcc0003f0e000 */
[----:B------:R-:W-:Y:S02]  /*241c0*/  FSEL R114, R114, R8, !P0 ;  /* 0x0000000872727208 */ /* 0x000fe40004000000 */
[----:B------:R-:W-:Y:S02]  /*241d0*/  FSEL R115, R115, R9, !P0 ;  /* 0x0000000973737208 */ /* 0x000fe40004000000 */
[----:B------:R-:W-:Y:S02]  /*241e0*/  FSEL R124, R124, R46, !P0 ;  /* 0x0000002e7c7c7208 */ /* 0x000fe40004000000 */
[----:B------:R-:W-:-:S07]  /*241f0*/  FSEL R125, R125, R47, !P0 ;  /* 0x0000002f7d7d7208 */ /* 0x000fce0004000000 */
.L_x_740:
[----:B------:R-:W-:Y:S05]  /*24200*/  BSYNC.RECONVERGENT B1 ;  /* 0x0000000000017941 */ /* 0x000fea0003800200 */
.L_x_738:
        /* <DEDUP_REMOVED lines=41> */
.L_x_762:
[----:B------:R-:W-:Y:S05]  /*244a0*/  BSYNC.RECONVERGENT B0 ;  /* 0x0000000000007941 */ /* 0x000fea0003800200 */
.L_x_761:
        /* <DEDUP_REMOVED lines=24> */
[----:B------:R-:W-:-:S10]  /*24630*/  @!P0 IMAD.MOV.U32 R5, RZ, RZ, R7 ;  /* 0x000000ffff058224 */ /* 0x000fd400078e0007 */
[----:B------:R2:W-:Y:S02]  /*24640*/  @!P0 STG.E.64 desc[UR4][R84.64+0x28c8], R104 ;  /* 0x0028c86854008986 */ /* 0x0005e4000c101b04 */
.L_x_764:
[----:B------:R-:W-:Y:S05]  /*24650*/  BSYNC.RECONVERGENT B0 ;  /* 0x0000000000007941 */ /* 0x000fea0003800200 */
.L_x_763:
[C---:B------:R-:W-:Y:S01]  /*24660*/  ISETP.NE.AND P0, PT, R7.reuse, R2, PT ;  /* 0x000000020700720c */ /* 0x040fe20003f05270 */
[----:B------:R-:W-:-:S12]  /*24670*/  VIADD R7, R7, 0x1 ;  /* 0x0000000107077836 */ /* 0x000fd80000000000 */
[----:B------:R-:W-:Y:S05]  /*24680*/  @P0 BRA `(.L_x_765) ;  /* 0xffffffe400540947 */ /* 0x000fea000383ffff */
[----:B------:R-:W-:Y:S05]  /*24690*/  BSYNC.RECONVERGENT B2 ;  /* 0x0000000000027941 */ /* 0x000fea0003800200 */
.L_x_737:
[----:B------:R-:W-:-:S07]  /*246a0*/  IMAD.MOV.U32 R8, RZ, RZ, R2 ;  /* 0x000000ffff087224 */ /* 0x000fce00078e0002 */
.L_x_704:
[----:B------:R-:W-:Y:S05]  /*246b0*/  BSYNC.RECONVERGENT B4 ;  /* 0x0000000000047941 */ /* 0x000fea0003800200 */
.L_x_702:
[----:B------:R-:W-:Y:S01]  /*246c0*/  IMAD.MOV.U32 R42, RZ, RZ, -0x800000 ;  /* 0xff800000ff2a7424 */ /* 0x000fe200078e00ff */
[C---:B------:R-:W-:Y:S01]  /*246d0*/  R2UR UR4, R76.reuse ;  /* 0x000000004c0472ca */ /* 0x040fe200000e0000 */
[----:B------:R-:W-:Y:S01]  /*246e0*/  IMAD.MOV.U32 R43, RZ, RZ, 0x41cdcd64 ;  /* 0x41cdcd64ff2b7424 */ /* 0x000fe200078e00ff */
[C---:B------:R-:W-:Y:S02]  /*246f0*/  R2UR UR5, R77.reuse ;  /* 0x000000004d0572ca */ /* 0x040fe400000e0000 */
[----:B------:R-:W-:Y:S02]  /*24700*/  R2UR UR6, R76 ;  /* 0x000000004c0672ca */ /* 0x000fe400000e0000 */
[----:B------:R-:W-:Y:S01]  /*24710*/  R2UR UR7, R77 ;  /* 0x000000004d0772ca */ /* 0x000fe200000e0000 */
[----:B------:R-:W-:-:S06]  /*24720*/  DSETP.GT.AND P0, PT, |R40|, R42, PT ;  /* 0x0000002a2800722a */ /* 0x000fcc0003f04200 */
[----:B0-----:R-:W-:Y:S02]  /*24730*/  SEL R7, R8, 0x1, !P0 ;  /* 0x0000000108077807 */ /* 0x001fe40004000000 */
[----:B------:R-:W-:Y:S02]  /*24740*/  SEL R5, R5, 0x1, !P0 ;  /* 0x0000000105057807 */ /* 0x000fe40004000000 */
[-C--:B------:R-:W-:Y:S02]  /*24750*/  IADD3 R8, P0, PT, R7, R82.reuse, RZ ;  /* 0x0000005207087210 */ /* 0x080fe40007f1e0ff */
[----:B------:R-:W-:Y:S02]  /*24760*/  IADD3 R38, P1, PT, R5, R82, RZ ;  /* 0x0000005205267210 */ /* 0x000fe40007f3e0ff */
[-C--:B------:R-:W-:Y:S02]  /*24770*/  LEA.HI.X.SX32 R9, R7, R83.reuse, 0x1, P0 ;  /* 0x0000005307097211 */ /* 0x080fe400000f0eff */
[----:B------:R-:W-:-:S03]  /*24780*/  LEA.HI.X.SX32 R39, R5, R83, 0x1, P1 ;  /* 0x0000005305277211 */ /* 0x000fc600008f0eff */
[----:B------:R-:W3:Y:S04]  /*24790*/  LDG.E.U8 R47, desc[UR4][R8.64] ;  /* 0x00000004082f7981 */ /* 0x000ee8000c1e1100 */
[----:B-1----:R-:W4:Y:S01]  /*247a0*/  LDG.E.U8 R96, desc[UR6][R38.64+0x1b] ;  /* 0x00001b0626607981 */ /* 0x002f22000c1e1100 */
        /* <DEDUP_REMOVED lines=20> */
[----:B------:R-:W3:Y:S04]  /*248f0*/  LDG.E.S8 R4, desc[UR6][R8.64+0x1] ;  /* 0x0000010608047981 */ /* 0x000ee8000c1e1300 */
[----:B------:R-:W4:Y:S01]  /*24900*/  LDG.E.S8 R6, desc[UR4][R38.64+0x1c] ;  /* 0x00001c0426067981 */ /* 0x000f22000c1e1300 */
[C---:B0-----:R-:W-:Y:S01]  /*24910*/  PRMT R41, R96.reuse, 0x3340, RZ ;  /* 0x0000334060297816 */ /* 0x041fe200000000ff */
[----:B------:R-:W-:Y:S01]  /*24920*/  UMOV UR4, 0x5197d ;  /* 0x0005197d00047882 */ /* 0x000fe20000000000 */
[----:B------:R-:W-:Y:S01]  /*24930*/  PRMT R12, R96, 0x8880, RZ ;  /* 0x00008880600c7816 */ /* 0x000fe200000000ff */
[----:B------:R-:W-:Y:S01]  /*24940*/  UMOV UR5, 0x519 ;  /* 0x0000051900057882 */ /* 0x000fe20000000000 */
[----:B------:R-:W-:Y:S01]  /*24950*/  BSSY.RECONVERGENT B0, `(.L_x_768) ;  /* 0x000007a000007945 */ /* 0x000fe20003800200 */
[----:B---3--:R-:W-:-:S04]  /*24960*/  LOP3.LUT R0, R4, 0xffff, RZ, 0xc0, !PT ;  /* 0x0000ffff04007812 */ /* 0x008fc800078ec0ff */
[C---:B------:R-:W-:Y:S02]  /*24970*/  PRMT R0, R47.reuse, 0x3340, R0 ;  /* 0x000033402f007816 */ /* 0x040fe40000000000 */
[----:B------:R-:W-:Y:S02]  /*24980*/  PRMT R47, R47, 0x8880, RZ ;  /* 0x000088802f2f7816 */ /* 0x000fe400000000ff */
[----:B------:R-:W-:Y:S01]  /*24990*/  PRMT R41, R0, 0x5410, R41 ;  /* 0x0000541000297816 */ /* 0x000fe20000000029 */
[----:B------:R-:W-:-:S04]  /*249a0*/  IMAD.MOV.U32 R0, RZ, RZ, R12 ;  /* 0x000000ffff007224 */ /* 0x000fc800078e000c */
[----:B----4-:R-:W-:Y:S01]  /*249b0*/  IDP.4A.S8.U8 R41, R41, UR4, R6 ;  /* 0x0000000429297c26 */ /* 0x010fe20008000206 */
[----:B------:R-:W-:Y:S01]  /*249c0*/  UMOV UR4, 0x448 ;  /* 0x0000044800047882 */ /* 0x000fe20000000000 */
[----:B------:R-:W-:-:S03]  /*249d0*/  IMAD R0, R97, 0x5, R0 ;  /* 0x0000000561007824 */ /* 0x000fc600078e0200 */
[----:B------:R-:W-:Y:S02]  /*249e0*/  LEA R41, R41, UR4, 0x3 ;  /* 0x0000000429297c11 */ /* 0x000fe4000f8e18ff */
[----:B------:R-:W-:Y:S02]  /*249f0*/  LEA R12, R0, 0x10000, 0x3 ;  /* 0x00010000000c7811 */ /* 0x000fe400078e18ff */
[----:B------:R-:W-:Y:S01]  /*24a00*/  PRMT R0, R96, 0x8880, RZ ;  /* 0x0000888060007816 */ /* 0x000fe200000000ff */
[C---:B------:R-:W-:Y:S01]  /*24a10*/  VIADD R44, R41.reuse, 0x10000 ;  /* 0x00010000292c7836 */ /* 0x040fe20000000000 */
[----:B------:R-:W0:Y:S01]  /*24a20*/  LDC.64 R114, c[0x3][R12+-0x4970] ;  /* 0x00eda4000c727b82 */ /* 0x000e220000000a00 */
[----:B------:R-:W-:Y:S01]  /*24a30*/  VIADD R40, R41, 0x10000 ;  /* 0x0001000029287836 */ /* 0x000fe20000000000 */
[----:B------:R-:W-:Y:S02]  /*24a40*/  PRMT R41, R47, 0x7710, RZ ;  /* 0x000077102f297816 */ /* 0x000fe400000000ff */
[----:B------:R-:W-:-:S02]  /*24a50*/  PRMT R0, R0, 0x7710, RZ ;  /* 0x0000771000007816 */ /* 0x000fc400000000ff */
[C---:B------:R-:W-:Y:S02]  /*24a60*/  PRMT R4, R41.reuse, 0x5410, R4 ;  /* 0x0000541029047816 */ /* 0x040fe40000000004 */
[----:B------:R-:W0:Y:S01]  /*24a70*/  LDC.64 R38, c[0x3][R44+-0x6208] ;  /* 0x00e77e002c267b82 */ /* 0x000e220000000a00 */
[----:B------:R-:W-:Y:S02]  /*24a80*/  PRMT R41, R41, 0x5410, R0 ;  /* 0x0000541029297816 */ /* 0x000fe40000000000 */
[----:B------:R-:W-:-:S03]  /*24a90*/  IDP.2A.LO.S16.U8 R4, R4, UR5, R46 ;  /* 0x0000000504047c26 */ /* 0x000fc6000800122e */
[----:B------:R-:W-:Y:S02]  /*24aa0*/  IDP.2A.LO.S16.U8 R0, R41, UR5, R6 ;  /* 0x0000000529007c26 */ /* 0x000fe40008001206 */
[----:B------:R-:W1:Y:S01]  /*24ab0*/  LDC.64 R124, c[0x3][R12+-0x4a38] ;  /* 0x00ed72000c7c7b82 */ /* 0x000e620000000a00 */
[----:B------:R-:W-:Y:S02]  /*24ac0*/  LEA R4, R4, UR4, 0x3 ;  /* 0x0000000404047c11 */ /* 0x000fe4000f8e18ff */
[----:B------:R-:W-:-:S05]  /*24ad0*/  LEA R0, R0, UR4, 0x3 ;  /* 0x0000000400007c11 */ /* 0x000fca000f8e18ff */
[----:B------:R-:W1:Y:S08]  /*24ae0*/  LDC.64 R8, c[0x3][R40+-0x7590] ;  /* 0x00e29c0028087b82 */ /* 0x000e700000000a00 */
[----:B------:R-:W3:Y:S01]  /*24af0*/  LDC.64 R46, c[0x3][R4+0x5208] ;  /* 0x00d48200042e7b82 */ /* 0x000ee20000000a00 */
[----:B0-----:R-:W-:-:S08]  /*24b00*/  DADD R38, R114, R38 ;  /* 0x0000000072267229 */ /* 0x001fd00000000026 */
[----:B------:R-:W-:-:S06]  /*24b10*/  DSETP.GT.AND P0, PT, |R38|, R42, PT ;  /* 0x0000002a2600722a */ /* 0x000fcc0003f04200 */
[----:B------:R-:W-:Y:S01]  /*24b20*/  FSEL R110, R38, RZ, !P0 ;  /* 0x000000ff266e7208 */ /* 0x000fe20004000000 */
[----:B-1----:R-:W-:Y:S01]  /*24b30*/  DADD R8, R124, R8 ;  /* 0x000000007c087229 */ /* 0x002fe20000000008 */
[----:B------:R-:W-:-:S03]  /*24b40*/  FSEL R111, R39, +QNAN , !P0 ;  /* 0x7ff00000276f7808 */ /* 0x000fc60004000000 */
[----:B------:R-:W-:Y:S02]  /*24b50*/  IMAD.MOV.U32 R126, RZ, RZ, R110 ;  /* 0x000000ffff7e7224 */ /* 0x000fe400078e006e */
[----:B------:R-:W-:-:S04]  /*24b60*/  IMAD.MOV.U32 R127, RZ, RZ, R111 ;  /* 0x000000ffff7f7224 */ /* 0x000fc800078e006f */
[----:B------:R-:W-:Y:S02]  /*24b70*/  FSEL R112, R8, RZ, !P0 ;  /* 0x000000ff08707208 */ /* 0x000fe40004000000 */
[----:B------:R-:W-:Y:S01]  /*24b80*/  FSEL R113, R9, -1.875, !P0 ;  /* 0xbff0000009717808 */ /* 0x000fe20004000000 */
[----:B---3--:R-:W-:Y:S02]  /*24b90*/  DSETP.GEU.AND P0, PT, |R46|, R42, PT ;  /* 0x0000002a2e00722a */ /* 0x008fe40003f0e200 */
[----:B------:R-:W-:Y:S02]  /*24ba0*/  IMAD.MOV.U32 R128, RZ, RZ, R112 ;  /* 0x000000ffff807224 */ /* 0x000fe400078e0070 */
[----:B------:R-:W-:-:S10]  /*24bb0*/  IMAD.MOV.U32 R129, RZ, RZ, R113 ;  /* 0x000000ffff817224 */ /* 0x000fd400078e0071 */
[----:B------:R-:W-:Y:S05]  /*24bc0*/  @P0 BRA `(.L_x_769) ;  /* 0x0000000400480947 */ /* 0x000fea0003800000 */
[----:B------:R-:W0:Y:S01]  /*24bd0*/  LDC.64 R100, c[0x3][R0+0x59d8] ;  /* 0x00d6760000647b82 */ /* 0x000e220000000a00 */
[----:B------:R-:W-:Y:S02]  /*24be0*/  IMAD.MOV.U32 R128, RZ, RZ, R112 ;  /* 0x000000ffff807224 */ /* 0x000fe400078e0070 */
[----:B------:R-:W-:Y:S02]  /*24bf0*/  IMAD.MOV.U32 R129, RZ, RZ, R113 ;  /* 0x000000ffff817224 */ /* 0x000fe400078e0071 */
[----:B------:R-:W-:Y:S02]  /*24c00*/  IMAD.MOV.U32 R126, RZ, RZ, R110 ;  /* 0x000000ffff7e7224 */ /* 0x000fe400078e006e */
[----:B------:R-:W-:Y:S01]  /*24c10*/  IMAD.MOV.U32 R127, RZ, RZ, R111 ;  /* 0x000000ffff7f7224 */ /* 0x000fe200078e006f */
        /* <DEDUP_REMOVED lines=13> */
[----:B0-----:R-:W-:-:S02]  /*24cf0*/  DADD R92, R124, R38 ;  /* 0x000000007c5c7229 */ /* 0x001fc40000000026 */
[----:B------:R-:W-:-:S06]  /*24d00*/  DADD R38, R100, R98 ;  /* 0x0000000064267229 */ /* 0x000fcc0000000062 */
[----:B-1----:R-:W-:Y:S02]  /*24d10*/  DADD R92, R92, R96 ;  /* 0x000000005c5c7229 */ /* 0x002fe40000000060 */
[----:B------:R-:W-:-:S06]  /*24d20*/  DSETP.GT.AND P0, PT, |R38|, R42, PT ;  /* 0x0000002a2600722a */ /* 0x000fcc0003f04200 */
[----:B------:R-:W-:Y:S02]  /*24d30*/  FSEL R126, R38, RZ, !P0 ;  /* 0x000000ff267e7208 */ /* 0x000fe40004000000 */
[----:B------:R-:W-:Y:S01]  /*24d40*/  FSEL R128, R92, RZ, !P0 ;  /* 0x000000ff5c807208 */ /* 0x000fe20004000000 */
[----:B------:R-:W-:Y:S01]  /*24d50*/  IMAD.MOV.U32 R92, RZ, RZ, 0x1 ;  /* 0x00000001ff5c7424 */ /* 0x000fe200078e00ff */
[----:B------:R-:W-:Y:S02]  /*24d60*/  FSEL R129, R93, -1.875, !P0 ;  /* 0xbff000005d817808 */ /* 0x000fe40004000000 */
[----:B------:R-:W-:-:S04]  /*24d70*/  FSEL R127, R39, +QNAN , !P0 ;  /* 0x7ff00000277f7808 */ /* 0x000fc80004000000 */
[----:B---3--:R-:W-:-:S08]  /*24d80*/  DADD R98, R128, R40 ;  /* 0x0000000080627229 */ /* 0x008fd00000000028 */
[----:B----4-:R-:W-:Y:S02]  /*24d90*/  DADD R98, R98, R8 ;  /* 0x0000000062627229 */ /* 0x010fe40000000008 */
[----:B-----5:R-:W-:-:S04]  /*24da0*/  DADD R100, R126, R44 ;  /* 0x000000007e647229 */ /* 0x020fc8000000002c */
[----:B------:R-:W0:Y:S06]  /*24db0*/  MUFU.RCP64H R93, R99 ;  /* 0x00000063005d7308 */ /* 0x000e2c0000001800 */
[----:B------:R-:W-:Y:S01]  /*24dc0*/  FSETP.GEU.AND P1, PT, |R101|, 6.5827683646048100446e-37, PT ;  /* 0x036000006500780b */ /* 0x000fe20003f2e200 */
[----:B0-----:R-:W-:-:S08]  /*24dd0*/  DFMA R96, -R98, R92, 1 ;  /* 0x3ff000006260742b */ /* 0x001fd0000000015c */
        /* <DEDUP_REMOVED lines=13> */
.L_x_771:
[----:B------:R-:W-:Y:S05]  /*24eb0*/  BSYNC.RECONVERGENT B2 ;  /* 0x0000000000027941 */ /* 0x000fea0003800200 */
.L_x_770:
        /* <DEDUP_REMOVED lines=27> */
.L_x_773:
[----:B------:R-:W-:Y:S05]  /*25070*/  BSYNC.RECONVERGENT B2 ;  /* 0x0000000000027941 */ /* 0x000fea0003800200 */
.L_x_772:
[----:B------:R-:W-:-:S06]  /*25080*/  DSETP.GEU.AND P0, PT, R104, R92, PT ;  /* 0x0000005c6800722a */ /* 0x000fcc0003f0e000 */
[----:B------:R-:W-:Y:S02]  /*25090*/  FSEL R92, R92, R104, !P0 ;  /* 0x000000685c5c7208 */ /* 0x000fe40004000000 */
[----:B------:R-:W-:Y:S02]  /*250a0*/  FSEL R93, R93, R105, !P0 ;  /* 0x000000695d5d7208 */ /* 0x000fe40004000000 */
[----:B------:R-:W-:Y:S02]  /*250b0*/  FSEL R128, R128, R112, !P0 ;  /* 0x0000007080807208 */ /* 0x000fe40004000000 */
[----:B------:R-:W-:Y:S02]  /*250c0*/  FSEL R129, R129, R113, !P0 ;  /* 0x0000007181817208 */ /* 0x000fe40004000000 */
[----:B------:R-:W-:Y:S02]  /*250d0*/  FSEL R126, R126, R110, !P0 ;  /* 0x0000006e7e7e7208 */ /* 0x000fe40004000000 */
[----:B------:R-:W-:-:S07]  /*250e0*/  FSEL R127, R127, R111, !P0 ;  /* 0x0000006f7f7f7208 */ /* 0x000fce0004000000 */
.L_x_769:
[----:B------:R-:W-:Y:S05]  /*250f0*/  BSYNC.RECONVERGENT B0 ;  /* 0x0000000000007941 */ /* 0x000fea0003800200 */
.L_x_768:
        /* <DEDUP_REMOVED lines=19> */
[----:B------:R-:W-:Y:S01]  /*25230*/  DSETP.GT.AND P0, PT, |R96|, R38, PT ;  /* 0x000000266000722a */ /* 0x000fe20003f04200 */
[----:B------:R-:W-:-:S05]  /*25240*/  IMAD.MOV.U32 R38, RZ, RZ, 0x1 ;  /* 0x00000001ff267424 */ /* 0x000fca00078e00ff */
[----:B------:R-:W-:Y:S02]  /*25250*/  FSEL R110, R96, RZ, !P0 ;  /* 0x000000ff606e7208 */ /* 0x000fe40004000000 */
[----:B------:R-:W-:Y:S01]  /*25260*/  FSEL R111, R97, +QNAN , !P0 ;  /* 0x7ff00000616f7808 */ /* 0x000fe20004000000 */
[----:B0-----:R-:W-:-:S10]  /*25270*/  DADD R92, R124, R92 ;  /* 0x000000007c5c7229 */ /* 0x001fd4000000005c */
[----:B------:R-:W-:Y:S02]  /*25280*/  FSEL R112, R92, RZ, !P0 ;  /* 0x000000ff5c707208 */ /* 0x000fe40004000000 */
[----:B------:R-:W-:-:S06]  /*25290*/  FSEL R113, R93, -1.875, !P0 ;  /* 0xbff000005d717808 */ /* 0x000fcc0004000000 */
        /* <DEDUP_REMOVED lines=19> */
.L_x_777:
[----:B------:R-:W-:Y:S05]  /*253d0*/  BSYNC.RECONVERGENT B2 ;  /* 0x0000000000027941 */ /* 0x000fea0003800200 */
.L_x_776:
        /* <DEDUP_REMOVED lines=27> */
.L_x_779:
[----:B------:R-:W-:Y:S05]  /*25590*/  BSYNC.RECONVERGENT B2 ;  /* 0x0000000000027941 */ /* 0x000fea0003800200 */
.L_x_778:
[----:B------:R-:W-:-:S06]  /*255a0*/  DSETP.GEU.AND P0, PT, R104, R92, PT ;  /* 0x0000005c6800722a */ /* 0x000fcc0003f0e000 */
[----:B------:R-:W-:Y:S02]  /*255b0*/  FSEL R112, R112, R128, !P0 ;  /* 0x0000008070707208 */ /* 0x000fe40004000000 */
[----:B------:R-:W-:Y:S02]  /*255c0*/  FSEL R113, R113, R129, !P0 ;  /* 0x0000008171717208 */ /* 0x000fe40004000000 */
[----:B------:R-:W-:Y:S02]  /*255d0*/  FSEL R110, R110, R126, !P0 ;  /* 0x0000007e6e6e7208 */ /* 0x000fe40004000000 */
[----:B------:R-:W-:Y:S02]  /*255e0*/  FSEL R111, R111, R127, !P0 ;  /* 0x0000007f6f6f7208 */ /* 0x000fe40004000000 */
[----:B------:R-:W-:Y:S02]  /*255f0*/  FSEL R92, R92, R104, !P0 ;  /* 0x000000685c5c7208 */ /* 0x000fe40004000000 */
[----:B------:R-:W-:-:S07]  /*25600*/  FSEL R93, R93, R105, !P0 ;  /* 0x000000695d5d7208 */ /* 0x000fce0004000000 */
.L_x_775:
[----:B------:R-:W-:Y:S05]  /*25610*/  BSYNC.RECONVERGENT B0 ;  /* 0x0000000000007941 */ /* 0x000fea0003800200 */
.L_x_774:
[----:B------:R-:W0:Y:S01]  /*25620*/  LDC.64 R46, c[0x3][R0+0x59d8] ;  /* 0x00d67600002e7b82 */ /* 0x000e220000000a00 */
[----:B------:R-:W-:Y:S01]  /*25630*/  IMAD.MOV.U32 R96, RZ, RZ, -0x800000 ;  /* 0xff800000ff607424 */ /* 0x000fe200078e00ff */
[----:B------:R-:W-:Y:S01]  /*25640*/  BSSY.RECONVERGENT B0, `(.L_x_780) ;  /* 0x000005a000007945 */ /* 0x000fe20003800200 */
[----:B------:R-:W-:-:S06]  /*25650*/  IMAD.MOV.U32 R97, RZ, RZ, 0x41cdcd64 ;  /* 0x41cdcd64ff617424 */ /* 0x000fcc00078e00ff */
[----:B0-----:R-:W-:-:S14]  /*25660*/  DSETP.GEU.AND P0, PT, |R46|, R96, PT ;  /* 0x000000602e00722a */ /* 0x001fdc0003f0e200 */
[----:B------:R-:W-:Y:S05]  /*25670*/  @!P0 BRA `(.L_x_781) ;  /* 0x0000000000388947 */ /* 0x000fea0003800000 */
        /* <DEDUP_REMOVED lines=9> */
[----:B------:R-:W-:Y:S02]  /*25710*/  IMAD.MOV.U32 R126, RZ, RZ, R112 ;  /* 0x000000ffff7e7224 */ /* 0x000fe400078e0070 */
[----:B------:R-:W-:-:S02]  /*25720*/  IMAD.MOV.U32 R127, RZ, RZ, R113 ;  /* 0x000000ffff7f7224 */ /* 0x000fc400078e0071 */
[----:B------:R-:W-:Y:S02]  /*25730*/  IMAD.MOV.U32 R46, RZ, RZ, R110 ;  /* 0x000000ffff2e7224 */ /* 0x000fe400078e006e */
[----:B------:R-:W-:Y:S01]  /*25740*/  IMAD.MOV.U32 R47, RZ, RZ, R111 ;  /* 0x000000ffff2f7224 */ /* 0x000fe200078e006f */
[----:B------:R-:W-:Y:S06]  /*25750*/  BRA `(.L_x_782) ;  /* 0x0000000400207947 */ /* 0x000fec0003800000 */
.L_x_781:
        /* <DEDUP_REMOVED lines=10> */
[----:B------:R-:W-:-:S06]  /*25800*/  DSETP.GT.AND P0, PT, |R46|, R96, PT ;  /* 0x000000602e00722a */ /* 0x000fcc0003f04200 */
[----:B------:R-:W-:Y:S02]  /*25810*/  FSEL R46, R46, RZ, !P0 ;  /* 0x000000ff2e2e7208 */ /* 0x000fe40004000000 */
[----:B------:R-:W-:Y:S01]  /*25820*/  FSEL R47, R47, +QNAN , !P0 ;  /* 0x7ff000002f2f7808 */ /* 0x000fe20004000000 */
[----:B0-----:R-:W-:-:S10]  /*25830*/  DADD R38, R124, R38 ;  /* 0x000000007c267229 */ /* 0x001fd40000000026 */
[----:B------:R-:W-:Y:S01]  /*25840*/  FSEL R126, R38, RZ, !P0 ;  /* 0x000000ff267e7208 */ /* 0x000fe20004000000 */
[----:B------:R-:W-:Y:S01]  /*25850*/  IMAD.MOV.U32 R38, RZ, RZ, 0x1 ;  /* 0x00000001ff267424 */ /* 0x000fe200078e00ff */
        /* <DEDUP_REMOVED lines=20> */
.L_x_784:
[----:B------:R-:W-:Y:S05]  /*259a0*/  BSYNC.RECONVERGENT B2 ;  /* 0x0000000000027941 */ /* 0x000fea0003800200 */
.L_x_783:
        /* <DEDUP_REMOVED lines=27> */
.L_x_786:
[----:B------:R-:W-:Y:S05]  /*25b60*/  BSYNC.RECONVERGENT B2 ;  /* 0x0000000000027941 */ /* 0x000fea0003800200 */
.L_x_785:
[----:B------:R-:W-:-:S06]  /*25b70*/  DSETP.GEU.AND P0, PT, R104, R92, PT ;  /* 0x0000005c6800722a */ /* 0x000fcc0003f0e000 */
[----:B------:R-:W-:Y:S02]  /*25b80*/  FSEL R126, R126, R112, !P0 ;  /* 0x000000707e7e7208 */ /* 0x000fe40004000000 */
[----:B------:R-:W-:Y:S02]  /*25b90*/  FSEL R127, R127, R113, !P0 ;  /* 0x000000717f7f7208 */ /* 0x000fe40004000000 */
[----:B------:R-:W-:Y:S02]  /*25ba0*/  FSEL R46, R46, R110, !P0 ;  /* 0x0000006e2e2e7208 */ /* 0x000fe40004000000 */
[----:B------:R-:W-:Y:S02]  /*25bb0*/  FSEL R47, R47, R111, !P0 ;  /* 0x0000006f2f2f7208 */ /* 0x000fe40004000000 */
[----:B------:R-:W-:Y:S02]  /*25bc0*/  FSEL R92, R92, R104, !P0 ;  /* 0x000000685c5c7208 */ /* 0x000fe40004000000 */
[----:B------:R-:W-:-:S07]  /*25bd0*/  FSEL R93, R93, R105, !P0 ;  /* 0x000000695d5d7208 */ /* 0x000fce0004000000 */
.L_x_782:
[----:B------:R-:W-:Y:S05]  /*25be0*/  BSYNC.RECONVERGENT B0 ;  /* 0x0000000000007941 */ /* 0x000fea0003800200 */
.L_x_780:
        /* <DEDUP_REMOVED lines=20> */
[----:B0-----:R-:W-:Y:S05]  /*25d30*/  CALL.REL.NOINC `($__internal_0_$__cuda_sm20_div_rn_f64_full) ;  /* 0x0000025400b87944 */ /* 0x001fea0003c00000 */
.L_x_788:
[----:B------:R-:W-:Y:S05]  /*25d40*/  BSYNC.RECONVERGENT B0 ;  /* 0x0000000000007941 */ /* 0x000fea0003800200 */
.L_x_787:
        /* <DEDUP_REMOVED lines=16> */
.L_x_789:
[C---:B------:R-:W-:Y:S02]  /*25e50*/  R2UR UR4, R76.reuse ;  /* 0x000000004c0472ca */ /* 0x040fe400000e0000 */
[C---:B------:R-:W-:Y:S02]  /*25e60*/  R2UR UR5, R77.reuse ;  /* 0x000000004d0572ca */ /* 0x040fe400000e0000 */
[----:B------:R-:W-:Y:S02]  /*25e70*/  R2UR UR6, R76 ;  /* 0x000000004c0672ca */ /* 0x000fe400000e0000 */
[----:B------:R-:W-:-:S09]  /*25e80*/  R2UR UR7, R77 ;  /* 0x000000004d0772ca */ /* 0x000fd200000e0000 */
[----:B------:R3:W-:Y:S04]  /*25e90*/  STG.E.64 desc[UR4][R84.64+0x28d0], R124 ;  /* 0x0028d07c54007986 */ /* 0x0007e8000c101b04 */
[----:B------:R3:W-:Y:S02]  /*25ea0*/  STG.E.64 desc[UR6][R84.64+0x28d8], R114 ;  /* 0x0028d87254007986 */ /* 0x0007e4000c101b06 */
.L_x_767:
[----:B------:R-:W-:Y:S05]  /*25eb0*/  BSYNC.RECONVERGENT B1 ;  /* 0x0000000000017941 */ /* 0x000fea0003800200 */
.L_x_766:
[----:B------:R-:W-:Y:S01]  /*25ec0*/  ISETP.GE.AND P0, PT, R2, 0x1, PT ;  /* 0x000000010200780c */ /* 0x000fe20003f06270 */
[----:B------:R-:W-:-:S12]  /*25ed0*/  BSSY.RECONVERGENT B0, `(.L_x_790) ;  /* 0x00000c4000007945 */ /* 0x000fd80003800200 */
[----:B------:R-:W-:Y:S05]  /*25ee0*/  @!P0 BRA `(.L_x_791) ;  /* 0x0000000c00088947 */ /* 0x000fea0003800000 */
[C---:B------:R-:W-:Y:S01]  /*25ef0*/  VIADD R0, R2.reuse, 0xffffffff ;  /* 0xffffffff02007836 */ /* 0x040fe20000000000 */
[----:B------:R-:W-:Y:S01]  /*25f00*/  LOP3.LUT R12, R2, 0x7, RZ, 0xc0, !PT ;  /* 0x00000007020c7812 */ /* 0x000fe200078ec0ff */
[----:B------:R-:W-:Y:S01]  /*25f10*/  BSSY.RECONVERGENT B1, `(.L_x_792) ;  /* 0x0000027000017945 */ /* 0x000fe20003800200 */
[----:B-1----:R-:W-:Y:S02]  /*25f20*/  IMAD R47, R35, 0x32, RZ ;  /* 0x00000032232f7824 */ /* 0x002fe400078e02ff */
[C---:B------:R-:W-:Y:S02]  /*25f30*/  ISETP.GE.U32.AND P3, PT, R0.reuse, 0x7, PT ;  /* 0x000000070000780c */ /* 0x040fe40003f66070 */
[----:B------:R-:W-:Y:S01]  /*25f40*/  ISETP.GE.U32.AND P0, PT, R0, 0x7, PT ;  /* 0x000000070000780c */ /* 0x000fe20003f06070 */
[----:B------:R-:W-:Y:S01]  /*25f50*/  IMAD.MOV.U32 R0, RZ, RZ, RZ ;  /* 0x000000ffff007224 */ /* 0x000fe200078e00ff */
[C---:B------:R-:W-:Y:S02]  /*25f60*/  ISETP.NE.AND P1, PT, R12.reuse, RZ, PT ;  /* 0x000000ff0c00720c */ /* 0x040fe40003f25270 */
[----:B------:R-:W-:-:S07]  /*25f70*/  ISETP.NE.AND P2, PT, R12, RZ, PT ;  /* 0x000000ff0c00720c */ /* 0x000fce0003f45270 */
[----:B------:R-:W-:Y:S06]  /*25f80*/  @!P3 BRA `(.L_x_793) ;  /* 0x00000000007cb947 */ /* 0x000fec0003800000 */
[----:B------:R-:W-:Y:S01]  /*25f90*/  LOP3.LUT R0, R2, 0x7ffffff8, RZ, 0xc0, !PT ;  /* 0x7ffffff802007812 */ /* 0x000fe200078ec0ff */
[----:B------:R-:W-:-:S07]  /*25fa0*/  IMAD.MOV.U32 R39, RZ, RZ, RZ ;  /* 0x000000ffff277224 */ /* 0x000fce00078e00ff */
.L_x_794:
[----:B-1----:R-:W-:Y:S01]  /*25fb0*/  IMAD.IADD R9, R47, 0x1, R39 ;  /* 0x000000012f097824 */ /* 0x002fe200078e0227 */
[C---:B------:R-:W-:Y:S01]  /*25fc0*/  R2UR UR4, R76.reuse ;  /* 0x000000004c0472ca */ /* 0x040fe200000e0000 */
[----:B------:R-:W-:Y:S01]  /*25fd0*/  VIADD R39, R39, 0x8 ;  /* 0x0000000827277836 */ /* 0x000fe20000000000 */
[----:B------:R-:W-:Y:S01]  /*25fe0*/  R2UR UR5, R77 ;  /* 0x000000004d0572ca */ /* 0x000fe200000e0000 */
[----:B------:R-:W-:Y:S01]  /*25ff0*/  IMAD.WIDE R8, R9, 0x4, R80 ;  /* 0x0000000409087825 */ /* 0x000fe200078e0250 */
        /* <DEDUP_REMOVED lines=24> */
.L_x_793:
[----:B------:R-:W-:Y:S05]  /*26180*/  BSYNC.RECONVERGENT B1 ;  /* 0x0000000000017941 */ /* 0x000fea0003800200 */
.L_x_792:
[----:B------:R-:W-:Y:S04]  /*26190*/  BSSY.RECONVERGENT B1, `(.L_x_795) ;  /* 0x0000026000017945 */ /* 0x000fe80003800200 */
[----:B------:R-:W-:Y:S05]  /*261a0*/  @!P1 BRA `(.L_x_796) ;  /* 0x0000000000909947 */ /* 0x000fea0003800000 */
[----:B------:R-:W-:Y:S02]  /*261b0*/  ISETP.GE.U32.AND P1, PT, R12, 0x4, PT ;  /* 0x000000040c00780c */ /* 0x000fe40003f26070 */
[----:B------:R-:W-:-:S04]  /*261c0*/  LOP3.LUT R4, R2, 0x3, RZ, 0xc0, !PT ;  /* 0x0000000302047812 */ /* 0x000fc800078ec0ff */
[----:B------:R-:W-:-:S07]  /*261d0*/  ISETP.NE.AND P3, PT, R4, RZ, PT ;  /* 0x000000ff0400720c */ /* 0x000fce0003f65270 */
[----:B------:R-:W-:Y:S01]  /*261e0*/  @P1 R2UR UR4, R76 ;  /* 0x000000004c0412ca */ /* 0x000fe200000e0000 */
[----:B-1----:R-:W-:Y:S01]  /*261f0*/  @P1 IMAD.IADD R9, R47, 0x1, R0 ;  /* 0x000000012f091824 */ /* 0x002fe200078e0200 */
[----:B------:R-:W-:Y:S01]  /*26200*/  @P1 R2UR UR5, R77 ;  /* 0x000000004d0512ca */ /* 0x000fe200000e0000 */
[----:B------:R-:W-:Y:S01]  /*26210*/  @P1 VIADD R0, R0, 0x4 ;  /* 0x0000000400001836 */ /* 0x000fe20000000000 */
[C---:B------:R-:W-:Y:S01]  /*26220*/  @P1 R2UR UR6, R76.reuse ;  /* 0x000000004c0612ca */ /* 0x040fe200000e0000 */
[----:B------:R-:W-:Y:S01]  /*26230*/  @P1 IMAD.WIDE R8, R9, 0x4, R80 ;  /* 0x0000000409081825 */ /* 0x000fe200078e0250 */
        /* <DEDUP_REMOVED lines=10> */
[----:B------:R-:W-:Y:S02]  /*262e0*/  ISETP.NE.AND P1, PT, R4, 0x1, PT ;  /* 0x000000010400780c */ /* 0x000fe40003f25270 */
[----:B------:R-:W-:-:S04]  /*262f0*/  LOP3.LUT R4, R2, 0x1, RZ, 0xc0, !PT ;  /* 0x0000000102047812 */ /* 0x000fc800078ec0ff */
[----:B------:R-:W-:-:S07]  /*26300*/  ISETP.NE.U32.AND P3, PT, R4, 0x1, PT ;  /* 0x000000010400780c */ /* 0x000fce0003f65070 */
[----:B------:R-:W-:Y:S01]  /*26310*/  @P1 R2UR UR4, R76 ;  /* 0x000000004c0412ca */ /* 0x000fe200000e0000 */
[----:B------:R-:W-:Y:S01]  /*26320*/  @P1 IMAD.IADD R39, R47, 0x1, R0 ;  /* 0x000000012f271824 */ /* 0x000fe200078e0200 */
[----:B------:R-:W-:Y:S01]  /*26330*/  @P1 R2UR UR5, R77 ;  /* 0x000000004d0512ca */ /* 0x000fe200000e0000 */
[----:B------:R-:W-:Y:S01]  /*26340*/  @P1 VIADD R0, R0, 0x2 ;  /* 0x0000000200001836 */ /* 0x000fe20000000000 */
[C---:B------:R-:W-:Y:S01]  /*26350*/  @P1 R2UR UR6, R76.reuse ;  /* 0x000000004c0612ca */ /* 0x040fe200000e0000 */
[----:B------:R-:W-:Y:S01]  /*26360*/  @P1 IMAD.WIDE R38, R39, 0x4, R80 ;  /* 0x0000000427261825 */ /* 0x000fe200078e0250 */
[----:B------:R-:W-:Y:S02]  /*26370*/  @P1 R2UR UR7, R77 ;  /* 0x000000004d0712ca */ /* 0x000fe400000e0000 */
[----:B------:R-:W-:Y:S01]  /*26380*/  @!P3 R2UR UR8, R76 ;  /* 0x000000004c08b2ca */ /* 0x000fe200000e0000 */
[----:B----4-:R-:W-:Y:S01]  /*26390*/  @!P3 IMAD.IADD R9, R47, 0x1, R0 ;  /* 0x000000012f09b824 */ /* 0x010fe200078e0200 */
[----:B------:R-:W-:-:S03]  /*263a0*/  @!P3 R2UR UR9, R77 ;  /* 0x000000004d09b2ca */ /* 0x000fc600000e0000 */
[----:B------:R-:W-:Y:S02]  /*263b0*/  @!P3 IMAD.WIDE R8, R9, 0x4, R80 ;  /* 0x000000040908b825 */ /* 0x000fe400078e0250 */
[----:B------:R1:W-:Y:S04]  /*263c0*/  @P1 STG.E desc[UR4][R38.64], RZ ;  /* 0x000000ff26001986 */ /* 0x0003e8000c101904 */
[----:B------:R1:W-:Y:S04]  /*263d0*/  @P1 STG.E desc[UR6][R38.64+0x4], RZ ;  /* 0x000004ff26001986 */ /* 0x0003e8000c101906 */
[----:B------:R1:W-:Y:S02]  /*263e0*/  @!P3 STG.E desc[UR8][R8.64], RZ ;  /* 0x000000ff0800b986 */ /* 0x0003e4000c101908 */
.L_x_796:
[----:B------:R-:W-:Y:S05]  /*263f0*/  BSYNC.RECONVERGENT B1 ;  /* 0x0000000000017941 */ /* 0x000fea0003800200 */
.L_x_795:
[----:B------:R-:W-:Y:S01]  /*26400*/  BSSY.RECONVERGENT B1, `(.L_x_797) ;  /* 0x0000028000017945 */ /* 0x000fe20003800200 */
[----:B------:R-:W-:-:S03]  /*26410*/  IMAD.MOV.U32 R0, RZ, RZ, RZ ;  /* 0x000000ffff007224 */ /* 0x000fc600078e00ff */
[----:B------:R-:W-:Y:S05]  /*26420*/  @!P0 BRA `(.L_x_798) ;  /* 0x0000000000948947 */ /* 0x000fea0003800000 */
[----:B------:R-:W-:Y:S01]  /*26430*/  LOP3.LUT R0, R2, 0x7ffffff8, RZ, 0xc0, !PT ;  /* 0x7ffffff802007812 */ /* 0x000fe200078ec0ff */
[----:B------:R-:W-:Y:S01]  /*26440*/  VIADD R6, R47, 0x1a ;  /* 0x0000001a2f067836 */ /* 0x000fe20000000000 */
[----:B0-----:R-:W-:Y:S01]  /*26450*/  SHF.R.S32.HI R40, RZ, 0x1f, R47 ;  /* 0x0000001fff287819 */ /* 0x001fe2000001142f */
[----:B------:R-:W-:-:S07]  /*26460*/  IMAD.MOV.U32 R41, RZ, RZ, RZ ;  /* 0x000000ffff297224 */ /* 0x000fce00078e00ff */
.L_x_799:
[----:B01--4-:R-:W-:Y:S02]  /*26470*/  IADD3 R9, P0, PT, R47, R41, RZ ;  /* 0x000000292f097210 */ /* 0x013fe40007f1e0ff */
[C---:B------:R-:W-:Y:S02]  /*26480*/  R2UR UR4, R76.reuse ;  /* 0x000000004c0472ca */ /* 0x040fe400000e0000 */
[----:B------:R-:W-:Y:S01]  /*26490*/  R2UR UR5, R77 ;  /* 0x000000004d0572ca */ /* 0x000fe200000e0000 */
[----:B------:R-:W-:Y:S01]  /*264a0*/  IMAD.X R4, RZ, RZ, R40, P0 ;  /* 0x000000ffff047224 */ /* 0x000fe200000e0628 */
[C---:B------:R-:W-:Y:S02]  /*264b0*/  LEA R38, P0, R9.reuse, R80, 0x2 ;  /* 0x0000005009267211 */ /* 0x040fe400078010ff */
[----:B------:R-:W-:Y:S02]  /*264c0*/  R2UR UR6, R76 ;  /* 0x000000004c0672ca */ /* 0x000fe400000e0000 */
[----:B------:R-:W-:Y:S01]  /*264d0*/  LEA.HI.X R39, R9, R81, R4, 0x2, P0 ;  /* 0x0000005109277211 */ /* 0x000fe200000f1404 */
[----:B------:R-:W-:Y:S01]  /*264e0*/  IMAD.IADD R9, R6, 0x1, R41 ;  /* 0x0000000106097824 */ /* 0x000fe200078e0229 */
[----:B------:R-:W-:Y:S01]  /*264f0*/  R2UR UR7, R77 ;  /* 0x000000004d0772ca */ /* 0x000fe200000e0000 */
[----:B------:R-:W-:Y:S01]  /*26500*/  VIADD R41, R41, 0x8 ;  /* 0x0000000829297836 */ /* 0x000fe20000000000 */
[C---:B------:R-:W-:Y:S01]  /*26510*/  R2UR UR8, R76.reuse ;  /* 0x000000004c0872ca */ /* 0x040fe200000e0000 */
[----:B------:R-:W-:Y:S01]  /*26520*/  IMAD.WIDE R8, R9, 0x4, R80 ;  /* 0x0000000409087825 */ /* 0x000fe200078e0250 */
[----:B------:R-:W-:Y:S01]  /*26530*/  R2UR UR9, R77 ;  /* 0x000000004d0972ca */ /* 0x000fe200000e0000 */
[----:B------:R0:W-:Y:S01]  /*26540*/  STG.E desc[UR4][R38.64+0x64], RZ ;  /* 0x000064ff26007986 */ /* 0x0001e2000c101904 */
[----:B------:R-:W-:-:S02]  /*26550*/  R2UR UR10, R76 ;  /* 0x000000004c0a72ca */ /* 0x000fc400000e0000 */
[C---:B------:R-:W-:Y:S02]  /*26560*/  R2UR UR11, R77.reuse ;  /* 0x000000004d0b72ca */ /* 0x040fe400000e0000 */
        /* <DEDUP_REMOVED lines=17> */
.L_x_798:
[----:B------:R-:W-:Y:S05]  /*26680*/  BSYNC.RECONVERGENT B1 ;  /* 0x0000000000017941 */ /* 0x000fea0003800200 */
.L_x_797:
[----:B------:R-:W-:Y:S05]  /*26690*/  @!P2 BRA `(.L_x_791) ;  /* 0x00000004001ca947 */ /* 0x000fea0003800000 */
[----:B------:R-:W-:Y:S01]  /*266a0*/  ISETP.GE.U32.AND P1, PT, R12, 0x4, PT ;  /* 0x000000040c00780c */ /* 0x000fe20003f26070 */
[----:B------:R-:W-:Y:S01]  /*266b0*/  BSSY.RECONVERGENT B1, `(.L_x_800) ;  /* 0x0000025000017945 */ /* 0x000fe20003800200 */
[----:B------:R-:W-:-:S04]  /*266c0*/  LOP3.LUT R46, R2, 0x3, RZ, 0xc0, !PT ;  /* 0x00000003022e7812 */ /* 0x000fc800078ec0ff */
[----:B------:R-:W-:-:S07]  /*266d0*/  ISETP.NE.AND P0, PT, R46, RZ, PT ;  /* 0x000000ff2e00720c */ /* 0x000fce0003f05270 */
[----:B------:R-:W-:Y:S06]  /*266e0*/  @!P1 BRA `(.L_x_801) ;  /* 0x0000000000849947 */ /* 0x000fec0003800000 */
[----:B------:R-:W-:Y:S01]  /*266f0*/  SHF.R.S32.HI R97, RZ, 0x1f, R47 ;  /* 0x0000001fff617819 */ /* 0x000fe2000001142f */
[C---:B------:R-:W-:Y:S01]  /*26700*/  VIADD R6, R0.reuse, 0x2 ;  /* 0x0000000200067836 */ /* 0x040fe20000000000 */
[----:B01--4-:R-:W-:Y:S01]  /*26710*/  IADD3 R9, P1, PT, R47, R0, RZ ;  /* 0x000000002f097210 */ /* 0x013fe20007f3e0ff */
[----:B------:R-:W-:Y:S01]  /*26720*/  VIADD R12, R0, 0x3 ;  /* 0x00000003000c7836 */ /* 0x000fe20000000000 */
[C---:B------:R-:W-:Y:S02]  /*26730*/  R2UR UR4, R76.reuse ;  /* 0x000000004c0472ca */ /* 0x040fe400000e0000 */
[----:B------:R-:W-:Y:S01]  /*26740*/  R2UR UR5, R77 ;  /* 0x000000004d0572ca */ /* 0x000fe200000e0000 */
[----:B------:R-:W-:Y:S01]  /*26750*/  IMAD.X R4, RZ, RZ, R97, P1 ;  /* 0x000000ffff047224 */ /* 0x000fe200008e0661 */
[----:B------:R-:W-:Y:S02]  /*26760*/  LEA R8, P1, R9, R80, 0x2 ;  /* 0x0000005009087211 */ /* 0x000fe400078210ff */
[----:B------:R-:W-:-:S02]  /*26770*/  R2UR UR6, R76 ;  /* 0x000000004c0672ca */ /* 0x000fc400000e0000 */
[----:B------:R-:W-:Y:S01]  /*26780*/  LEA.HI.X R9, R9, R81, R4, 0x2, P1 ;  /* 0x0000005109097211 */ /* 0x000fe200008f1404 */
[C---:B------:R-:W-:Y:S01]  /*26790*/  VIADD R4, R0.reuse, 0x1 ;  /* 0x0000000100047836 */ /* 0x040fe20000000000 */
[----:B------:R-:W-:Y:S01]  /*267a0*/  R2UR UR7, R77 ;  /* 0x000000004d0772ca */ /* 0x000fe200000e0000 */
[----:B------:R-:W-:Y:S01]  /*267b0*/  VIADD R0, R0, 0x4 ;  /* 0x0000000400007836 */ /* 0x000fe20000000000 */
[C---:B------:R-:W-:Y:S02]  /*267c0*/  IADD3 R41, P2, PT, R47.reuse, R6, RZ ;  /* 0x000000062f297210 */ /* 0x040fe40007f5e0ff */
[----:B------:R-:W-:Y:S01]  /*267d0*/  IADD3 R39, P1, PT, R47, R4, RZ ;  /* 0x000000042f277210 */ /* 0x000fe20007f3e0ff */
[----:B------:R0:W-:Y:S01]  /*267e0*/  STG.E desc[UR4][R8.64+0x64], RZ ;  /* 0x000064ff08007986 */ /* 0x0001e2000c101904 */
[----:B------:R-:W-:Y:S02]  /*267f0*/  R2UR UR8, R76 ;  /* 0x000000004c0872ca */ /* 0x000fe400000e0000 */
[----:B------:R-:W-:Y:S01]  /*26800*/  R2UR UR9, R77 ;  /* 0x000000004d0972ca */ /* 0x000fe200000e0000 */
[----:B------:R-:W-:Y:S01]  /*26810*/  IMAD.X R4, RZ, RZ, R97, P1 ;  /* 0x000000ffff047224 */ /* 0x000fe200008e0661 */
[----:B------:R-:W-:-:S02]  /*26820*/  IADD3 R45, P3, PT, R47, R12, RZ ;  /* 0x0000000c2f2d7210 */ /* 0x000fc40007f7e0ff */
[----:B------:R-:W-:Y:S02]  /*26830*/  R2UR UR10, R76 ;  /* 0x000000004c0a72ca */ /* 0x000fe400000e0000 */
[----:B------:R-:W-:Y:S02]  /*26840*/  R2UR UR11, R77 ;  /* 0x000000004d0b72ca */ /* 0x000fe400000e0000 */
[-C--:B------:R-:W-:Y:S02]  /*26850*/  LEA.HI.X.SX32 R6, R6, R97.reuse, 0x1, P2 ;  /* 0x0000006106067211 */ /* 0x080fe400010f0eff */
[-C--:B------:R-:W-:Y:S02]  /*26860*/  LEA R38, P1, R39, R80.reuse, 0x2 ;  /* 0x0000005027267211 */ /* 0x080fe400078210ff */
[----:B------:R-:W-:Y:S02]  /*26870*/  LEA.HI.X.SX32 R12, R12, R97, 0x1, P3 ;  /* 0x000000610c0c7211 */ /* 0x000fe400018f0eff */
[----:B------:R-:W-:-:S02]  /*26880*/  LEA R40, P2, R41, R80, 0x2 ;  /* 0x0000005029287211 */ /* 0x000fc400078410ff */
[----:B------:R-:W-:Y:S02]  /*26890*/  LEA R44, P3, R45, R80, 0x2 ;  /* 0x000000502d2c7211 */ /* 0x000fe400078610ff */
[-C--:B------:R-:W-:Y:S02]  /*268a0*/  LEA.HI.X R39, R39, R81.reuse, R4, 0x2, P1 ;  /* 0x0000005127277211 */ /* 0x080fe400008f1404 */
[-C--:B------:R-:W-:Y:S02]  /*268b0*/  LEA.HI.X R41, R41, R81.reuse, R6, 0x2, P2 ;  /* 0x0000005129297211 */ /* 0x080fe400010f1406 */
[----:B------:R-:W-:Y:S01]  /*268c0*/  LEA.HI.X R45, R45, R81, R12, 0x2, P3 ;  /* 0x000000512d2d7211 */ /* 0x000fe200018f140c */
[----:B------:R0:W-:Y:S04]  /*268d0*/  STG.E desc[UR6][R38.64+0x64], RZ ;  /* 0x000064ff26007986 */ /* 0x0001e8000c101906 */
[----:B------:R0:W-:Y:S04]  /*268e0*/  STG.E desc[UR8][R40.64+0x64], RZ ;  /* 0x000064ff28007986 */ /* 0x0001e8000c101908 */
[----:B------:R0:W-:Y:S02]  /*268f0*/  STG.E desc[UR10][R44.64+0x64], RZ ;  /* 0x000064ff2c007986 */ /* 0x0001e4000c10190a */
.L_x_801:
[----:B------:R-:W-:Y:S05]  /*26900*/  BSYNC.RECONVERGENT B1 ;  /* 0x0000000000017941 */ /* 0x000fea0003800200 */
.L_x_800:
[----:B------:R-:W-:Y:S05]  /*26910*/  @!P0 BRA `(.L_x_791) ;  /* 0x00000000007c8947 */ /* 0x000fea0003800000 */
[----:B------:R-:W-:Y:S01]  /*26920*/  LOP3.LUT R4, R2, 0x1, RZ, 0xc0, !PT ;  /* 0x0000000102047812 */ /* 0x000fe200078ec0ff */
[----:B------:R-:W-:Y:S01]  /*26930*/  BSSY.RECONVERGENT B1, `(.L_x_802) ;  /* 0x0000016000017945 */ /* 0x000fe20003800200 */
[----:B------:R-:W-:Y:S02]  /*26940*/  ISETP.NE.AND P1, PT, R46, 0x1, PT ;  /* 0x000000012e00780c */ /* 0x000fe40003f25270 */
[----:B------:R-:W-:-:S13]  /*26950*/  ISETP.NE.U32.AND P0, PT, R4, 0x1, PT ;  /* 0x000000010400780c */ /* 0x000fda0003f05070 */
[----:B------:R-:W-:Y:S01]  /*26960*/  @!P0 SHF.R.S32.HI R97, RZ, 0x1f, R47 ;  /* 0x0000001fff618819 */ /* 0x000fe2000001142f */
[----:B------:R-:W-:Y:S06]  /*26970*/  @!P1 BRA `(.L_x_803) ;  /* 0x0000000000449947 */ /* 0x000fec0003800000 */
[----:B------:R-:W-:Y:S01]  /*26980*/  VIADD R4, R0, 0x1 ;  /* 0x0000000100047836 */ /* 0x000fe20000000000 */
[----:B01----:R-:W-:Y:S02]  /*26990*/  SHF.R.S32.HI R39, RZ, 0x1f, R47 ;  /* 0x0000001fff277819 */ /* 0x003fe4000001142f */
[----:B------:R-:W-:Y:S02]  /*269a0*/  IADD3 R41, P1, PT, R47, R0, RZ ;  /* 0x000000002f297210 */ /* 0x000fe40007f3e0ff */
[C---:B------:R-:W-:Y:S02]  /*269b0*/  R2UR UR4, R76.reuse ;  /* 0x000000004c0472ca */ /* 0x040fe400000e0000 */
[----:B------:R-:W-:Y:S02]  /*269c0*/  R2UR UR5, R77 ;  /* 0x000000004d0572ca */ /* 0x000fe400000e0000 */
[----:B------:R-:W-:Y:S02]  /*269d0*/  IADD3 R45, P2, PT, R47, R4, RZ ;  /* 0x000000042f2d7210 */ /* 0x000fe40007f5e0ff */
[----:B------:R-:W-:-:S02]  /*269e0*/  R2UR UR6, R76 ;  /* 0x000000004c0672ca */ /* 0x000fc400000e0000 */
[----:B------:R-:W-:Y:S02]  /*269f0*/  R2UR UR7, R77 ;  /* 0x000000004d0772ca */ /* 0x000fe400000e0000 */
[CC--:B----4-:R-:W-:Y:S01]  /*26a00*/  LEA.HI.X.SX32 R9, R0.reuse, R39.reuse, 0x1, P1 ;  /* 0x0000002700097211 */ /* 0x0d0fe200008f0eff */
[----:B------:R-:W-:Y:S01]  /*26a10*/  VIADD R0, R0, 0x2 ;  /* 0x0000000200007836 */ /* 0x000fe20000000000 */
[-C--:B------:R-:W-:Y:S02]  /*26a20*/  LEA R8, P1, R41, R80.reuse, 0x2 ;  /* 0x0000005029087211 */ /* 0x080fe400078210ff */
[----:B------:R-:W-:Y:S02]  /*26a30*/  LEA.HI.X.SX32 R39, R4, R39, 0x1, P2 ;  /* 0x0000002704277211 */ /* 0x000fe400010f0eff */
[----:B------:R-:W-:Y:S02]  /*26a40*/  LEA R38, P2, R45, R80, 0x2 ;  /* 0x000000502d267211 */ /* 0x000fe400078410ff */
[----:B------:R-:W-:-:S02]  /*26a50*/  LEA.HI.X R9, R41, R81, R9, 0x2, P1 ;  /* 0x0000005129097211 */ /* 0x000fc400008f1409 */
[----:B------:R-:W-:-:S03]  /*26a60*/  LEA.HI.X R39, R45, R81, R39, 0x2, P2 ;  /* 0x000000512d277211 */ /* 0x000fc600010f1427 */
[----:B------:R0:W-:Y:S04]  /*26a70*/  STG.E desc[UR4][R8.64+0x64], RZ ;  /* 0x000064ff08007986 */ /* 0x0001e8000c101904 */
[----:B------:R0:W-:Y:S02]  /*26a80*/  STG.E desc[UR6][R38.64+0x64], RZ ;  /* 0x000064ff26007986 */ /* 0x0001e4000c101906 */
.L_x_803:
[----:B------:R-:W-:Y:S05]  /*26a90*/  BSYNC.RECONVERGENT B1 ;  /* 0x0000000000017941 */ /* 0x000fea0003800200 */
.L_x_802:
[----:B01--4-:R-:W-:Y:S02]  /*26aa0*/  @!P0 IADD3 R9, P1, PT, R47, R0, RZ ;  /* 0x000000002f098210 */ /* 0x013fe40007f3e0ff */
[----:B------:R-:W-:Y:S02]  /*26ab0*/  @!P0 R2UR UR4, R76 ;  /* 0x000000004c0482ca */ /* 0x000fe400000e0000 */
[----:B------:R-:W-:Y:S02]  /*26ac0*/  @!P0 R2UR UR5, R77 ;  /* 0x000000004d0582ca */ /* 0x000fe400000e0000 */
[----:B------:R-:W-:Y:S02]  /*26ad0*/  @!P0 LEA.HI.X.SX32 R0, R0, R97, 0x1, P1 ;  /* 0x0000006100008211 */ /* 0x000fe400008f0eff */
[----:B------:R-:W-:-:S04]  /*26ae0*/  @!P0 LEA R8, P1, R9, R80, 0x2 ;  /* 0x0000005009088211 */ /* 0x000fc800078210ff */
[----:B------:R-:W-:-:S05]  /*26af0*/  @!P0 LEA.HI.X R9, R9, R81, R0, 0x2, P1 ;  /* 0x0000005109098211 */ /* 0x000fca00008f1400 */
[----:B------:R0:W-:Y:S04]  /*26b00*/  @!P0 STG.E desc[UR4][R8.64+0x64], RZ ;  /* 0x000064ff08008986 */ /* 0x0001e8000c101904 */
.L_x_791:
[----:B------:R-:W-:Y:S05]  /*26b10*/  BSYNC.RECONVERGENT B0 ;  /* 0x0000000000007941 */ /* 0x000fea0003800200 */
.L_x_790:
[----:B------:R-:W-:Y:S01]  /*26b20*/  VIADD R6, R11, 0xffffffff ;  /* 0xffffffff0b067836 */ /* 0x000fe20000000000 */
[----:B------:R-:W-:Y:S01]  /*26b30*/  R2UR UR4, R76 ;  /* 0x000000004c0472ca */ /* 0x000fe200000e0000 */
[----:B01--4-:R-:W-:Y:S01]  /*26b40*/  VIADD R9, R7, 0xffffffff ;  /* 0xffffffff07097836 */ /* 0x013fe20000000000 */
[----:B------:R-:W-:Y:S01]  /*26b50*/  R2UR UR5, R77 ;  /* 0x000000004d0572ca */ /* 0x000fe200000e0000 */
[----:B------:R-:W-:-:S04]  /*26b60*/  IMAD.IADD R0, R5, 0x1, R6 ;  /* 0x0000000105007824 */ /* 0x000fc800078e0206 */
[----:B------:R-:W-:-:S04]  /*26b70*/  IMAD R9, R2, R9, R0 ;  /* 0x0000000902097224 */ /* 0x000fc800078e0200 */
[----:B------:R-:W-:-:S05]  /*26b80*/  IMAD.WIDE R44, R9, 0x8, R78 ;  /* 0x00000008092c7825 */ /* 0x000fca00078e024e */
[----:B------:R-:W4:Y:S02]  /*26b90*/  LDG.E.64 R8, desc[UR4][R44.64] ;  /* 0x000000042c087981 */ /* 0x000f24000c1e1b00 */
[----:B----4-:R-:W-:Y:S01]  /*26ba0*/  DSETP.GEU.AND P0, PT, |R8|, R42, PT ;  /* 0x0000002a0800722a */ /* 0x010fe20003f0e200 */
[----:B------:R-:W-:Y:S02]  /*26bb0*/  IMAD.MOV.U32 R8, RZ, RZ, R36 ;  /* 0x000000ffff087224 */ /* 0x000fe400078e0024 */
[----:B------:R-:W-:-:S11]  /*26bc0*/  IMAD.MOV.U32 R9, RZ, RZ, 0x0 ;  /* 0x00000000ff097424 */ /* 0x000fd600078e00ff */
[----:B--23--:R-:W-:Y:S05]  /*26bd0*/  @P0 RET.REL.NODEC R8 `(_Z16candidate_primerPcPiS0_S0_iffiiS_PdS0_) ;  /* 0xfffffd9408080950 */ /* 0x00cfea0003c3ffff */
[----:B------:R-:W-:Y:S01]  /*26be0*/  IMAD R4, R35, -0x50a, R6 ;  /* 0xfffffaf623047824 */ /* 0x000fe200078e0206 */
[----:B------:R-:W-:Y:S01]  /*26bf0*/  R2UR UR4, R76 ;  /* 0x000000004c0472ca */ /* 0x000fe200000e0000 */
[----:B------:R-:W-:Y:S01]  /*26c00*/  BSSY.RECONVERGENT B3, `(.L_x_804) ;  /* 0x0000367000037945 */ /* 0x000fe20003800200 */
[----:B------:R-:W-:Y:S01]  /*26c10*/  R2UR UR5, R77 ;  /* 0x000000004d0572ca */ /* 0x000fe200000e0000 */
[----:B------:R-:W-:Y:S01]  /*26c20*/  VIADD R0, R4, 0x19 ;  /* 0x0000001904007836 */ /* 0x000fe20000000000 */
[----:B------:R-:W-:Y:S01]  /*26c30*/  R2UR UR6, R76 ;  /* 0x000000004c0672ca */ /* 0x000fe200000e0000 */
[----:B------:R-:W-:Y:S01]  /*26c40*/  IMAD.IADD R39, R7, 0x1, R4 ;  /* 0x0000000107277824 */ /* 0x000fe200078e0204 */
[----:B------:R-:W-:Y:S01]  /*26c50*/  R2UR UR7, R77 ;  /* 0x000000004d0772ca */ /* 0x000fe200000e0000 */
[----:B------:R-:W-:Y:S02]  /*26c60*/  IMAD.IADD R41, R5, 0x1, R0 ;  /* 0x0000000105297824 */ /* 0x000fe400078e0200 */
[----:B------:R-:W-:-:S04]  /*26c70*/  IMAD.WIDE R38, R39, 0x4, R80 ;  /* 0x0000000427267825 */ /* 0x000fc800078e0250 */
[----:B------:R-:W-:Y:S02]  /*26c80*/  IMAD.WIDE R40, R41, 0x4, R80 ;  /* 0x0000000429287825 */ /* 0x000fe400078e0250 */
[----:B------:R0:W-:Y:S02]  /*26c90*/  STG.E desc[UR4][R38.64], R5 ;  /* 0x0000000526007986 */ /* 0x0001e4000c101904 */
[----:B------:R-:W-:Y:S02]  /*26ca0*/  VIADD R8, R11, 0x270 ;  /* 0x000002700b087836 */ /* 0x000fe40000000000 */
[----:B------:R0:W-:Y:S01]  /*26cb0*/  STG.E desc[UR6][R40.64], R7 ;  /* 0x0000000728007986 */ /* 0x0001e2000c101906 */
[----:B------:R-:W-:Y:S02]  /*26cc0*/  IMAD R9, R35, 0x32, RZ ;  /* 0x0000003223097824 */ /* 0x000fe400078e02ff */
[----:B------:R-:W-:-:S07]  /*26cd0*/  VIADD R11, R4, 0x1a ;  /* 0x0000001a040b7836 */ /* 0x000fce0000000000 */
.L_x_851:
[----:B------:R-:W-:Y:S01]  /*26ce0*/  IMAD.IADD R12, R3, 0x1, R5 ;  /* 0x00000001030c7824 */ /* 0x000fe200078e0205 */
[C---:B------:R-:W-:Y:S02]  /*26cf0*/  R2UR UR4, R76.reuse ;  /* 0x000000004c0472ca */ /* 0x040fe400000e0000 */
[C---:B------:R-:W-:Y:S02]  /*26d00*/  R2UR UR5, R77.reuse ;  /* 0x000000004d0572ca */ /* 0x040fe400000e0000 */
[----:B------:R-:W-:Y:S02]  /*26d10*/  R2UR UR6, R76 ;  /* 0x000000004c0672ca */ /* 0x000fe400000e0000 */
[----:B------:R-:W-:Y:S02]  /*26d20*/  R2UR UR7, R77 ;  /* 0x000000004d0772ca */ /* 0x000fe400000e0000 */
[----:B-1----:R-:W-:Y:S02]  /*26d30*/  IADD3 R46, P0, PT, R7, R82, RZ ;  /* 0x00000052072e7210 */ /* 0x002fe40007f1e0ff */
[----:B------:R-:W-:-:S02]  /*26d40*/  IADD3 R42, P1, PT, R12, R18, RZ ;  /* 0x000000120c2a7210 */ /* 0x000fc40007f3e0ff */
[----:B------:R-:W-:Y:S02]  /*26d50*/  LEA.HI.X.SX32 R47, R7, R83, 0x1, P0 ;  /* 0x00000053072f7211 */ /* 0x000fe400000f0eff */
[----:B------:R-:W-:-:S03]  /*26d60*/  LEA.HI.X.SX32 R43, R12, R17, 0x1, P1 ;  /* 0x000000110c2b7211 */ /* 0x000fc600008f0eff */
[----:B0-----:R-:W2:Y:S04]  /*26d70*/  LDG.E.U8 R40, desc[UR4][R46.64] ;  /* 0x000000042e287981 */ /* 0x001ea8000c1e1100 */
[----:B------:R-:W3:Y:S01]  /*26d80*/  LDG.E.U8 R96, desc[UR6][R42.64] ;  /* 0x000000062a607981 */ /* 0x000ee2000c1e1100 */
[----:B------:R-:W-:Y:S01]  /*26d90*/  BSSY.RECONVERGENT B1, `(.L_x_805) ;  /* 0x000015b000017945 */ /* 0x000fe20003800200 */
[----:B--2---:R-:W-:Y:S02]  /*26da0*/  PRMT R97, R40, 0x8880, RZ ;  /* 0x0000888028617816 */ /* 0x004fe400000000ff */
[C---:B---3--:R-:W-:Y:S02]  /*26db0*/  PRMT R12, R96.reuse, 0x8880, RZ ;  /* 0x00008880600c7816 */ /* 0x048fe400000000ff */
[----:B------:R-:W-:-:S03]  /*26dc0*/  PRMT R104, R96, 0x8880, RZ ;  /* 0x0000888060687816 */ /* 0x000fc600000000ff */
[----:B------:R-:W-:-:S05]  /*26dd0*/  IMAD.IADD R12, R97, 0x1, R12 ;  /* 0x00000001610c7824 */ /* 0x000fca00078e020c */
[----:B------:R-:W-:-:S13]  /*26de0*/  ISETP.NE.AND P0, PT, R12, 0x3, PT ;  /* 0x000000030c00780c */ /* 0x000fda0003f05270 */
[----:B------:R-:W-:Y:S05]  /*26df0*/  @!P0 BRA `(.L_x_806) ;  /* 0x00000000004c8947 */ /* 0x000fea0003800000 */
[----:B------:R-:W-:Y:S01]  /*26e00*/  VIADD R12, R7, 0xffffffff ;  /* 0xffffffff070c7836 */ /* 0x000fe20000000000 */
[C---:B------:R-:W-:Y:S01]  /*26e10*/  R2UR UR4, R76.reuse ;  /* 0x000000004c0472ca */ /* 0x040fe200000e0000 */
[----:B------:R-:W-:Y:S01]  /*26e20*/  IMAD.IADD R39, R5, 0x1, R8 ;  /* 0x0000000105277824 */ /* 0x000fe200078e0208 */
[C---:B------:R-:W-:Y:S01]  /*26e30*/  R2UR UR5, R77.reuse ;  /* 0x000000004d0572ca */ /* 0x040fe200000e0000 */
[----:B------:R-:W-:Y:S01]  /*26e40*/  IMAD.MOV.U32 R40, RZ, RZ, 0x0 ;  /* 0x00000000ff287424 */ /* 0x000fe200078e00ff */
[----:B------:R-:W-:Y:S01]  /*26e50*/  R2UR UR6, R76 ;  /* 0x000000004c0672ca */ /* 0x000fe200000e0000 */
[----:B------:R-:W-:Y:S01]  /*26e60*/  IMAD R39, R2, R12, R39 ;  /* 0x0000000c02277224 */ /* 0x000fe200078e0227 */
[----:B------:R-:W-:Y:S01]  /*26e70*/  R2UR UR7, R77 ;  /* 0x000000004d0772ca */ /* 0x000fe200000e0000 */
[----:B------:R-:W-:Y:S02]  /*26e80*/  IMAD.MOV.U32 R41, RZ, RZ, -0x40100000 ;  /* 0xbff00000ff297424 */ /* 0x000fe400078e00ff */
[----:B------:R-:W-:-:S04]  /*26e90*/  IMAD.WIDE R38, R39, 0x8, R78 ;  /* 0x0000000827267825 */ /* 0x000fc800078e024e */
[----:B------:R-:W-:Y:S02]  /*26ea0*/  IMAD.MOV.U32 R96, RZ, RZ, 0x0 ;  /* 0x00000000ff607424 */ /* 0x000fe400078e00ff */
[----:B------:R-:W-:Y:S01]  /*26eb0*/  IMAD.MOV.U32 R97, RZ, RZ, 0x7ff00000 ;  /* 0x7ff00000ff617424 */ /* 0x000fe200078e00ff */
[----:B------:R0:W-:Y:S01]  /*26ec0*/  STG.E.64 desc[UR4][R38.64], R40 ;  /* 0x0000002826007986 */ /* 0x0001e2000c101b04 */
[----:B------:R-:W-:Y:S02]  /*26ed0*/  IMAD.MOV.U32 R132, RZ, RZ, 0x0 ;  /* 0x00000000ff847424 */ /* 0x000fe400078e00ff */
[----:B------:R-:W-:Y:S01]  /*26ee0*/  IMAD.MOV.U32 R133, RZ, RZ, -0x40100000 ;  /* 0xbff00000ff857424 */ /* 0x000fe200078e00ff */
[----:B------:R0:W-:Y:S01]  /*26ef0*/  STG.E.64 desc[UR6][R38.64+-0x1388], R96 ;  /* 0xffec786026007986 */ /* 0x0001e2000c101b06 */
[----:B------:R-:W-:Y:S02]  /*26f00*/  IMAD.MOV.U32 R130, RZ, RZ, 0x0 ;  /* 0x00000000ff827424 */ /* 0x000fe400078e00ff */
[----:B------:R-:W-:Y:S01]  /*26f10*/  IMAD.MOV.U32 R131, RZ, RZ, 0x7ff00000 ;  /* 0x7ff00000ff837424 */ /* 0x000fe200078e00ff */
[----:B------:R-:W-:Y:S06]  /*26f20*/  BRA `(.L_x_807) ;  /* 0x0000001400047947 */ /* 0x000fec0003800000 */
.L_x_806:
[C---:B------:R-:W-:Y:S02]  /*26f30*/  R2UR UR6, R76.reuse ;  /* 0x000000004c0672ca */ /* 0x040fe400000e0000 */
[C---:B------:R-:W-:Y:S02]  /*26f40*/  R2UR UR7, R77.reuse ;  /* 0x000000004d0772ca */ /* 0x040fe400000e0000 */
[----:B------:R-:W-:Y:S02]  /*26f50*/  R2UR UR4, R76 ;  /* 0x000000004c0472ca */ /* 0x000fe400000e0000 */
[----:B------:R-:W-:-:S09]  /*26f60*/  R2UR UR5, R77 ;  /* 0x000000004d0572ca */ /* 0x000fd200000e0000 */
[----:B------:R-:W2:Y:S04]  /*26f70*/  LDG.E.S8 R38, desc[UR6][R42.64+-0x1] ;  /* 0xffffff062a267981 */ /* 0x000ea8000c1e1300 */
[----:B------:R-:W3:Y:S01]  /*26f80*/  LDG.E.U8 R12, desc[UR4][R46.64+-0x1] ;  /* 0xffffff042e0c7981 */ /* 0x000ee2000c1e1100 */
[----:B------:R-:W-:Y:S01]  /*26f90*/  PRMT R40, R40, 0x3340, RZ ;  /* 0x0000334028287816 */ /* 0x000fe200000000ff */
[----:B------:R-:W-:Y:S01]  /*26fa0*/  UMOV UR4, 0x57d19 ;  /* 0x00057d1900047882 */ /* 0x000fe20000000000 */
[----:B------:R-:W-:Y:S01]  /*26fb0*/  IMAD R105, R97, 0x5, R104 ;  /* 0x0000000561697824 */ /* 0x000fe200078e0268 */
[----:B------:R-:W-:Y:S01]  /*26fc0*/  UMOV UR5, 0x1905 ;  /* 0x0000190500057882 */ /* 0x000fe20000000000 */
[----:B------:R-:W-:Y:S03]  /*26fd0*/  BSSY.RECONVERGENT B0, `(.L_x_808) ;  /* 0x0000114000007945 */ /* 0x000fe60003800200 */
[----:B------:R-:W-:-:S04]  /*26fe0*/  LEA R103, R105, 0x10000, 0x3 ;  /* 0x0001000069677811 */ /* 0x000fc800078e18ff */
[----:B------:R-:W0:Y:S08]  /*26ff0*/  LDC.64 R130, c[0x3][R103+-0x4970] ;  /* 0x00eda40067827b82 */ /* 0x000e300000000a00 */
[----:B------:R-:W1:Y:S01]  /*27000*/  LDC.64 R132, c[0x3][R103+-0x4a38] ;  /* 0x00ed720067847b82 */ /* 0x000e620000000a00 */
[----:B--2---:R-:W-:Y:S02]  /*27010*/  LOP3.LUT R39, R38, 0xffff, RZ, 0xc0, !PT ;  /* 0x0000ffff26277812 */ /* 0x004fe400078ec0ff */
[----:B---3--:R-:W-:-:S02]  /*27020*/  PRMT R41, R12, 0x8880, RZ ;  /* 0x000088800c297816 */ /* 0x008fc400000000ff */
[----:B------:R-:W-:Y:S02]  /*27030*/  PRMT R39, R39, 0x3340, R96 ;  /* 0x0000334027277816 */ /* 0x000fe40000000060 */
[----:B------:R-:W-:Y:S01]  /*27040*/  PRMT R12, R12, 0x8880, RZ ;  /* 0x000088800c0c7816 */ /* 0x000fe200000000ff */
[----:B------:R-:W-:Y:S01]  /*27050*/  IMAD.MOV.U32 R96, RZ, RZ, R41 ;  /* 0x000000ffff607224 */ /* 0x000fe200078e0029 */
[----:B------:R-:W-:Y:S02]  /*27060*/  PRMT R39, R39, 0x5410, R40 ;  /* 0x0000541027277816 */ /* 0x000fe40000000028 */
[----:B------:R-:W-:-:S03]  /*27070*/  PRMT R41, R38, 0x5410, R104 ;  /* 0x0000541026297816 */ /* 0x000fc60000000068 */
[----:B------:R-:W-:Y:S01]  /*27080*/  IDP.4A.S8.U8 R39, R39, UR4, R96 ;  /* 0x0000000427277c26 */ /* 0x000fe20008000260 */
[----:B------:R-:W-:Y:S01]  /*27090*/  UMOV UR4, 0x448 ;  /* 0x0000044800047882 */ /* 0x000fe20000000000 */
[----:B------:R-:W-:-:S03]  /*270a0*/  IDP.2A.LO.S16.U8 R96, R41, UR5, R97 ;  /* 0x0000000529607c26 */ /* 0x000fc60008001261 */
[----:B------:R-:W-:Y:S02]  /*270b0*/  LEA R40, R39, UR4, 0x3 ;  /* 0x0000000427287c11 */ /* 0x000fe4000f8e18ff */
[----:B------:R-:W-:-:S03]  /*270c0*/  LEA R102, R96, UR4, 0x3 ;  /* 0x0000000460667c11 */ /* 0x000fc6000f8e18ff */
[C---:B------:R-:W-:Y:S01]  /*270d0*/  VIADD R107, R40.reuse, 0x10000 ;  /* 0x00010000286b7836 */ /* 0x040fe20000000000 */
[----:B------:R-:W2:Y:S01]  /*270e0*/  LDC.64 R96, c[0x3][R102+0x5208] ;  /* 0x00d4820066607b82 */ /* 0x000ea20000000a00 */
[----:B------:R-:W-:-:S07]  /*270f0*/  VIADD R106, R40, 0x10000 ;  /* 0x00010000286a7836 */ /* 0x000fce0000000000 */
[----:B------:R-:W0:Y:S08]  /*27100*/  LDC.64 R38, c[0x3][R107+-0x6208] ;  /* 0x00e77e006b267b82 */ /* 0x000e300000000a00 */
[----:B------:R-:W1:Y:S01]  /*27110*/  LDC.64 R40, c[0x3][R106+-0x7590] ;  /* 0x00e29c006a287b82 */ /* 0x000e620000000a00 */
[----:B0-----:R-:W-:Y:S01]  /*27120*/  DADD R100, R130, R38 ;  /* 0x0000000082647229 */ /* 0x001fe20000000026 */
[----:B------:R-:W-:-:S02]  /*27130*/  IMAD.MOV.U32 R38, RZ, RZ, -0x800000 ;  /* 0xff800000ff267424 */ /* 0x000fc400078e00ff */
[----:B------:R-:W-:Y:S01]  /*27140*/  IMAD.MOV.U32 R39, RZ, RZ, 0x41cdcd64 ;  /* 0x41cdcd64ff277424 */ /* 0x000fe200078e00ff */
[----:B-1----:R-:W-:-:S05]  /*27150*/  DADD R98, R132, R40 ;  /* 0x0000000084627229 */ /* 0x002fca0000000028 */
[--C-:B--2---:R-:W-:Y:S02]  /*27160*/  DSETP.GEU.AND P1, PT, |R96|, R38.reuse, PT ;  /* 0x000000266000722a */ /* 0x104fe40003f2e200 */
[----:B------:R-:W-:-:S06]  /*27170*/  DSETP.GT.AND P0, PT, |R100|, R38, PT ;  /* 0x000000266400722a */ /* 0x000fcc0003f04200 */
[----:B------:R-:W-:Y:S01]  /*27180*/  FSEL R111, R99, -1.875, !P0 ;  /* 0xbff00000636f7808 */ /* 0x000fe20004000000 */
[----:B------:R-:W-:Y:S01]  /*27190*/  IMAD.MOV.U32 R99, RZ, RZ, R12 ;  /* 0x000000ffff637224 */ /* 0x000fe200078e000c */
[----:B------:R-:W-:Y:S02]  /*271a0*/  FSEL R40, R100, RZ, !P0 ;  /* 0x000000ff64287208 */ /* 0x000fe40004000000 */
[----:B------:R-:W-:Y:S02]  /*271b0*/  FSEL R41, R101, +QNAN , !P0 ;  /* 0x7ff0000065297808 */ /* 0x000fe40004000000 */
        /* <DEDUP_REMOVED lines=19> */
[----:B------:R-:W-:Y:S01]  /*272f0*/  DADD R94, R94, R96 ;  /* 0x000000005e5e7229 */ /* 0x000fe20000000060 */
[----:B------:R-:W-:-:S07]  /*27300*/  IMAD.MOV.U32 R96, RZ, RZ, 0x1 ;  /* 0x00000001ff607424 */ /* 0x000fce00078e00ff */
[----:B------:R-:W-:-:S06]  /*27310*/  DSETP.GT.AND P0, PT, |R94|, R38, PT ;  /* 0x000000265e00722a */ /* 0x000fcc0003f04200 */
[----:B------:R-:W-:Y:S02]  /*27320*/  FSEL R126, R94, RZ, !P0 ;  /* 0x000000ff5e7e7208 */ /* 0x000fe40004000000 */
[----:B------:R-:W-:Y:S01]  /*27330*/  FSEL R127, R95, +QNAN , !P0 ;  /* 0x7ff000005f7f7808 */ /* 0x000fe20004000000 */
[----:B0-----:R-:W-:-:S08]  /*27340*/  DADD R100, R132, R100 ;  /* 0x0000000084647229 */ /* 0x001fd00000000064 */
[----:B-1----:R-:W-:-:S10]  /*27350*/  DADD R98, R100, R98 ;  /* 0x0000000064627229 */ /* 0x002fd40000000062 */
[----:B------:R-:W-:Y:S02]  /*27360*/  FSEL R128, R98, RZ, !P0 ;  /* 0x000000ff62807208 */ /* 0x000fe40004000000 */
[----:B------:R-:W-:-:S06]  /*27370*/  FSEL R129, R99, -1.875, !P0 ;  /* 0xbff0000063817808 */ /* 0x000fcc0004000000 */
        /* <DEDUP_REMOVED lines=19> */
.L_x_812:
[----:B------:R-:W-:Y:S05]  /*274b0*/  BSYNC.RECONVERGENT B2 ;  /* 0x0000000000027941 */ /* 0x000fea0003800200 */
.L_x_811:
        /* <DEDUP_REMOVED lines=27> */
.L_x_815:
[----:B------:R-:W-:Y:S05]  /*27670*/  BSYNC.RECONVERGENT B2 ;  /* 0x0000000000027941 */ /* 0x000fea0003800200 */
.L_x_814:
        /* <DEDUP_REMOVED lines=8> */
.L_x_810:
        /* <DEDUP_REMOVED lines=9> */
[----:B------:R-:W-:Y:S01]  /*27790*/  BSSY.RECONVERGENT B2, `(.L_x_816) ;  /* 0x000001b000027945 */ /* 0x000fe20003800200 */
[----:B------:R-:W-:-:S06]  /*277a0*/  IMAD.MOV.U32 R96, RZ, RZ, 0x1 ;  /* 0x00000001ff607424 */ /* 0x000fcc00078e00ff */
[----:B------:R-:W-:-:S06]  /*277b0*/  DSETP.GT.AND P0, PT, |R94|, R38, PT ;  /* 0x000000265e00722a */ /* 0x000fcc0003f04200 */
[----:B------:R-:W-:Y:S02]  /*277c0*/  FSEL R126, R94, RZ, !P0 ;  /* 0x000000ff5e7e7208 */ /* 0x000fe40004000000 */
[----:B------:R-:W-:Y:S01]  /*277d0*/  FSEL R127, R95, +QNAN , !P0 ;  /* 0x7ff000005f7f7808 */ /* 0x000fe20004000000 */
[----:B0-----:R-:W-:-:S10]  /*277e0*/  DADD R98, R132, R98 ;  /* 0x0000000084627229 */ /* 0x001fd40000000062 */
        /* <DEDUP_REMOVED lines=21> */
.L_x_817:
[----:B------:R-:W-:Y:S05]  /*27940*/  BSYNC.RECONVERGENT B2 ;  /* 0x0000000000027941 */ /* 0x000fea0003800200 */
.L_x_816:
[----:B------:R-:W-:Y:S01]  /*27950*/  UMOV UR4, 0xff800000 ;  /* 0xff80000000047882 */ /* 0x000fe20000000000 */
[----:B------:R-:W-:Y:S01]  /*27960*/  UMOV UR5, 0x41cdcd64 ;  /* 0x41cdcd6400057882 */ /* 0x000fe20000000000 */
[----:B------:R-:W-:Y:S01]  /*27970*/  IMAD.MOV.U32 R94, RZ, RZ, R104 ;  /* 0x000000ffff5e7224 */ /* 0x000fe200078e0068 */
[----:B------:R-:W-:Y:S01]  /*27980*/  DSETP.GEU.AND P0, PT, |R40|, UR4, PT ;  /* 0x0000000428007e2a */ /* 0x000fe2000bf0e200 */
[----:B------:R-:W-:-:S13]  /*27990*/  IMAD.MOV.U32 R95, RZ, RZ, R105 ;  /* 0x000000ffff5f7224 */ /* 0x000fda00078e0069 */
[----:B------:R-:W-:Y:S05]  /*279a0*/  @P0 BRA `(.L_x_813) ;  /* 0x0000000400d80947 */ /* 0x000fea0003800000 */
[----:B------:R-:W-:Y:S01]  /*279b0*/  IMAD.MOV.U32 R38, RZ, RZ, R110 ;  /* 0x000000ffff267224 */ /* 0x000fe200078e006e */
[----:B------:R-:W-:Y:S01]  /*279c0*/  DADD R100, R40, R124 ;  /* 0x0000000028647229 */ /* 0x000fe2000000007c */
[----:B------:R-:W-:Y:S01]  /*279d0*/  IMAD.MOV.U32 R39, RZ, RZ, R111 ;  /* 0x000000ffff277224 */ /* 0x000fe200078e006f */
[----:B------:R-:W-:Y:S05]  /*279e0*/  BSSY.RECONVERGENT B2, `(.L_x_818) ;  /* 0x0000014000027945 */ /* 0x000fea0003800200 */
[----:B------:R-:W-:-:S03]  /*279f0*/  DADD R38, R114, R38 ;  /* 0x0000000072267229 */ /* 0x000fc60000000026 */
[----:B------:R-:W-:-:S05]  /*27a00*/  FSETP.GEU.AND P1, PT, |R101|, 6.5827683646048100446e-37, PT ;  /* 0x036000006500780b */ /* 0x000fca0003f2e200 */
        /* <DEDUP_REMOVED lines=17> */
.L_x_819:
[----:B------:R-:W-:Y:S05]  /*27b20*/  BSYNC.RECONVERGENT B2 ;  /* 0x0000000000027941 */ /* 0x000fea0003800200 */
.L_x_818:
        /* <DEDUP_REMOVED lines=8> */
.L_x_809:
        /* <DEDUP_REMOVED lines=21> */
[----:B------:R-:W-:Y:S01]  /*27d00*/  BSSY.RECONVERGENT B2, `(.L_x_820) ;  /* 0x000001b000027945 */ /* 0x000fe20003800200 */
[----:B------:R-:W-:-:S06]  /*27d10*/  IMAD.MOV.U32 R96, RZ, RZ, 0x1 ;  /* 0x00000001ff607424 */ /* 0x000fcc00078e00ff */
        /* <DEDUP_REMOVED lines=25> */
.L_x_821:
[----:B------:R-:W-:Y:S05]  /*27eb0*/  BSYNC.RECONVERGENT B2 ;  /* 0x0000000000027941 */ /* 0x000fea0003800200 */
.L_x_820:
        /* <DEDUP_REMOVED lines=29> */
.L_x_823:
[----:B------:R-:W-:Y:S05]  /*28090*/  BSYNC.RECONVERGENT B2 ;  /* 0x0000000000027941 */ /* 0x000fea0003800200 */
.L_x_822:
[----:B------:R-:W-:-:S06]  /*280a0*/  DSETP.GEU.AND P0, PT, R104, R94, PT ;  /* 0x0000005e6800722a */ /* 0x000fcc0003f0e000 */
[----:B------:R-:W-:Y:S02]  /*280b0*/  FSEL R94, R94, R104, !P0 ;  /* 0x000000685e5e7208 */ /* 0x000fe40004000000 */
[----:B------:R-:W-:Y:S02]  /*280c0*/  FSEL R95, R95, R105, !P0 ;  /* 0x000000695f5f7208 */ /* 0x000fe40004000000 */
[----:B------:R-:W-:Y:S02]  /*280d0*/  FSEL R128, R128, R110, !P0 ;  /* 0x0000006e80807208 */ /* 0x000fe40004000000 */
[----:B------:R-:W-:Y:S02]  /*280e0*/  FSEL R129, R129, R111, !P0 ;  /* 0x0000006f81817208 */ /* 0x000fe40004000000 */
[----:B------:R-:W-:Y:S02]  /*280f0*/  FSEL R126, R126, R40, !P0 ;  /* 0x000000287e7e7208 */ /* 0x000fe40004000000 */
[----:B------:R-:W-:-:S07]  /*28100*/  FSEL R127, R127, R41, !P0 ;  /* 0x000000297f7f7208 */ /* 0x000fce0004000000 */
.L_x_813:
[----:B------:R-:W-:Y:S05]  /*28110*/  BSYNC.RECONVERGENT B0 ;  /* 0x0000000000007941 */ /* 0x000fea0003800200 */
.L_x_808:
        /* <DEDUP_REMOVED lines=21> */
.L_x_825:
[----:B------:R-:W-:Y:S05]  /*28270*/  BSYNC.RECONVERGENT B0 ;  /* 0x0000000000007941 */ /* 0x000fea0003800200 */
.L_x_824:
        /* <DEDUP_REMOVED lines=12> */
.L_x_807:
[----:B------:R-:W-:Y:S05]  /*28340*/  BSYNC.RECONVERGENT B1 ;  /* 0x0000000000017941 */ /* 0x000fea0003800200 */
.L_x_805:
[----:B------:R-:W-:Y:S01]  /*28350*/  VIADD R103, R7, 0xffffffff ;  /* 0xffffffff07677836 */ /* 0x000fe20000000000 */
[----:B------:R-:W-:Y:S01]  /*28360*/  R2UR UR4, R76 ;  /* 0x000000004c0472ca */ /* 0x000fe200000e0000 */
[----:B------:R-:W-:Y:S01]  /*28370*/  IMAD.IADD R102, R5, 0x1, R8 ;  /* 0x0000000105667824 */ /* 0x000fe200078e0208 */
[----:B------:R-:W-:Y:S01]  /*28380*/  R2UR UR5, R77 ;  /* 0x000000004d0572ca */ /* 0x000fe200000e0000 */
[----:B------:R-:W-:-:S04]  /*28390*/  IMAD R107, R2, R103, RZ ;  /* 0x00000067026b7224 */ /* 0x000fc800078e02ff */
[----:B------:R-:W-:-:S04]  /*283a0*/  IMAD.IADD R99, R107, 0x1, R102 ;  /* 0x000000016b637824 */ /* 0x000fc800078e0266 */
[----:B------:R-:W-:-:S05]  /*283b0*/  IMAD.WIDE R98, R99, 0x8, R78 ;  /* 0x0000000863627825 */ /* 0x000fca00078e024e */
[----:B0-----:R-:W2:Y:S01]  /*283c0*/  LDG.E.64 R38, desc[UR4][R98.64] ;  /* 0x0000000462267981 */ /* 0x001ea2000c1e1b00 */
[----:B------:R-:W-:Y:S01]  /*283d0*/  IMAD.MOV.U32 R40, RZ, RZ, -0x771c970f ;  /* 0x88e368f1ff287424 */ /* 0x000fe200078e00ff */
[----:B------:R-:W-:Y:S01]  /*283e0*/  BSSY.RELIABLE B0, `(.L_x_826) ;  /* 0x000001f000007945 */ /* 0x000fe20003800100 */
[----:B------:R-:W-:Y:S02]  /*283f0*/  IMAD.MOV.U32 R41, RZ, RZ, 0x3ee4f8b5 ;  /* 0x3ee4f8b5ff297424 */ /* 0x000fe400078e00ff */
[----:B------:R-:W-:Y:S01]  /*28400*/  IMAD.MOV.U32 R101, RZ, RZ, R132 ;  /* 0x000000ffff657224 */ /* 0x000fe200078e0084 */
[C-C-:B--2---:R-:W-:Y:S01]  /*28410*/  DSETP.MAX.AND P1, P2, |R38|.reuse, |R132|.reuse, PT ;  /* 0x400000842600722a */ /* 0x144fe20003a2f200 */
[----:B------:R-:W-:Y:S01]  /*28420*/  IMAD.MOV.U32 R12, RZ, RZ, R39 ;  /* 0x000000ffff0c7224 */ /* 0x000fe200078e0027 */
[----:B------:R-:W-:-:S04]  /*28430*/  DADD R96, R38, -R132 ;  /* 0x0000000026607229 */ /* 0x000fc80000000884 */
[----:B------:R-:W-:Y:S01]  /*28440*/  FSEL R105, |R12|, |R133|, P1 ;  /* 0x400000850c697208 */ /* 0x000fe20000800200 */
[----:B------:R-:W-:-:S03]  /*28450*/  IMAD.MOV.U32 R12, RZ, RZ, R38 ;  /* 0x000000ffff0c7224 */ /* 0x000fc600078e0026 */
[----:B------:R-:W-:Y:S02]  /*28460*/  DSETP.GEU.AND P0, PT, |R96|, R40, PT ;  /* 0x000000286000722a */ /* 0x000fe40003f0e200 */
[----:B------:R-:W-:Y:S01]  /*28470*/  SEL R100, R12, R101, P1 ;  /* 0x000000650c647207 */ /* 0x000fe20000800000 */
[----:B------:R-:W-:Y:S01]  /*28480*/  IMAD.MOV.U32 R96, RZ, RZ, -0x800000 ;  /* 0xff800000ff607424 */ /* 0x000fe200078e00ff */
[----:B------:R-:W-:Y:S01]  /*28490*/  @P2 LOP3.LUT R105, R133, 0x80000, RZ, 0xfc, !PT ;  /* 0x0008000085692812 */ /* 0x000fe200078efcff */
[----:B------:R-:W-:-:S04]  /*284a0*/  IMAD.MOV.U32 R97, RZ, RZ, 0x41cdcd64 ;  /* 0x41cdcd64ff617424 */ /* 0x000fc800078e00ff */
[----:B------:R-:W-:-:S06]  /*284b0*/  IMAD.MOV.U32 R101, RZ, RZ, R105 ;  /* 0x000000ffff657224 */ /* 0x000fcc00078e0069 */
[----:B------:R-:W-:-:S14]  /*284c0*/  DSETP.GT.OR P0, PT, R100, R96, P0 ;  /* 0x000000606400722a */ /* 0x000fdc0000704400 */
[----:B------:R-:W-:Y:S05]  /*284d0*/  @P0 BRA `(.L_x_827) ;  /* 0x00000000003c0947 */ /* 0x000fea0003800000 */
[----:B------:R-:W-:Y:S02]  /*284e0*/  R2UR UR4, R76 ;  /* 0x000000004c0472ca */ /* 0x000fe400000e0000 */
[----:B------:R-:W-:-:S13]  /*284f0*/  R2UR UR5, R77 ;  /* 0x000000004d0572ca */ /* 0x000fda00000e0000 */
[----:B------:R-:W2:Y:S01]  /*28500*/  LDG.E.64 R98, desc[UR4][R98.64+-0x1388] ;  /* 0xffec780462627981 */ /* 0x000ea2000c1e1b00 */
[----:B------:R-:W-:Y:S01]  /*28510*/  IMAD.MOV.U32 R105, RZ, RZ, R131 ;  /* 0x000000ffff697224 */ /* 0x000fe200078e0083 */
[C-C-:B--2---:R-:W-:Y:S01]  /*28520*/  DSETP.MAX.AND P0, P1, |R98|.reuse, |R130|.reuse, PT ;  /* 0x400000826200722a */ /* 0x144fe2000390f200 */
        /* <DEDUP_REMOVED lines=10> */
.L_x_827:
[----:B------:R-:W-:Y:S05]  /*285d0*/  BSYNC.RELIABLE B0 ;  /* 0x0000000000007941 */ /* 0x000fea0003800100 */
.L_x_826:
        /* <DEDUP_REMOVED lines=13> */
[----:B------:R-:W2:Y:S01]  /*286b0*/  LDG.E.U8 R47, desc[UR8][R46.64] ;  /* 0x000000082e2f7981 */ /* 0x000ea2000c1e1100 */
[----:B------:R-:W-:Y:S01]  /*286c0*/  R2UR UR5, R77 ;  /* 0x000000004d0572ca */ /* 0x000fe200000e0000 */
[----:B------:R-:W-:-:S05]  /*286d0*/  IMAD.X R101, RZ, RZ, R83, P1 ;  /* 0x000000ffff657224 */ /* 0x000fca00008e0653 */
[----:B------:R-:W2:Y:S04]  /*286e0*/  LDG.E.U8 R100, desc[UR6][R100.64+-0x1] ;  /* 0xffffff0664647981 */ /* 0x000ea8000c1e1100 */
[----:B------:R-:W3:Y:S04]  /*286f0*/  LDG.E.U8 R104, desc[UR10][R42.64+-0x1] ;  /* 0xffffff0a2a687981 */ /* 0x000ee8000c1e1100 */
[----:B------:R-:W4:Y:S01]  /*28700*/  LDG.E.S8 R12, desc[UR4][R42.64] ;  /* 0x000000042a0c7981 */ /* 0x000f22000c1e1300 */
[----:B------:R-:W-:-:S05]  /*28710*/  IADD3 R98, PT, PT, R102, R107, -R2 ;  /* 0x0000006b66627210 */ /* 0x000fca0007ffe802 */
[----:B------:R-:W-:-:S04]  /*28720*/  VIADD R99, R98, 0xffffffff ;  /* 0xffffffff62637836 */ /* 0x000fc80000000000 */
[----:B------:R-:W-:-:S06]  /*28730*/  IMAD.WIDE R98, R99, 0x8, R78 ;  /* 0x0000000863627825 */ /* 0x000fcc00078e024e */
[----:B------:R-:W5:Y:S01]  /*28740*/  LDG.E.64 R98, desc[UR4][R98.64] ;  /* 0x0000000462627981 */ /* 0x000f62000c1e1b00 */
[----:B------:R-:W-:Y:S01]  /*28750*/  UMOV UR4, 0x57d19 ;  /* 0x00057d1900047882 */ /* 0x000fe20000000000 */
[----:B--2---:R-:W-:Y:S02]  /*28760*/  PRMT R102, R47, 0x3340, R100 ;  /* 0x000033402f667816 */ /* 0x004fe40000000064 */
[----:B---3--:R-:W-:-:S04]  /*28770*/  PRMT R105, R104, 0x3340, RZ ;  /* 0x0000334068697816 */ /* 0x008fc800000000ff */
[----:B------:R-:W-:-:S05]  /*28780*/  PRMT R105, R102, 0x5410, R105 ;  /* 0x0000541066697816 */ /* 0x000fca0000000069 */
[----:B----4-:R-:W-:Y:S01]  /*28790*/  IDP.4A.S8.U8 R12, R105, UR4, R12 ;  /* 0x00000004690c7c26 */ /* 0x010fe2000800020c */
[----:B------:R-:W-:-:S04]  /*287a0*/  UMOV UR4, 0x448 ;  /* 0x0000044800047882 */ /* 0x000fc80000000000 */
[----:B------:R-:W-:-:S04]  /*287b0*/  LEA R12, R12, UR4, 0x3 ;  /* 0x000000040c0c7c11 */ /* 0x000fc8000f8e18ff */
[----:B------:R-:W5:Y:S02]  /*287c0*/  LDC.64 R42, c[0x3][R12] ;  /* 0x00c000000c2a7b82 */ /* 0x000f640000000a00 */
[----:B-----5:R-:W-:-:S08]  /*287d0*/  DADD R42, R42, R98 ;  /* 0x000000002a2a7229 */ /* 0x020fd00000000062 */
        /* <DEDUP_REMOVED lines=10> */
[C---:B------:R-:W-:Y:S01]  /*28880*/  @!P1 R2UR UR4, R76.reuse ;  /* 0x000000004c0492ca */ /* 0x040fe200000e0000 */
[----:B------:R-:W-:Y:S01]  /*28890*/  @!P1 VIADD R5, R5, 0xffffffff ;  /* 0xffffffff05059836 */ /* 0x000fe20000000000 */
[C---:B------:R-:W-:Y:S02]  /*288a0*/  @!P1 R2UR UR5, R77.reuse ;  /* 0x000000004d0592ca */ /* 0x040fe400000e0000 */
[----:B------:R-:W-:Y:S02]  /*288b0*/  @!P1 R2UR UR6, R76 ;  /* 0x000000004c0692ca */ /* 0x000fe400000e0000 */
[----:B------:R-:W-:Y:S01]  /*288c0*/  @!P1 R2UR UR7, R77 ;  /* 0x000000004d0792ca */ /* 0x000fe200000e0000 */
[----:B------:R-:W-:Y:S02]  /*288d0*/  @!P1 IMAD.IADD R39, R4, 0x1, R103 ;  /* 0x0000000104279824 */ /* 0x000fe400078e0267 */
[----:B------:R-:W-:Y:S02]  /*288e0*/  @!P1 IMAD.IADD R41, R0, 0x1, R5 ;  /* 0x0000000100299824 */ /* 0x000fe400078e0205 */
[----:B------:R-:W-:-:S04]  /*288f0*/  @!P1 IMAD.WIDE R38, R39, 0x4, R80 ;  /* 0x0000000427269825 */ /* 0x000fc800078e0250 */
[----:B------:R-:W-:Y:S01]  /*28900*/  @!P1 IMAD.WIDE R40, R41, 0x4, R80 ;  /* 0x0000000429289825 */ /* 0x000fe200078e0250 */
[----:B------:R0:W-:Y:S04]  /*28910*/  @!P1 STG.E desc[UR4][R38.64], R5 ;  /* 0x0000000526009986 */ /* 0x0001e8000c101904 */
[----:B------:R0:W-:Y:S01]  /*28920*/  @!P1 STG.E desc[UR6][R40.64], R103 ;  /* 0x0000006728009986 */ /* 0x0001e2000c101906 */
[----:B------:R-:W-:Y:S01]  /*28930*/  @!P1 PLOP3.LUT P0, PT, PT, PT, PT, 0x8, 0x80 ;  /* 0x000000000080981c */ /* 0x000fe20003f0e170 */
[----:B------:R-:W-:-:S12]  /*28940*/  @!P1 IMAD.MOV.U32 R7, RZ, RZ, R103 ;  /* 0x000000ffff079224 */ /* 0x000fd800078e0067 */
.L_x_830:
[----:B------:R-:W-:Y:S05]  /*28950*/  BSYNC.RECONVERGENT B0 ;  /* 0x0000000000007941 */ /* 0x000fea0003800200 */
.L_x_829:
[----:B------:R-:W-:Y:S04]  /*28960*/  BSSY.RECONVERGENT B2, `(.L_x_831) ;  /* 0x000018f000027945 */ /* 0x000fe80003800200 */
[----:B------:R-:W-:Y:S05]  /*28970*/  @!P0 BRA `(.L_x_832) ;  /* 0x0000001800348947 */ /* 0x000fea0003800000 */
[----:B------:R-:W-:-:S07]  /*28980*/  IMAD.MOV.U32 R12, RZ, RZ, 0x3 ;  /* 0x00000003ff0c7424 */ /* 0x000fce00078e00ff */
.L_x_850:
[----:B0-----:R-:W-:Y:S01]  /*28990*/  IMAD.IADD R38, R5, 0x1, -R12 ;  /* 0x0000000105267824 */ /* 0x001fe200078e0a0c */
[----:B------:R-:W-:Y:S01]  /*289a0*/  BSSY.RECONVERGENT B1, `(.L_x_833) ;  /* 0x0000187000017945 */ /* 0x000fe20003800200 */
[----:B------:R-:W-:-:S03]  /*289b0*/  VIADD R127, R7, 0xffffffff ;  /* 0xffffffff077f7836 */ /* 0x000fc60000000000 */
[----:B------:R-:W-:Y:S02]  /*289c0*/  IABS R40, R38 ;  /* 0x0000002600287213 */ /* 0x000fe40000000000 */
[C---:B------:R-:W-:Y:S01]  /*289d0*/  ISETP.GT.U32.AND P0, PT, R38.reuse, 0x7ffffffe, PT ;  /* 0x7ffffffe2600780c */ /* 0x040fe20003f04070 */
[----:B------:R-:W-:-:S03]  /*289e0*/  VIADD R38, R38, 0x1 ;  /* 0x0000000126267836 */ /* 0x000fc60000000000 */
[----:B------:R-:W-:Y:S02]  /*289f0*/  SEL R40, R40, RZ, P0 ;  /* 0x000000ff28287207 */ /* 0x000fe40000000000 */
[----:B-1----:R-:W-:Y:S02]  /*28a00*/  SEL R39, R38, 0x1, !P0 ;  /* 0x0000000126277807 */ /* 0x002fe40004000000 */
[----:B------:R-:W-:Y:S01]  /*28a10*/  PLOP3.LUT P0, PT, PT, PT, PT, 0x80, 0x8 ;  /* 0x000000000008781c */ /* 0x000fe20003f0f070 */
[----:B------:R-:W-:Y:S01]  /*28a20*/  IMAD.IADD R41, R127, 0x1, -R40 ;  /* 0x000000017f297824 */ /* 0x000fe200078e0a28 */
[----:B------:R-:W-:-:S04]  /*28a30*/  ISETP.GE.AND P1, PT, R39, R5, PT ;  /* 0x000000052700720c */ /* 0x000fc80003f26270 */
[----:B------:R-:W-:-:S13]  /*28a40*/  ISETP.LT.OR P1, PT, R41, 0x1, P1 ;  /* 0x000000012900780c */ /* 0x000fda0000f21670 */
[----:B------:R-:W-:Y:S05]  /*28a50*/  @P1 BRA `(.L_x_834) ;  /* 0x0000001400ec1947 */ /* 0x000fea0003800000 */
[----:B------:R-:W-:Y:S01]  /*28a60*/  IMAD.IADD R38, R5, 0x1, R6 ;  /* 0x0000000105267824 */ /* 0x000fe200078e0206 */
[----:B------:R-:W-:Y:S02]  /*28a70*/  R2UR UR4, R76 ;  /* 0x000000004c0472ca */ /* 0x000fe400000e0000 */
[----:B------:R-:W-:Y:S01]  /*28a80*/  R2UR UR5, R77 ;  /* 0x000000004d0572ca */ /* 0x000fe200000e0000 */
[----:B------:R-:W-:Y:S01]  /*28a90*/  IMAD R127, R2, R127, R38 ;  /* 0x0000007f027f7224 */ /* 0x000fe200078e0226 */
[----:B------:R-:W-:-:S03]  /*28aa0*/  LOP3.LUT R38, RZ, R39, RZ, 0x33, !PT ;  /* 0x00000027ff267212 */ /* 0x000fc600078e33ff */
[----:B------:R-:W-:Y:S01]  /*28ab0*/  IMAD.WIDE R126, R127, 0x8, R78 ;  /* 0x000000087f7e7825 */ /* 0x000fe200078e024e */
[----:B------:R-:W-:Y:S02]  /*28ac0*/  IADD3 R128, P1, PT, R5, R82, RZ ;  /* 0x0000005205807210 */ /* 0x000fe40007f3e0ff */
[----:B------:R-:W-:Y:S02]  /*28ad0*/  IADD3 R38, PT, PT, R38, R40, R5 ;  /* 0x0000002826267210 */ /* 0x000fe40007ffe005 */
[----:B------:R-:W-:-:S03]  /*28ae0*/  IADD3 R46, P2, PT, R7, R82, RZ ;  /* 0x00000052072e7210 */ /* 0x000fc60007f5e0ff */
[----:B------:R0:W5:Y:S01]  /*28af0*/  LDG.E.64 R124, desc[UR4][R126.64+0x1388] ;  /* 0x001388047e7c7981 */ /* 0x000162000c1e1b00 */
[----:B------:R-:W-:Y:S01]  /*28b00*/  UMOV UR4, 0x448 ;  /* 0x0000044800047882 */ /* 0x000fe20000000000 */
[-C--:B------:R-:W-:Y:S02]  /*28b10*/  LEA.HI.X.SX32 R129, R5, R83.reuse, 0x1, P1 ;  /* 0x0000005305817211 */ /* 0x080fe400008f0eff */
[----:B------:R-:W-:Y:S02]  /*28b20*/  LEA.HI.X.SX32 R47, R7, R83, 0x1, P2 ;  /* 0x00000053072f7211 */ /* 0x000fe400010f0eff */
[C---:B------:R-:W-:Y:S02]  /*28b30*/  LEA R40, R38.reuse, UR4, 0x3 ;  /* 0x0000000426287c11 */ /* 0x040fe4000f8e18ff */
[----:B------:R-:W-:-:S07]  /*28b40*/  LEA R42, R38, UR4, 0x3 ;  /* 0x00000004262a7c11 */ /* 0x000fce000f8e18ff */
.L_x_849:
        /* <DEDUP_REMOVED lines=15> */
[----:B------:R-:W-:Y:S01]  /*28c40*/  ISETP.NE.AND P2, PT, R113, RZ, PT ;  /* 0x000000ff7100720c */ /* 0x000fe20003f45270 */
[----:B------:R-:W-:Y:S01]  /*28c50*/  VIADD R105, R41, 0xffffffff ;  /* 0xffffffff29697836 */ /* 0x000fe20000000000 */
[----:B------:R-:W-:Y:S01]  /*28c60*/  ISETP.EQ.AND P1, PT, R112, RZ, !P1 ;  /* 0x000000ff7000720c */ /* 0x000fe20004f22270 */
[----:B------:R-:W-:Y:S01]  /*28c70*/  IMAD.IADD R104, R6, 0x1, R39 ;  /* 0x0000000106687824 */ /* 0x000fe200078e0227 */
[----:B------:R-:W-:Y:S02]  /*28c80*/  ISETP.EQ.AND P2, PT, R112, 0x1, !P2 ;  /* 0x000000017000780c */ /* 0x000fe40005742270 */
        /* <DEDUP_REMOVED lines=26> */
[----:B------:R-:W-:-:S04]  /*28e30*/  UMOV UR4, 0x448 ;  /* 0x0000044800047882 */ /* 0x000fc80000000000 */
[----:B------:R-:W-:Y:S01]  /*28e40*/  LEA R38, R38, UR4, 0x3 ;  /* 0x0000000426267c11 */ /* 0x000fe2000f8e18ff */
[----:B------:R-:W1:Y:S08]  /*28e50*/  LDC.64 R96, c[0x3][R42+0x6268] ;  /* 0x00d89a002a607b82 */ /* 0x000e700000000a00 */
[----:B------:R-:W2:Y:S08]  /*28e60*/  LDC.64 R98, c[0x3][R42+0x5f98] ;  /* 0x00d7e6002a627b82 */ /* 0x000eb00000000a00 */
[----:B------:R-:W1:Y:S08]  /*28e70*/  LDC.64 R100, c[0x3][R38+0x1388] ;  /* 0x00c4e20026647b82 */ /* 0x000e700000000a00 */
[----:B------:R-:W2:Y:S01]  /*28e80*/  LDC.64 R102, c[0x3][R38] ;  /* 0x00c0000026667b82 */ /* 0x000ea20000000a00 */
[----:B-1----:R-:W-:-:S02]  /*28e90*/  DADD R96, R96, R100 ;  /* 0x0000000060607229 */ /* 0x002fc40000000064 */
[----:B--2---:R-:W-:-:S11]  /*28ea0*/  DADD R98, R98, R102 ;  /* 0x0000000062627229 */ /* 0x004fd60000000066 */
.L_x_839:
[----:B------:R-:W-:Y:S05]  /*28eb0*/  BSYNC.RECONVERGENT B4 ;  /* 0x0000000000047941 */ /* 0x000fea0003800200 */
.L_x_838:
[----:B------:R-:W-:Y:S01]  /*28ec0*/  R2UR UR4, R76 ;  /* 0x000000004c0472ca */ /* 0x000fe200000e0000 */
[----:B------:R-:W-:Y:S01]  /*28ed0*/  IMAD R101, R2, R105, R104 ;  /* 0x0000006902657224 */ /* 0x000fe200078e0268 */
[----:B------:R-:W-:Y:S02]  /*28ee0*/  R2UR UR5, R77 ;  /* 0x000000004d0572ca */ /* 0x000fe400000e0000 */
[----:B------:R-:W-:Y:S01]  /*28ef0*/  R2UR UR6, R76 ;  /* 0x000000004c0672ca */ /* 0x000fe200000e0000 */
[----:B------:R-:W-:Y:S01]  /*28f00*/  IMAD.WIDE R100, R101, 0x8, R78 ;  /* 0x0000000865647825 */ /* 0x000fe200078e024e */
[----:B------:R-:W-:-:S09]  /*28f10*/  R2UR UR7, R77 ;  /* 0x000000004d0772ca */ /* 0x000fd200000e0000 */
[----:B------:R-:W2:Y:S04]  /*28f20*/  LDG.E.64 R102, desc[UR4][R100.64] ;  /* 0x0000000464667981 */ /* 0x000ea8000c1e1b00 */
[----:B------:R-:W3:Y:S01]  /*28f30*/  LDG.E.64 R104, desc[UR6][R100.64+0x1388] ;  /* 0x0013880664687981 */ /* 0x000ee2000c1e1b00 */
[----:B------:R-:W-:Y:S01]  /*28f40*/  UMOV UR4, 0xff800000 ;  /* 0xff80000000047882 */ /* 0x000fe20000000000 */
[----:B------:R-:W-:Y:S01]  /*28f50*/  UMOV UR5, 0x41cdcd64 ;  /* 0x41cdcd6400057882 */ /* 0x000fe20000000000 */
[----:B--2---:R-:W-:Y:S02]  /*28f60*/  DADD R96, R102, R96 ;  /* 0x0000000066607229 */ /* 0x004fe40000000060 */
[----:B---3--:R-:W-:-:S06]  /*28f70*/  DADD R98, R104, R98 ;  /* 0x0000000068627229 */ /* 0x008fcc0000000062 */
[----:B------:R-:W-:-:S06]  /*28f80*/  DSETP.GT.AND P1, PT, |R96|, UR4, PT ;  /* 0x0000000460007e2a */ /* 0x000fcc000bf24200 */
[----:B------:R-:W-:Y:S02]  /*28f90*/  FSEL R96, R96, RZ, !P1 ;  /* 0x000000ff60607208 */ /* 0x000fe40004800000 */
[----:B------:R-:W-:Y:S02]  /*28fa0*/  FSEL R97, R97, +QNAN , !P1 ;  /* 0x7ff0000061617808 */ /* 0x000fe40004800000 */
[----:B------:R-:W-:Y:S02]  /*28fb0*/  FSEL R102, R98, RZ, !P1 ;  /* 0x000000ff62667208 */ /* 0x000fe40004800000 */
[----:B------:R-:W-:Y:S01]  /*28fc0*/  FSEL R103, R99, -1.875, !P1 ;  /* 0xbff0000063677808 */ /* 0x000fe20004800000 */
[----:B------:R-:W-:Y:S06]  /*28fd0*/  BRA `(.L_x_840) ;  /* 0x0000000c00b47947 */ /* 0x000fec0003800000 */
.L_x_837:
[C---:B------:R-:W-:Y:S02]  /*28fe0*/  R2UR UR4, R76.reuse ;  /* 0x000000004c0472ca */ /* 0x040fe400000e0000 */
        /* <DEDUP_REMOVED lines=9> */
[----:B------:R-:W2:Y:S01]  /*29080*/  LDG.E.S8 R101, desc[UR6][R100.64+0x1b] ;  /* 0x00001b0664657981 */ /* 0x000ea2000c1e1300 */
[----:B------:R-:W-:Y:S02]  /*29090*/  R2UR UR10, R76 ;  /* 0x000000004c0a72ca */ /* 0x000fe400000e0000 */
[----:B------:R-:W-:Y:S01]  /*290a0*/  R2UR UR11, R77 ;  /* 0x000000004d0b72ca */ /* 0x000fe200000e0000 */
[----:B------:R-:W2:Y:S06]  /*290b0*/  LDG.E.S8 R38, desc[UR4][R96.64] ;  /* 0x0000000460267981 */ /* 0x000eac000c1e1300 */
[----:B------:R-:W3:Y:S06]  /*290c0*/  LDG.E.S8 R43, desc[UR8][R46.64] ;  /* 0x000000082e2b7981 */ /* 0x000eec000c1e1300 */
[----:B------:R-:W3:Y:S01]  /*290d0*/  LDG.E.S8 R102, desc[UR10][R128.64+0x1b] ;  /* 0x00001b0a80667981 */ /* 0x000ee2000c1e1300 */
[----:B------:R-:W-:-:S02]  /*290e0*/  VIADD R99, R41, 0xffffffff ;  /* 0xffffffff29637836 */ /* 0x000fc40000000000 */
[----:B------:R-:W-:-:S04]  /*290f0*/  IMAD.IADD R98, R6, 0x1, R39 ;  /* 0x0000000106627824 */ /* 0x000fc800078e0227 */
[----:B------:R-:W-:-:S04]  /*29100*/  IMAD R99, R2, R99, R98 ;  /* 0x0000006302637224 */ /* 0x000fc800078e0262 */
[----:B------:R-:W-:-:S05]  /*29110*/  IMAD.WIDE R112, R99, 0x8, R78 ;  /* 0x0000000863707825 */ /* 0x000fca00078e024e */
[----:B------:R-:W4:Y:S04]  /*29120*/  LDG.E.64 R98, desc[UR4][R112.64] ;  /* 0x0000000470627981 */ /* 0x000f28000c1e1b00 */
[----:B------:R-:W4:Y:S01]  /*29130*/  LDG.E.64 R96, desc[UR6][R112.64+0x1388] ;  /* 0x0013880670607981 */ /* 0x000f22000c1e1b00 */
[----:B------:R-:W1:Y:S01]  /*29140*/  LDC.64 R110, c[0x3][R40+0x6268] ;  /* 0x00d89a00286e7b82 */ /* 0x000e620000000a00 */
[----:B------:R-:W-:Y:S01]  /*29150*/  UMOV UR4, 0xff800000 ;  /* 0xff80000000047882 */ /* 0x000fe20000000000 */
[----:B------:R-:W-:Y:S01]  /*29160*/  UMOV UR5, 0x41cdcd64 ;  /* 0x41cdcd6400057882 */ /* 0x000fe20000000000 */
[----:B--2---:R-:W-:-:S05]  /*29170*/  IMAD R38, R38, 0x5, R101 ;  /* 0x0000000526267824 */ /* 0x004fca00078e0265 */
[----:B------:R-:W-:-:S04]  /*29180*/  LEA R38, R38, 0x10000, 0x3 ;  /* 0x0001000026267811 */ /* 0x000fc800078e18ff */
[----:B------:R-:W1:Y:S01]  /*29190*/  LDC.64 R108, c[0x3][R38+-0x4970] ;  /* 0x00eda400266c7b82 */ /* 0x000e620000000a00 */
[----:B---3--:R-:W-:-:S05]  /*291a0*/  IMAD R43, R43, 0x5, R102 ;  /* 0x000000052b2b7824 */ /* 0x008fca00078e0266 */
[----:B------:R-:W-:Y:S02]  /*291b0*/  LEA R43, R43, 0x10000, 0x3 ;  /* 0x000100002b2b7811 */ /* 0x000fe400078e18ff */
[----:B------:R-:W2:Y:S08]  /*291c0*/  LDC.64 R102, c[0x3][R40+0x5f98] ;  /* 0x00d7e60028667b82 */ /* 0x000eb00000000a00 */
[----:B------:R-:W2:Y:S08]  /*291d0*/  LDC.64 R100, c[0x3][R38+-0x4a38] ;  /* 0x00ed720026647b82 */ /* 0x000eb00000000a00 */
[----:B------:R-:W3:Y:S08]  /*291e0*/  LDC.64 R106, c[0x3][R43+-0x4970] ;  /* 0x00eda4002b6a7b82 */ /* 0x000ef00000000a00 */
[----:B------:R-:W0:Y:S01]  /*291f0*/  LDC.64 R104, c[0x3][R43+-0x4a38] ;  /* 0x00ed72002b687b82 */ /* 0x000e220000000a00 */
[----:B-1----:R-:W-:-:S02]  /*29200*/  DADD R108, R110, R108 ;  /* 0x000000006e6c7229 */ /* 0x002fc4000000006c */
[----:B--2---:R-:W-:-:S06]  /*29210*/  DADD R100, R102, R100 ;  /* 0x0000000066647229 */ /* 0x004fcc0000000064 */
[----:B---3--:R-:W-:Y:S02]  /*29220*/  DADD R106, R108, R106 ;  /* 0x000000006c6a7229 */ /* 0x008fe4000000006a */
[----:B0-----:R-:W-:-:S06]  /*29230*/  DADD R100, R100, R104 ;  /* 0x0000000064647229 */ /* 0x001fcc0000000068 */
[----:B----4-:R-:W-:Y:S02]  /*29240*/  DADD R98, R98, R106 ;  /* 0x0000000062627229 */ /* 0x010fe4000000006a */
[----:B------:R-:W-:-:S06]  /*29250*/  DADD R100, R96, R100 ;  /* 0x0000000060647229 */ /* 0x000fcc0000000064 */
[----:B------:R-:W-:-:S06]  /*29260*/  DSETP.GT.AND P1, PT, |R98|, UR4, PT ;  /* 0x0000000462007e2a */ /* 0x000fcc000bf24200 */
[----:B------:R-:W-:Y:S02]  /*29270*/  FSEL R96, R98, RZ, !P1 ;  /* 0x000000ff62607208 */ /* 0x000fe40004800000 */
[----:B------:R-:W-:Y:S02]  /*29280*/  FSEL R97, R99, +QNAN , !P1 ;  /* 0x7ff0000063617808 */ /* 0x000fe40004800000 */
[----:B------:R-:W-:Y:S02]  /*29290*/  FSEL R102, R100, RZ, !P1 ;  /* 0x000000ff64667208 */ /* 0x000fe40004800000 */
[----:B------:R-:W-:Y:S01]  /*292a0*/  FSEL R103, R101, -1.875, !P1 ;  /* 0xbff0000065677808 */ /* 0x000fe20004800000 */
[----:B------:R-:W-:Y:S06]  /*292b0*/  BRA `(.L_x_840) ;  /* 0x0000000800fc7947 */ /* 0x000fec0003800000 */
.L_x_836:
        /* <DEDUP_REMOVED lines=12> */
[----:B------:R-:W2:Y:S01]  /*29380*/  LDG.E.U8 R105, desc[UR10][R128.64+0x1b] ;  /* 0x00001b0a80697981 */ /* 0x000ea2000c1e1100 */
[C---:B------:R-:W-:Y:S02]  /*29390*/  R2UR UR14, R76.reuse ;  /* 0x000000004c0e72ca */ /* 0x040fe400000e0000 */
[----:B------:R-:W-:Y:S01]  /*293a0*/  R2UR UR15, R77 ;  /* 0x000000004d0f72ca */ /* 0x000fe200000e0000 */
[----:B------:R-:W2:Y:S01]  /*293b0*/  LDG.E.U8 R106, desc[UR12][R128.64+0x1a] ;  /* 0x00001a0c806a7981 */ /* 0x000ea2000c1e1100 */
[----:B------:R-:W-:-:S02]  /*293c0*/  R2UR UR8, R76 ;  /* 0x000000004c0872ca */ /* 0x000fc400000e0000 */
[----:B------:R-:W-:Y:S01]  /*293d0*/  R2UR UR9, R77 ;  /* 0x000000004d0972ca */ /* 0x000fe200000e0000 */
[C---:B------:R-:W-:Y:S01]  /*293e0*/  VIADD R98, R41.reuse, 0xffffffff ;  /* 0xffffffff29627836 */ /* 0x040fe20000000000 */
[----:B------:R-:W-:Y:S01]  /*293f0*/  LEA.HI.X.SX32 R97, R41, R83, 0x1, P1 ;  /* 0x0000005329617211 */ /* 0x000fe200008f0eff */
[----:B------:R-:W3:Y:S01]  /*29400*/  LDG.E.64 R112, desc[UR4][R84.64+0x28b8] ;  /* 0x0028b80454707981 */ /* 0x000ee2000c1e1b00 */
[----:B------:R-:W-:-:S03]  /*29410*/  IADD3 R102, P1, PT, R39, R82, RZ ;  /* 0x0000005227667210 */ /* 0x000fc60007f3e0ff */
[----:B------:R-:W4:Y:S01]  /*29420*/  LDG.E.U8 R43, desc[UR4][R96.64+0x1] ;  /* 0x00000104602b7981 */ /* 0x000f22000c1e1100 */
[----:B------:R-:W-:-:S03]  /*29430*/  LEA.HI.X.SX32 R103, R39, R83, 0x1, P1 ;  /* 0x0000005327677211 */ /* 0x000fc600008f0eff */
[----:B------:R1:W4:Y:S04]  /*29440*/  LDG.E.U8 R108, desc[UR6][R96.64] ;  /* 0x00000006606c7981 */ /* 0x000328000c1e1100 */
[----:B------:R-:W3:Y:S04]  /*29450*/  LDG.E.U8 R109, desc[UR14][R46.64] ;  /* 0x0000000e2e6d7981 */ /* 0x000ee8000c1e1100 */
[----:B------:R-:W3:Y:S04]  /*29460*/  LDG.E.U8 R107, desc[UR8][R102.64+0x1b] ;  /* 0x00001b08666b7981 */ /* 0x000ee8000c1e1100 */
[----:B------:R-:W3:Y:S04]  /*29470*/  LDG.E.S8 R104, desc[UR6][R46.64+-0x1] ;  /* 0xffffff062e687981 */ /* 0x000ee8000c1e1300 */
[----:B------:R3:W3:Y:S01]  /*29480*/  LDG.E.S8 R38, desc[UR4][R102.64+0x1c] ;  /* 0x00001c0466267981 */ /* 0x0006e2000c1e1300 */
[----:B-1----:R-:W-:-:S03]  /*29490*/  IMAD.IADD R97, R8, 0x1, R39 ;  /* 0x0000000108617824 */ /* 0x002fc600078e0227 */
[----:B------:R-:W3:Y:S01]  /*294a0*/  LDG.E.64 R110, desc[UR6][R84.64+0x28c0] ;  /* 0x0028c006546e7981 */ /* 0x000ee2000c1e1b00 */
[----:B------:R-:W-:-:S03]  /*294b0*/  IMAD R97, R2, R98, R97 ;  /* 0x0000006202617224 */ /* 0x000fc600078e0261 */
[----:B------:R-:W3:Y:S01]  /*294c0*/  LDG.E.64 R114, desc[UR4][R84.64+0x28b0] ;  /* 0x0028b00454727981 */ /* 0x000ee2000c1e1b00 */
[----:B------:R-:W-:-:S05]  /*294d0*/  IMAD.WIDE R98, R97, 0x8, R78 ;  /* 0x0000000861627825 */ /* 0x000fca00078e024e */
[----:B------:R-:W3:Y:S04]  /*294e0*/  LDG.E.64 R100, desc[UR6][R98.64+-0x1388] ;  /* 0xffec780662647981 */ /* 0x000ee8000c1e1b00 */
[----:B------:R1:W3:Y:S01]  /*294f0*/  LDG.E.64 R96, desc[UR4][R98.64] ;  /* 0x0000000462607981 */ /* 0x0002e2000c1e1b00 */
[----:B------:R-:W-:Y:S01]  /*29500*/  UMOV UR5, 0x57d19 ;  /* 0x00057d1900057882 */ /* 0x000fe20000000000 */
[----:B------:R-:W-:Y:S01]  /*29510*/  UMOV UR4, 0x5197d ;  /* 0x0005197d00047882 */ /* 0x000fe20000000000 */
[----:B------:R-:W-:Y:S01]  /*29520*/  BSSY.RECONVERGENT B4, `(.L_x_842) ;  /* 0x0000031000047945 */ /* 0x000fe20003800200 */
[----:B--2---:R-:W-:Y:S02]  /*29530*/  PRMT R105, R106, 0x3340, R105 ;  /* 0x000033406a697816 */ /* 0x004fe40000000069 */
[----:B----4-:R-:W-:-:S02]  /*29540*/  PRMT R43, R108, 0x3340, R43 ;  /* 0x000033406c2b7816 */ /* 0x010fc4000000002b */
[----:B---3--:R-:W-:Y:S02]  /*29550*/  PRMT R102, R109, 0x3340, RZ ;  /* 0x000033406d667816 */ /* 0x008fe400000000ff */
[----:B------:R-:W-:Y:S02]  /*29560*/  PRMT R106, R107, 0x3340, RZ ;  /* 0x000033406b6a7816 */ /* 0x000fe400000000ff */
[----:B------:R-:W-:Y:S02]  /*29570*/  PRMT R105, R105, 0x5410, R102 ;  /* 0x0000541069697816 */ /* 0x000fe40000000066 */
[----:B------:R-:W-:-:S03]  /*29580*/  PRMT R43, R43, 0x5410, R106 ;  /* 0x000054102b2b7816 */ /* 0x000fc6000000006a */
[----:B------:R-:W-:Y:S02]  /*29590*/  IDP.4A.S8.U8 R104, R105, UR5, R104 ;  /* 0x0000000569687c26 */ /* 0x000fe40008000268 */
[----:B------:R-:W-:Y:S01]  /*295a0*/  IDP.4A.S8.U8 R38, R43, UR4, R38 ;  /* 0x000000042b267c26 */ /* 0x000fe20008000226 */
[----:B------:R-:W-:Y:S02]  /*295b0*/  UMOV UR4, 0x448 ;  /* 0x0000044800047882 */ /* 0x000fe40000000000 */
[----:B------:R-:W-:Y:S02]  /*295c0*/  LEA R43, R104, UR4, 0x3 ;  /* 0x00000004682b7c11 */ /* 0x000fe4000f8e18ff */
[----:B------:R-:W-:Y:S02]  /*295d0*/  LEA R38, R38, UR4, 0x3 ;  /* 0x0000000426267c11 */ /* 0x000fe4000f8e18ff */
[----:B-1----:R-:W1:Y:S08]  /*295e0*/  LDC.64 R98, c[0x3][R43+0x3a98] ;  /* 0x00cea6002b627b82 */ /* 0x002e700000000a00 */
[----:B------:R-:W1:Y:S08]  /*295f0*/  LDC.64 R102, c[0x3][R38+0x3a98] ;  /* 0x00cea60026667b82 */ /* 0x000e700000000a00 */
[----:B------:R-:W2:Y:S08]  /*29600*/  LDC.64 R104, c[0x3][R43+0x2710] ;  /* 0x00c9c4002b687b82 */ /* 0x000eb00000000a00 */
[----:B------:R-:W2:Y:S01]  /*29610*/  LDC.64 R106, c[0x3][R38+0x2710] ;  /* 0x00c9c400266a7b82 */ /* 0x000ea20000000a00 */
[----:B------:R-:W-:Y:S01]  /*29620*/  UMOV UR4, 0xff800000 ;  /* 0xff80000000047882 */ /* 0x000fe20000000000 */
[----:B------:R-:W-:Y:S01]  /*29630*/  UMOV UR5, 0x41cdcd64 ;  /* 0x41cdcd6400057882 */ /* 0x000fe20000000000 */
[----:B-1----:R-:W-:-:S08]  /*29640*/  DADD R98, R102, R98 ;  /* 0x0000000066627229 */ /* 0x002fd00000000062 */
[----:B------:R-:W-:Y:S02]  /*29650*/  DADD R100, R98, R100 ;  /* 0x0000000062647229 */ /* 0x000fe40000000064 */
[----:B--2---:R-:W-:-:S06]  /*29660*/  DADD R104, R106, R104 ;  /* 0x000000006a687229 */ /* 0x004fcc0000000068 */
[----:B------:R-:W-:Y:S02]  /*29670*/  DSETP.GT.AND P1, PT, |R100|, UR4, PT ;  /* 0x0000000464007e2a */ /* 0x000fe4000bf24200 */
        /* <DEDUP_REMOVED lines=22> */
[----:B------:R-:W-:Y:S05]  /*297e0*/  BMOV.32.CLEAR RZ, B11 ;  /* 0x000000000bff7355 */ /* 0x000fea0000100000 */
[----:B------:R-:W-:-:S07]  /*297f0*/  MOV R38, 0x29810 ;  /* 0x0002981000267802 */ /* 0x000fce0000000f00 */
[----:B0----5:R-:W-:Y:S05]  /*29800*/  CALL.REL.NOINC `($__internal_0_$__cuda_sm20_div_rn_f64_full) ;  /* 0x0000021c00047944 */ /* 0x021fea0003c00000 */
[----:B------:R-:W-:Y:S02]  /*29810*/  IMAD.MOV.U32 R134, RZ, RZ, R104 ;  /* 0x000000ffff867224 */ /* 0x000fe400078e0068 */
[----:B------:R-:W-:-:S07]  /*29820*/  IMAD.MOV.U32 R135, RZ, RZ, R105 ;  /* 0x000000ffff877224 */ /* 0x000fce00078e0069 */
.L_x_843:
[----:B------:R-:W-:Y:S05]  /*29830*/  BSYNC.RECONVERGENT B4 ;  /* 0x0000000000047941 */ /* 0x000fea0003800200 */
.L_x_842:
[----:B------:R-:W-:Y:S02]  /*29840*/  R2UR UR4, R76 ;  /* 0x000000004c0472ca */ /* 0x000fe400000e0000 */
[----:B------:R-:W-:-:S13]  /*29850*/  R2UR UR5, R77 ;  /* 0x000000004d0572ca */ /* 0x000fda00000e0000 */
[----:B------:R-:W2:Y:S01]  /*29860*/  LDG.E.64 R96, desc[UR4][R126.64] ;  /* 0x000000047e607981 */ /* 0x000ea2000c1e1b00 */
[----:B-----5:R-:W-:Y:S01]  /*29870*/  DADD R98, R124, R112 ;  /* 0x000000007c627229 */ /* 0x020fe20000000070 */
[----:B------:R-:W-:Y:S01]  /*29880*/  IMAD.MOV.U32 R100, RZ, RZ, 0x1 ;  /* 0x00000001ff647424 */ /* 0x000fe200078e00ff */
[----:B------:R-:W-:Y:S06]  /*29890*/  BSSY.RECONVERGENT B4, `(.L_x_844) ;  /* 0x0000015000047945 */ /* 0x000fec0003800200 */
[----:B------:R-:W-:-:S06]  /*298a0*/  DADD R98, R110, R98 ;  /* 0x000000006e627229 */ /* 0x000fcc0000000062 */
[----:B------:R-:W1:Y:S02]  /*298b0*/  MUFU.RCP64H R101, R99 ;  /* 0x0000006300657308 */ /* 0x000e640000001800 */
[----:B-1----:R-:W-:-:S08]  /*298c0*/  DFMA R102, -R98, R100, 1 ;  /* 0x3ff000006266742b */ /* 0x002fd00000000164 */
        /* <DEDUP_REMOVED lines=12> */
[----:B------:R-:W-:Y:S05]  /*29990*/  BMOV.32.CLEAR RZ, B11 ;  /* 0x000000000bff7355 */ /* 0x000fea0000100000 */
[----:B------:R-:W-:Y:S01]  /*299a0*/  IMAD.MOV.U32 R100, RZ, RZ, R96 ;  /* 0x000000ffff647224 */ /* 0x000fe200078e0060 */
[----:B------:R-:W-:Y:S01]  /*299b0*/  MOV R38, 0x299e0 ;  /* 0x000299e000267802 */ /* 0x000fe20000000f00 */
[----:B------:R-:W-:-:S07]  /*299c0*/  IMAD.MOV.U32 R101, RZ, RZ, R97 ;  /* 0x000000ffff657224 */ /* 0x000fce00078e0061 */
[----:B0-----:R-:W-:Y:S05]  /*299d0*/  CALL.REL.NOINC `($__internal_0_$__cuda_sm20_div_rn_f64_full) ;  /* 0x0000021800907944 */ /* 0x001fea0003c00000 */
.L_x_845:
[----:B------:R-:W-:Y:S05]  /*299e0*/  BSYNC.RECONVERGENT B4 ;  /* 0x0000000000047941 */ /* 0x000fea0003800200 */
.L_x_844:
[----:B------:R-:W-:-:S06]  /*299f0*/  DSETP.GE.AND P1, PT, R134, R104, PT ;  /* 0x000000688600722a */ /* 0x000fcc0003f26000 */
[----:B------:R-:W-:Y:S02]  /*29a00*/  FSEL R96, R132, RZ, P1 ;  /* 0x000000ff84607208 */ /* 0x000fe40000800000 */
[----:B------:R-:W-:Y:S02]  /*29a10*/  FSEL R97, R133, +QNAN , P1 ;  /* 0x7ff0000085617808 */ /* 0x000fe40000800000 */
[----:B------:R-:W-:Y:S02]  /*29a20*/  FSEL R102, R130, RZ, P1 ;  /* 0x000000ff82667208 */ /* 0x000fe40000800000 */
[----:B------:R-:W-:Y:S01]  /*29a30*/  FSEL R103, R131, -1.875, P1 ;  /* 0xbff0000083677808 */ /* 0x000fe20000800000 */
[----:B------:R-:W-:Y:S06]  /*29a40*/  BRA `(.L_x_840) ;  /* 0x0000000400187947 */ /* 0x000fec0003800000 */
.L_x_841:
        /* <DEDUP_REMOVED lines=10> */
[----:B------:R-:W-:Y:S02]  /*29af0*/  R2UR UR13, R77 ;  /* 0x000000004d0d72ca */ /* 0x000fe400000e0000 */
[----:B------:R-:W-:Y:S02]  /*29b00*/  LEA.HI.X.SX32 R97, R41, R83, 0x1, P1 ;  /* 0x0000005329617211 */ /* 0x000fe400008f0eff */
[----:B------:R-:W-:-:S02]  /*29b10*/  R2UR UR14, R76 ;  /* 0x000000004c0e72ca */ /* 0x000fc400000e0000 */
[C---:B------:R-:W-:Y:S01]  /*29b20*/  R2UR UR15, R77.reuse ;  /* 0x000000004d0f72ca */ /* 0x040fe200000e0000 */
[----:B------:R-:W3:Y:S01]  /*29b30*/  LDG.E.U8 R43, desc[UR6][R96.64+0x1] ;  /* 0x00000106602b7981 */ /* 0x000ee2000c1e1100 */
[C---:B------:R-:W-:Y:S02]  /*29b40*/  R2UR UR16, R76.reuse ;  /* 0x000000004c1072ca */ /* 0x040fe400000e0000 */
[----:B------:R-:W-:Y:S01]  /*29b50*/  R2UR UR17, R77 ;  /* 0x000000004d1172ca */ /* 0x000fe200000e0000 */
[----:B------:R-:W3:Y:S01]  /*29b60*/  LDG.E.U8 R104, desc[UR8][R96.64] ;  /* 0x0000000860687981 */ /* 0x000ee2000c1e1100 */
[----:B------:R-:W-:Y:S02]  /*29b70*/  LEA.HI.X.SX32 R103, R39, R83, 0x1, P2 ;  /* 0x0000005327677211 */ /* 0x000fe400010f0eff */
[----:B------:R-:W-:Y:S01]  /*29b80*/  R2UR UR4, R76 ;  /* 0x000000004c0472ca */ /* 0x000fe200000e0000 */
[----:B------:R-:W4:Y:S01]  /*29b90*/  LDG.E.U8 R107, desc[UR12][R128.64+0x1b] ;  /* 0x00001b0c806b7981 */ /* 0x000f22000c1e1100 */
[----:B------:R-:W-:-:S03]  /*29ba0*/  R2UR UR5, R77 ;  /* 0x000000004d0572ca */ /* 0x000fc600000e0000 */
[----:B------:R-:W2:Y:S04]  /*29bb0*/  LDG.E.U8 R105, desc[UR10][R102.64+0x1b] ;  /* 0x00001b0a66697981 */ /* 0x000ea8000c1e1100 */
[----:B------:R-:W4:Y:S04]  /*29bc0*/  LDG.E.U8 R108, desc[UR14][R128.64+0x1a] ;  /* 0x00001a0e806c7981 */ /* 0x000f28000c1e1100 */
[----:B------:R-:W4:Y:S04]  /*29bd0*/  LDG.E.U8 R109, desc[UR16][R46.64] ;  /* 0x000000102e6d7981 */ /* 0x000f28000c1e1100 */
[----:B------:R2:W4:Y:S01]  /*29be0*/  LDG.E.S8 R38, desc[UR4][R102.64+0x1c] ;  /* 0x00001c0466267981 */ /* 0x000522000c1e1300 */
[----:B------:R-:W-:-:S02]  /*29bf0*/  VIADD R99, R41, 0xffffffff ;  /* 0xffffffff29637836 */ /* 0x000fc40000000000 */
[----:B------:R-:W-:-:S04]  /*29c00*/  IMAD.IADD R98, R6, 0x1, R39 ;  /* 0x0000000106627824 */ /* 0x000fc800078e0227 */
[----:B------:R-:W-:-:S04]  /*29c10*/  IMAD R99, R2, R99, R98 ;  /* 0x0000006302637224 */ /* 0x000fc800078e0262 */
[----:B------:R-:W-:-:S05]  /*29c20*/  IMAD.WIDE R100, R99, 0x8, R78 ;  /* 0x0000000863647825 */ /* 0x000fca00078e024e */
[----:B------:R-:W4:Y:S04]  /*29c30*/  LDG.E.64 R98, desc[UR4][R100.64] ;  /* 0x0000000464627981 */ /* 0x000f28000c1e1b00 */
[----:B------:R1:W4:Y:S01]  /*29c40*/  LDG.E.64 R96, desc[UR6][R100.64+0x1388] ;  /* 0x0013880664607981 */ /* 0x000322000c1e1b00 */
[----:B------:R-:W-:Y:S01]  /*29c50*/  UMOV UR4, 0x5197d ;  /* 0x0005197d00047882 */ /* 0x000fe20000000000 */
[----:B------:R-:W-:Y:S01]  /*29c60*/  UMOV UR5, 0x57d19 ;  /* 0x00057d1900057882 */ /* 0x000fe20000000000 */
[----:B------:R-:W0:Y:S01]  /*29c70*/  LDC.64 R110, c[0x3][R40+0x6178] ;  /* 0x00d85e00286e7b82 */ /* 0x000e220000000a00 */
[----:B------:R-:W-:-:S05]  /*29c80*/  IMAD.IADD R112, R112, 0x1, -R113 ;  /* 0x0000000170707824 */ /* 0x000fca00078e0a71 */
[----:B------:R-:W-:Y:S02]  /*29c90*/  IABS R112, R112 ;  /* 0x0000007000707213 */ /* 0x000fe40000000000 */
[----:B---3--:R-:W-:Y:S02]  /*29ca0*/  PRMT R43, R104, 0x3340, R43 ;  /* 0x00003340682b7816 */ /* 0x008fe4000000002b */
[----:B--2---:R-:W-:-:S04]  /*29cb0*/  PRMT R102, R105, 0x3340, RZ ;  /* 0x0000334069667816 */ /* 0x004fc800000000ff */
[----:B------:R-:W-:Y:S02]  /*29cc0*/  PRMT R43, R43, 0x5410, R102 ;  /* 0x000054102b2b7816 */ /* 0x000fe40000000066 */
[----:B----4-:R-:W-:Y:S02]  /*29cd0*/  PRMT R107, R108, 0x3340, R107 ;  /* 0x000033406c6b7816 */ /* 0x010fe4000000006b */
[----:B------:R-:W-:Y:S01]  /*29ce0*/  PRMT R102, R109, 0x3340, RZ ;  /* 0x000033406d667816 */ /* 0x000fe200000000ff */
[----:B------:R-:W-:-:S03]  /*29cf0*/  IDP.4A.S8.U8 R38, R43, UR4, R38 ;  /* 0x000000042b267c26 */ /* 0x000fc60008000226 */
[----:B------:R-:W-:Y:S01]  /*29d00*/  PRMT R107, R107, 0x5410, R102 ;  /* 0x000054106b6b7816 */ /* 0x000fe20000000066 */
[----:B------:R-:W-:Y:S02]  /*29d10*/  UMOV UR4, 0x448 ;  /* 0x0000044800047882 */ /* 0x000fe40000000000 */
[----:B------:R-:W-:Y:S02]  /*29d20*/  LEA R38, R38, UR4, 0x3 ;  /* 0x0000000426267c11 */ /* 0x000fe4000f8e18ff */
[----:B------:R-:W-:Y:S01]  /*29d30*/  IDP.4A.S8.U8 R106, R107, UR5, R106 ;  /* 0x000000056b6a7c26 */ /* 0x000fe2000800026a */
[----:B------:R-:W2:Y:S04]  /*29d40*/  LDC.64 R104, c[0x3][R40+0x5ea8] ;  /* 0x00d7aa0028687b82 */ /* 0x000ea80000000a00 */
[----:B------:R-:W-:-:S04]  /*29d50*/  LEA R43, R106, UR4, 0x3 ;  /* 0x000000046a2b7c11 */ /* 0x000fc8000f8e18ff */
[----:B------:R-:W2:Y:S08]  /*29d60*/  LDC.64 R102, c[0x3][R38+0x6360] ;  /* 0x00d8d80026667b82 */ /* 0x000eb00000000a00 */
[----:B------:R-:W0:Y:S08]  /*29d70*/  LDC.64 R108, c[0x3][R38+0x76e8] ;  /* 0x00ddba00266c7b82 */ /* 0x000e300000000a00 */
[----:B-1----:R-:W1:Y:S08]  /*29d80*/  LDC.64 R100, c[0x3][R43+0x6360] ;  /* 0x00d8d8002b647b82 */ /* 0x002e700000000a00 */
[----:B------:R-:W3:Y:S01]  /*29d90*/  LDC.64 R106, c[0x3][R43+0x76e8] ;  /* 0x00ddba002b6a7b82 */ /* 0x000ee20000000a00 */
[----:B------:R-:W-:Y:S01]  /*29da0*/  UMOV UR4, 0x64b31d04 ;  /* 0x64b31d0400047882 */ /* 0x000fe20000000000 */
[----:B------:R-:W-:Y:S01]  /*29db0*/  UMOV UR5, 0x3feef3e8 ;  /* 0x3feef3e800057882 */ /* 0x000fe20000000000 */
[----:B--2---:R-:W-:Y:S01]  /*29dc0*/  DADD R102, R104, R102 ;  /* 0x0000000068667229 */ /* 0x004fe20000000066 */
[----:B------:R-:W2:Y:S01]  /*29dd0*/  I2F.F64 R104, R112 ;  /* 0x0000007000687312 */ /* 0x000ea20000201c00 */
[----:B0-----:R-:W-:-:S06]  /*29de0*/  DADD R108, R110, R108 ;  /* 0x000000006e6c7229 */ /* 0x001fcc000000006c */
[----:B-1----:R-:W-:Y:S02]  /*29df0*/  DADD R100, R102, R100 ;  /* 0x0000000066647229 */ /* 0x002fe40000000064 */
[----:B---3--:R-:W-:-:S06]  /*29e00*/  DADD R106, R108, R106 ;  /* 0x000000006c6a7229 */ /* 0x008fcc000000006a */
[----:B--2---:R-:W-:Y:S02]  /*29e10*/  DFMA R100, R104, -UR4, R100 ;  /* 0x8000000468647c2b */ /* 0x004fe40008000064 */
[----:B------:R-:W-:-:S06]  /*29e20*/  DADD R98, R106, R98 ;  /* 0x000000006a627229 */ /* 0x000fcc0000000062 */
        /* <DEDUP_REMOVED lines=8> */
.L_x_840:
[----:B------:R-:W-:Y:S05]  /*29eb0*/  BSYNC.RECONVERGENT B0 ;  /* 0x0000000000007941 */ /* 0x000fea0003800200 */
.L_x_835:
[C-C-:B-----5:R-:W-:Y:S01]  /*29ec0*/  DSETP.MAX.AND P2, P3, |R124|.reuse, |R102|.reuse, PT ;  /* 0x400000667c00722a */ /* 0x160fe20003b4f200 */
[----:B------:R-:W-:Y:S01]  /*29ed0*/  IMAD.MOV.U32 R38, RZ, RZ, R125 ;  /* 0x000000ffff267224 */ /* 0x000fe200078e007d */
[----:B------:R-:W-:Y:S01]  /*29ee0*/  DADD R100, R124, -R102 ;  /* 0x000000007c647229 */ /* 0x000fe20000000866 */
[----:B------:R-:W-:Y:S01]  /*29ef0*/  IMAD.MOV.U32 R98, RZ, RZ, -0x771c970f ;  /* 0x88e368f1ff627424 */ /* 0x000fe200078e00ff */
[----:B------:R-:W-:Y:S01]  /*29f00*/  BSSY.RELIABLE B0, `(.L_x_846) ;  /* 0x000001e000007945 */ /* 0x000fe20003800100 */
[----:B------:R-:W-:Y:S01]  /*29f10*/  IMAD.MOV.U32 R99, RZ, RZ, 0x3ee4f8b5 ;  /* 0x3ee4f8b5ff637424 */ /* 0x000fe200078e00ff */
[----:B------:R-:W-:Y:S01]  /*29f20*/  FSEL R105, |R38|, |R103|, P2 ;  /* 0x4000006726697208 */ /* 0x000fe20001000200 */
[----:B------:R-:W-:Y:S02]  /*29f30*/  IMAD.MOV.U32 R43, RZ, RZ, R102 ;  /* 0x000000ffff2b7224 */ /* 0x000fe400078e0066 */
[----:B------:R-:W-:Y:S02]  /*29f40*/  IMAD.MOV.U32 R38, RZ, RZ, R124 ;  /* 0x000000ffff267224 */ /* 0x000fe400078e007c */
[----:B------:R-:W-:Y:S01]  /*29f50*/  DSETP.GEU.AND P1, PT, |R100|, R98, PT ;  /* 0x000000626400722a */ /* 0x000fe20003f2e200 */
[----:B------:R-:W-:-:S02]  /*29f60*/  IMAD.MOV.U32 R100, RZ, RZ, -0x800000 ;  /* 0xff800000ff647424 */ /* 0x000fc400078e00ff */
[----:B------:R-:W-:Y:S01]  /*29f70*/  @P3 LOP3.LUT R105, R103, 0x80000, RZ, 0xfc, !PT ;  /* 0x0008000067693812 */ /* 0x000fe200078efcff */
[----:B------:R-:W-:Y:S01]  /*29f80*/  IMAD.MOV.U32 R101, RZ, RZ, 0x41cdcd64 ;  /* 0x41cdcd64ff657424 */ /* 0x000fe200078e00ff */
[----:B------:R-:W-:-:S03]  /*29f90*/  SEL R102, R38, R43, P2 ;  /* 0x0000002b26667207 */ /* 0x000fc60001000000 */
        /* <DEDUP_REMOVED lines=13> */
[----:B------:R-:W-:-:S06]  /*2a070*/  @P3 LOP3.LUT R97, R43, 0x80000, RZ, 0xfc, !PT ;  /* 0x000800002b613812 */ /* 0x000fcc00078efcff */
[----:B------:R-:W-:-:S14]  /*2a080*/  DSETP.GT.OR P1, PT, R96, R100, P1 ;  /* 0x000000646000722a */ /* 0x000fdc0000f24400 */
[----:B------:R-:W-:Y:S05]  /*2a090*/  @!P1 BREAK.RELIABLE B0 ;  /* 0x0000000000009942 */ /* 0x000fea0003800100 */
[----:B------:R-:W-:Y:S05]  /*2a0a0*/  @!P1 BRA `(.L_x_848) ;  /* 0x0000000000249947 */ /* 0x000fea0003800000 */
.L_x_847:
[----:B------:R-:W-:-:S13]  /*2a0b0*/  ISETP.GT.AND P1, PT, R41, 0x1, PT ;  /* 0x000000012900780c */ /* 0x000fda0003f24270 */
[----:B------:R-:W-:Y:S05]  /*2a0c0*/  @!P1 BREAK.RELIABLE B0 ;  /* 0x0000000000009942 */ /* 0x000fea0003800100 */
[----:B------:R-:W-:Y:S05]  /*2a0d0*/  @!P1 BRA `(.L_x_834) ;  /* 0x00000000004c9947 */ /* 0x000fea0003800000 */
[----:B------:R-:W-:Y:S05]  /*2a0e0*/  BSYNC.RELIABLE B0 ;  /* 0x0000000000007941 */ /* 0x000fea0003800100 */
.L_x_846:
[----:B------:R-:W-:Y:S02]  /*2a0f0*/  VIADD R39, R39, 0x1 ;  /* 0x0000000127277836 */ /* 0x000fe40000000000 */
[----:B------:R-:W-:-:S03]  /*2a100*/  VIADD R41, R41, 0xffffffff ;  /* 0xffffffff29297836 */ /* 0x000fc60000000000 */
[----:B------:R-:W-:-:S13]  /*2a110*/  ISETP.GE.AND P1, PT, R39, R5, PT ;  /* 0x000000052700720c */ /* 0x000fda0003f26270 */
[----:B------:R-:W-:Y:S05]  /*2a120*/  @!P1 BRA `(.L_x_849) ;  /* 0xffffffe800889947 */ /* 0x000fea000383ffff */
[----:B------:R-:W-:Y:S05]  /*2a130*/  BRA `(.L_x_834) ;  /* 0x0000000000347947 */ /* 0x000fea0003800000 */
.L_x_848:
[----:B------:R-:W-:Y:S01]  /*2a140*/  R2UR UR4, R76 ;  /* 0x000000004c0472ca */ /* 0x000fe200000e0000 */
[----:B------:R-:W-:Y:S01]  /*2a150*/  IMAD.IADD R43, R4, 0x1, R41 ;  /* 0x00000001042b7824 */ /* 0x000fe200078e0229 */
[----:B------:R-:W-:Y:S01]  /*2a160*/  R2UR UR5, R77 ;  /* 0x000000004d0572ca */ /* 0x000fe200000e0000 */
[----:B------:R-:W-:Y:S01]  /*2a170*/  IMAD.IADD R47, R0, 0x1, R39 ;  /* 0x00000001002f7824 */ /* 0x000fe200078e0227 */
[----:B------:R-:W-:Y:S01]  /*2a180*/  R2UR UR6, R76 ;  /* 0x000000004c0672ca */ /* 0x000fe200000e0000 */
[--C-:B------:R-:W-:Y:S01]  /*2a190*/  IMAD.WIDE R42, R43, 0x4, R80.reuse ;  /* 0x000000042b2a7825 */ /* 0x100fe200078e0250 */
[----:B------:R-:W-:Y:S02]  /*2a1a0*/  R2UR UR7, R77 ;  /* 0x000000004d0772ca */ /* 0x000fe400000e0000 */
[----:B------:R-:W-:Y:S01]  /*2a1b0*/  PLOP3.LUT P0, PT, PT, PT, PT, 0x8, 0x80 ;  /* 0x000000000080781c */ /* 0x000fe20003f0e170 */
[----:B------:R-:W-:-:S04]  /*2a1c0*/  IMAD.WIDE R46, R47, 0x4, R80 ;  /* 0x000000042f2e7825 */ /* 0x000fc800078e0250 */
[----:B------:R-:W-:Y:S02]  /*2a1d0*/  IMAD.MOV.U32 R5, RZ, RZ, R39 ;  /* 0x000000ffff057224 */ /* 0x000fe400078e0027 */
[----:B------:R1:W-:Y:S01]  /*2a1e0*/  STG.E desc[UR4][R42.64], R39 ;  /* 0x000000272a007986 */ /* 0x0003e2000c101904 */
[----:B------:R-:W-:-:S03]  /*2a1f0*/  IMAD.MOV.U32 R7, RZ, RZ, R41 ;  /* 0x000000ffff077224 */ /* 0x000fc600078e0029 */
[----:B------:R1:W-:Y:S04]  /*2a200*/  STG.E desc[UR6][R46.64], R41 ;  /* 0x000000292e007986 */ /* 0x0003e8000c101906 */
.L_x_834:
[----:B------:R-:W-:Y:S05]  /*2a210*/  BSYNC.RECONVERGENT B1 ;  /* 0x0000000000017941 */ /* 0x000fea0003800200 */
.L_x_833:
[C---:B------:R-:W-:Y:S01]  /*2a220*/  ISETP.LT.U32.AND P1, PT, R12.reuse, 0x20, PT ;  /* 0x000000200c00780c */ /* 0x040fe20003f21070 */
[----:B------:R-:W-:-:S12]  /*2a230*/  VIADD R12, R12, 0x1 ;  /* 0x000000010c0c7836 */ /* 0x000fd80000000000 */
[----:B------:R-:W-:Y:S05]  /*2a240*/  @P0 BRA P1, `(.L_x_850) ;  /* 0xffffffe400d00947 */ /* 0x000fea000083ffff */
.L_x_832:
[----:B------:R-:W-:Y:S05]  /*2a250*/  BSYNC.RECONVERGENT B2 ;  /* 0x0000000000027941 */ /* 0x000fea0003800200 */
.L_x_831:
[----:B------:R-:W-:Y:S05]  /*2a260*/  BRA `(.L_x_851) ;  /* 0xffffffc8009c7947 */ /* 0x000fea000383ffff */
.L_x_828:
[----:B------:R-:W-:Y:S05]  /*2a270*/  BSYNC.RECONVERGENT B3 ;  /* 0x0000000000037941 */ /* 0x000fea0003800200 */
.L_x_804:
        /* <DEDUP_REMOVED lines=8> */
[----:B------:R-:W2:Y:S01]  /*2a300*/  LDG.E.64 R46, desc[UR16][R84.64+0x28c8] ;  /* 0x0028c810542e7981 */ /* 0x000ea2000c1e1b00 */
[C---:B------:R-:W-:Y:S02]  /*2a310*/  R2UR UR12, R76.reuse ;  /* 0x000000004c0c72ca */ /* 0x040fe400000e0000 */
[C---:B------:R-:W-:Y:S01]  /*2a320*/  R2UR UR13, R77.reuse ;  /* 0x000000004d0d72ca */ /* 0x040fe200000e0000 */
[----:B------:R-:W3:Y:S01]  /*2a330*/  LDG.E.64 R4, desc[UR4][R44.64] ;  /* 0x000000042c047981 */ /* 0x000ee2000c1e1b00 */
[C---:B------:R-:W-:Y:S02]  /*2a340*/  R2UR UR8, R76.reuse ;  /* 0x000000004c0872ca */ /* 0x040fe400000e0000 */
[----:B------:R-:W-:Y:S01]  /*2a350*/  R2UR UR9, R77 ;  /* 0x000000004d0972ca */ /* 0x000fe200000e0000 */
[----:B------:R-:W3:Y:S01]  /*2a360*/  LDG.E.64 R6, desc[UR6][R84.64+0x28d8] ;  /* 0x0028d80654067981 */ /* 0x000ee2000c1e1b00 */
[----:B------:R-:W-:-:S02]  /*2a370*/  R2UR UR14, R76 ;  /* 0x000000004c0e72ca */ /* 0x000fc400000e0000 */
[----:B------:R-:W-:Y:S01]  /*2a380*/  R2UR UR15, R77 ;  /* 0x000000004d0f72ca */ /* 0x000fe200000e0000 */
[----:B------:R-:W4:Y:S04]  /*2a390*/  LDG.E.64 R38, desc[UR10][R44.64+0x1388] ;  /* 0x0013880a2c267981 */ /* 0x000f28000c1e1b00 */
[----:B------:R-:W4:Y:S04]  /*2a3a0*/  LDG.E.64 R40, desc[UR12][R84.64+0x28d0] ;  /* 0x0028d00c54287981 */ /* 0x000f28000c1e1b00 */
[----:B------:R-:W5:Y:S04]  /*2a3b0*/  LDG.E.64 R100, desc[UR8][R84.64+0x28b0] ;  /* 0x0028b00854647981 */ /* 0x000f68000c1e1b00 */
[----:B------:R-:W5:Y:S01]  /*2a3c0*/  LDG.E.64 R42, desc[UR14][R84.64+0x28b8] ;  /* 0x0028b80e542a7981 */ /* 0x000f62000c1e1b00 */
[----:B------:R-:W-:Y:S01]  /*2a3d0*/  BSSY.RECONVERGENT B0, `(.L_x_852) ;  /* 0x00001a8000007945 */ /* 0x000fe20003800200 */
[----:B--2---:R-:W-:-:S02]  /*2a3e0*/  DSETP.GT.AND P0, PT, |R46|, R96, PT ;  /* 0x000000602e00722a */ /* 0x004fc40003f04200 */
[----:B---3--:R-:W-:Y:S02]  /*2a3f0*/  DADD R4, R4, R6 ;  /* 0x0000000004047229 */ /* 0x008fe40000000006 */
[----:B----4-:R-:W-:Y:S01]  /*2a400*/  DADD R38, R38, R40 ;  /* 0x0000000026267229 */ /* 0x010fe20000000028 */
[----:B------:R-:W-:-:S05]  /*2a410*/  IMAD.MOV.U32 R6, RZ, RZ, 0x0 ;  /* 0x00000000ff067424 */ /* 0x000fca00078e00ff */
[----:B-----5:R-:W-:Y:S01]  /*2a420*/  DADD R100, R4, R100 ;  /* 0x0000000004647229 */ /* 0x020fe20000000064 */
[----:B------:R-:W-:Y:S01]  /*2a430*/  IMAD.MOV.U32 R7, RZ, RZ, 0x3fe00000 ;  /* 0x3fe00000ff077424 */ /* 0x000fe200078e00ff */
[----:B------:R-:W-:Y:S02]  /*2a440*/  DADD R4, R38, R42 ;  /* 0x0000000026047229 */ /* 0x000fe4000000002a */
[----:B------:R-:W-:Y:S09]  /*2a450*/  @P0 BRA `(.L_x_853) ;  /* 0x00000018007c0947 */ /* 0x000ff20003800000 */
[----:B------:R-:W-:Y:S01]  /*2a460*/  ISETP.GE.AND P0, PT, R2, 0x1, PT ;  /* 0x000000010200780c */ /* 0x000fe20003f06270 */
[----:B------:R-:W-:Y:S01]  /*2a470*/  BSSY.RECONVERGENT B2, `(.L_x_854) ;  /* 0x000017b000027945 */ /* 0x000fe20003800200 */
[----:B------:R-:W-:-:S11]  /*2a480*/  IMAD.MOV.U32 R0, RZ, RZ, RZ ;  /* 0x000000ffff007224 */ /* 0x000fd600078e00ff */
[----:B------:R-:W-:Y:S05]  /*2a490*/  @!P0 BRA `(.L_x_855) ;  /* 0x0000001400e08947 */ /* 0x000fea0003800000 */
[C---:B------:R-:W-:Y:S01]  /*2a4a0*/  VIADD R0, R2.reuse, 0xffffffff ;  /* 0xffffffff02007836 */ /* 0x040fe20000000000 */
[----:B------:R-:W-:Y:S01]  /*2a4b0*/  LOP3.LUT R97, R2, 0xf, RZ, 0xc0, !PT ;  /* 0x0000000f02617812 */ /* 0x000fe200078ec0ff */
[----:B------:R-:W-:Y:S01]  /*2a4c0*/  BSSY.RECONVERGENT B1, `(.L_x_856) ;  /* 0x0000052000017945 */ /* 0x000fe20003800200 */
[----:B------:R-:W-:Y:S02]  /*2a4d0*/  IMAD.MOV.U32 R8, RZ, RZ, RZ ;  /* 0x000000ffff087224 */ /* 0x000fe400078e00ff */
[----:B------:R-:W-:Y:S01]  /*2a4e0*/  ISETP.GE.U32.AND P1, PT, R0, 0xf, PT ;  /* 0x0000000f0000780c */ /* 0x000fe20003f26070 */
[----:B------:R-:W-:Y:S01]  /*2a4f0*/  IMAD.MOV.U32 R0, RZ, RZ, RZ ;  /* 0x000000ffff007224 */ /* 0x000fe200078e00ff */
[----:B------:R-:W-:-:S11]  /*2a500*/  ISETP.NE.AND P0, PT, R97, RZ, PT ;  /* 0x000000ff6100720c */ /* 0x000fd60003f05270 */
[----:B------:R-:W-:Y:S05]  /*2a510*/  @!P1 BRA `(.L_x_857) ;  /* 0x0000000400309947 */ /* 0x000fea0003800000 */
[----:B------:R-:W-:Y:S01]  /*2a520*/  LOP3.LUT R8, R2, 0x7ffffff0, RZ, 0xc0, !PT ;  /* 0x7ffffff002087812 */ /* 0x000fe200078ec0ff */
[----:B------:R-:W-:Y:S02]  /*2a530*/  IMAD.MOV.U32 R0, RZ, RZ, RZ ;  /* 0x000000ffff007224 */ /* 0x000fe400078e00ff */
[----:B------:R-:W-:-:S07]  /*2a540*/  IMAD.MOV.U32 R3, RZ, RZ, RZ ;  /* 0x000000ffff037224 */ /* 0x000fce00078e00ff */
.L_x_858:
[C---:B------:R-:W-:Y:S01]  /*2a550*/  R2UR UR4, R76.reuse ;  /* 0x000000004c0472ca */ /* 0x040fe200000e0000 */
[----:B------:R-:W-:Y:S01]  /*2a560*/  IMAD.IADD R7, R9, 0x1, R3 ;  /* 0x0000000109077824 */ /* 0x000fe200078e0203 */
[----:B------:R-:W-:Y:S02]  /*2a570*/  R2UR UR5, R77 ;  /* 0x000000004d0572ca */ /* 0x000fe400000e0000 */
[----:B------:R-:W-:Y:S01]  /*2a580*/  R2UR UR6, R76 ;  /* 0x000000004c0672ca */ /* 0x000fe200000e0000 */
[----:B------:R-:W-:Y:S01]  /*2a590*/  IMAD.WIDE R6, R7, 0x4, R80 ;  /* 0x0000000407067825 */ /* 0x000fe200078e0250 */
[----:B------:R-:W-:-:S09]  /*2a5a0*/  R2UR UR7, R77 ;  /* 0x000000004d0772ca */ /* 0x000fd200000e0000 */
[----:B------:R-:W2:Y:S04]  /*2a5b0*/  LDG.E R96, desc[UR4][R6.64] ;  /* 0x0000000406607981 */ /* 0x000ea8000c1e1900 */
[----:B------:R-:W3:Y:S04]  /*2a5c0*/  LDG.E R12, desc[UR6][R6.64+0x4] ;  /* 0x00000406060c7981 */ /* 0x000ee8000c1e1900 */
[----:B------:R-:W4:Y:S04]  /*2a5d0*/  LDG.E R38, desc[UR4][R6.64+0x8] ;  /* 0x0000080406267981 */ /* 0x000f28000c1e1900 */
[----:B------:R-:W5:Y:S04]  /*2a5e0*/  LDG.E R39, desc[UR6][R6.64+0xc] ;  /* 0x00000c0606277981 */ /* 0x000f68000c1e1900 */
        /* <DEDUP_REMOVED lines=11> */
[----:B------:R0:W5:Y:S01]  /*2a6a0*/  LDG.E R83, desc[UR6][R6.64+0x3c] ;  /* 0x00003c0606537981 */ /* 0x000162000c1e1900 */
[----:B------:R-:W-:Y:S01]  /*2a6b0*/  VIADD R3, R3, 0x10 ;  /* 0x0000001003037836 */ /* 0x000fe20000000000 */
[----:B--2---:R-:W-:-:S02]  /*2a6c0*/  ISETP.GT.AND P1, PT, R96, RZ, PT ;  /* 0x000000ff6000720c */ /* 0x004fc40003f24270 */
[----:B---3--:R-:W-:Y:S01]  /*2a6d0*/  ISETP.GT.AND P2, PT, R12, RZ, PT ;  /* 0x000000ff0c00720c */ /* 0x008fe20003f44270 */
[----:B------:R-:W-:-:S10]  /*2a6e0*/  VIADD R12, R0, 0x1 ;  /* 0x00000001000c7836 */ /* 0x000fd40000000000 */
[----:B------:R-:W-:Y:S01]  /*2a6f0*/  @!P1 IMAD.MOV R12, RZ, RZ, R0 ;  /* 0x000000ffff0c9224 */ /* 0x000fe200078e0200 */
[----:B----4-:R-:W-:-:S03]  /*2a700*/  ISETP.GT.AND P1, PT, R38, RZ, PT ;  /* 0x000000ff2600720c */ /* 0x010fc60003f24270 */
[----:B------:R-:W-:Y:S02]  /*2a710*/  VIADD R0, R12, 0x1 ;  /* 0x000000010c007836 */ /* 0x000fe40000000000 */
[----:B------:R-:W-:Y:S01]  /*2a720*/  @!P2 IMAD.MOV R0, RZ, RZ, R12 ;  /* 0x000000ffff00a224 */ /* 0x000fe200078e020c */
[----:B-----5:R-:W-:-:S03]  /*2a730*/  ISETP.GT.AND P2, PT, R39, RZ, PT ;  /* 0x000000ff2700720c */ /* 0x020fc60003f44270 */
        /* <DEDUP_REMOVED lines=38> */
[----:B------:R-:W-:-:S03]  /*2a9a0*/  ISETP.NE.AND P1, PT, R3, R8, PT ;  /* 0x000000080300720c */ /* 0x000fc60003f25270 */
[----:B------:R-:W-:Y:S02]  /*2a9b0*/  VIADD R0, R6, 0x1 ;  /* 0x0000000106007836 */ /* 0x000fe40000000000 */
[----:B------:R-:W-:-:S08]  /*2a9c0*/  @!P2 IMAD.MOV R0, RZ, RZ, R6 ;  /* 0x000000ffff00a224 */ /* 0x000fd000078e0206 */
[----:B------:R-:W-:Y:S05]  /*2a9d0*/  @P1 BRA `(.L_x_858) ;  /* 0xfffffff800dc1947 */ /* 0x000fea000383ffff */
.L_x_857:
[----:B------:R-:W-:Y:S05]  /*2a9e0*/  BSYNC.RECONVERGENT B1 ;  /* 0x0000000000017941 */ /* 0x000fea0003800200 */
.L_x_856:
[----:B------:R-:W-:Y:S04]  /*2a9f0*/  BSSY.RECONVERGENT B1, `(.L_x_859) ;  /* 0x000005c000017945 */ /* 0x000fe80003800200 */
[----:B------:R-:W-:Y:S05]  /*2aa00*/  @!P0 BRA `(.L_x_860) ;  /* 0x0000000400688947 */ /* 0x000fea0003800000 */
[----:B------:R-:W-:Y:S01]  /*2aa10*/  ISETP.GE.U32.AND P1, PT, R97, 0x8, PT ;  /* 0x000000086100780c */ /* 0x000fe20003f26070 */
[----:B------:R-:W-:Y:S01]  /*2aa20*/  BSSY.RECONVERGENT B3, `(.L_x_861) ;  /* 0x000002b000037945 */ /* 0x000fe20003800200 */
[----:B------:R-:W-:-:S04]  /*2aa30*/  LOP3.LUT R44, R2, 0x7, RZ, 0xc0, !PT ;  /* 0x00000007022c7812 */ /* 0x000fc800078ec0ff */
[----:B------:R-:W-:-:S07]  /*2aa40*/  ISETP.NE.AND P0, PT, R44, RZ, PT ;  /* 0x000000ff2c00720c */ /* 0x000fce0003f05270 */
[----:B------:R-:W-:Y:S06]  /*2aa50*/  @!P1 BRA `(.L_x_862) ;  /* 0x00000000009c9947 */ /* 0x000fec0003800000 */
        /* <DEDUP_REMOVED lines=13> */
[----:B------:R-:W5:Y:S01]  /*2ab30*/  LDG.E R42, desc[UR6][R6.64+0x1c] ;  /* 0x00001c06062a7981 */ /* 0x000f62000c1e1900 */
        /* <DEDUP_REMOVED lines=25> */
.L_x_862:
[----:B------:R-:W-:Y:S05]  /*2acd0*/  BSYNC.RECONVERGENT B3 ;  /* 0x0000000000037941 */ /* 0x000fea0003800200 */
.L_x_861:
        /* <DEDUP_REMOVED lines=26> */
[----:B------:R-:W-:-:S04]  /*2ae80*/  @!P1 IMAD.MOV R3, RZ, RZ, R0 ;  /* 0x000000ffff039224 */ /* 0x000fc800078e0200 */
[----:B------:R-:W-:Y:S02]  /*2ae90*/  VIADD R0, R3, 0x1 ;  /* 0x0000000103007836 */ /* 0x000fe40000000000 */
[----:B------:R-:W-:-:S07]  /*2aea0*/  @!P2 IMAD.MOV R0, RZ, RZ, R3 ;  /* 0x000000ffff00a224 */ /* 0x000fce00078e0203 */
.L_x_864:
[----:B------:R-:W-:Y:S05]  /*2aeb0*/  BSYNC.RECONVERGENT B3 ;  /* 0x0000000000037941 */ /* 0x000fea0003800200 */
.L_x_863:
[----:B------:R-:W-:Y:S05]  /*2aec0*/  @!P0 BRA `(.L_x_860) ;  /* 0x0000000000388947 */ /* 0x000fea0003800000 */
[----:B------:R-:W-:-:S07]  /*2aed0*/  IMAD.MOV.U32 R3, RZ, RZ, RZ ;  /* 0x000000ffff037224 */ /* 0x000fce00078e00ff */
.L_x_865:
[----:B------:R-:W-:Y:S01]  /*2aee0*/  R2UR UR4, R76 ;  /* 0x000000004c0472ca */ /* 0x000fe200000e0000 */
[----:B------:R-:W-:Y:S01]  /*2aef0*/  IMAD.IADD R7, R9, 0x1, R8 ;  /* 0x0000000109077824 */ /* 0x000fe200078e0208 */
[----:B------:R-:W-:-:S03]  /*2af00*/  R2UR UR5, R77 ;  /* 0x000000004d0572ca */ /* 0x000fc600000e0000 */
[----:B------:R-:W-:-:S10]  /*2af10*/  IMAD.WIDE R6, R7, 0x4, R80 ;  /* 0x0000000407067825 */ /* 0x000fd400078e0250 */
[----:B------:R-:W2:Y:S01]  /*2af20*/  LDG.E R6, desc[UR4][R6.64] ;  /* 0x0000000406067981 */ /* 0x000ea2000c1e1900 */
[----:B------:R-:W-:Y:S02]  /*2af30*/  VIADD R3, R3, 0x1 ;  /* 0x0000000103037836 */ /* 0x000fe40000000000 */
[----:B------:R-:W-:Y:S02]  /*2af40*/  VIADD R12, R0, 0x1 ;  /* 0x00000001000c7836 */ /* 0x000fe40000000000 */
[----:B------:R-:W-:Y:S01]  /*2af50*/  VIADD R8, R8, 0x1 ;  /* 0x0000000108087836 */ /* 0x000fe20000000000 */
[----:B------:R-:W-:Y:S02]  /*2af60*/  ISETP.NE.AND P1, PT, R3, R38, PT ;  /* 0x000000260300720c */ /* 0x000fe40003f25270 */
[----:B--2---:R-:W-:-:S13]  /*2af70*/  ISETP.GT.AND P0, PT, R6, RZ, PT ;  /* 0x000000ff0600720c */ /* 0x004fda0003f04270 */
[----:B------:R-:W-:-:S04]  /*2af80*/  @!P0 IMAD.MOV R12, RZ, RZ, R0 ;  /* 0x000000ffff0c8224 */ /* 0x000fc800078e0200 */
[----:B------:R-:W-:Y:S01]  /*2af90*/  IMAD.MOV.U32 R0, RZ, RZ, R12 ;  /* 0x000000ffff007224 */ /* 0x000fe200078e000c */
[----:B------:R-:W-:Y:S06]  /*2afa0*/  @P1 BRA `(.L_x_865) ;  /* 0xfffffffc00cc1947 */ /* 0x000fec000383ffff */
.L_x_860:
[----:B------:R-:W-:Y:S05]  /*2afb0*/  BSYNC.RECONVERGENT B1 ;  /* 0x0000000000017941 */ /* 0x000fea0003800200 */
.L_x_859:
[----:B------:R-:W-:-:S13]  /*2afc0*/  ISETP.GE.AND P0, PT, R2, 0x1, PT ;  /* 0x000000010200780c */ /* 0x000fda0003f06270 */
[----:B------:R-:W-:Y:S05]  /*2afd0*/  @!P0 BRA `(.L_x_855) ;  /* 0x0000000c00108947 */ /* 0x000fea0003800000 */
[C---:B------:R-:W-:Y:S01]  /*2afe0*/  VIADD R3, R2.reuse, 0xffffffff ;  /* 0xffffffff02037836 */ /* 0x040fe20000000000 */
[----:B------:R-:W-:Y:S01]  /*2aff0*/  LOP3.LUT R98, R2, 0xf, RZ, 0xc0, !PT ;  /* 0x0000000f02627812 */ /* 0x000fe200078ec0ff */
[----:B------:R-:W-:Y:S01]  /*2b000*/  BSSY.RECONVERGENT B1, `(.L_x_866) ;  /* 0x0000057000017945 */ /* 0x000fe20003800200 */
[----:B------:R-:W-:Y:S02]  /*2b010*/  IMAD.MOV.U32 R6, RZ, RZ, RZ ;  /* 0x000000ffff067224 */ /* 0x000fe400078e00ff */
[----:B------:R-:W-:Y:S02]  /*2b020*/  ISETP.GE.U32.AND P1, PT, R3, 0xf, PT ;  /* 0x0000000f0300780c */ /* 0x000fe40003f26070 */
[----:B------:R-:W-:-:S11]  /*2b030*/  ISETP.NE.AND P0, PT, R98, RZ, PT ;  /* 0x000000ff6200720c */ /* 0x000fd60003f05270 */
[----:B------:R-:W-:Y:S05]  /*2b040*/  @!P1 BRA `(.L_x_867) ;  /* 0x0000000400489947 */ /* 0x000fea0003800000 */
[----:B------:R-:W-:Y:S01]  /*2b050*/  IMAD R10, R35, -0x4, R10 ;  /* 0xfffffffc230a7824 */ /* 0x000fe200078e020a */
[----:B------:R-:W-:Y:S01]  /*2b060*/  LOP3.LUT R6, R2, 0x7ffffff0, RZ, 0xc0, !PT ;  /* 0x7ffffff002067812 */ /* 0x000fe200078ec0ff */
[----:B------:R-:W-:Y:S01]  /*2b070*/  IMAD.MOV.U32 R3, RZ, RZ, RZ ;  /* 0x000000ffff037224 */ /* 0x000fe200078e00ff */
[----:B------:R-:W-:Y:S01]  /*2b080*/  SHF.R.S32.HI R97, RZ, 0x1f, R9 ;  /* 0x0000001fff617819 */ /* 0x000fe20000011409 */
[----:B------:R-:W-:-:S07]  /*2b090*/  VIADD R96, R10, 0x1a ;  /* 0x0000001a0a607836 */ /* 0x000fce0000000000 */
.L_x_868:
[----:B------:R-:W-:Y:S01]  /*2b0a0*/  IADD3 R7, P1, PT, R9, R3, RZ ;  /* 0x0000000309077210 */ /* 0x000fe20007f3e0ff */
[----:B------:R-:W-:Y:S01]  /*2b0b0*/  IMAD.IADD R39, R96, 0x1, R3 ;  /* 0x0000000160277824 */ /* 0x000fe200078e0203 */
[C---:B------:R-:W-:Y:S02]  /*2b0c0*/  R2UR UR4, R76.reuse ;  /* 0x000000004c0472ca */ /* 0x040fe400000e0000 */
[----:B------:R-:W-:Y:S01]  /*2b0d0*/  R2UR UR5, R77 ;  /* 0x000000004d0572ca */ /* 0x000fe200000e0000 */
[----:B------:R-:W-:Y:S01]  /*2b0e0*/  IMAD.X R8, RZ, RZ, R97, P1 ;  /* 0x000000ffff087224 */ /* 0x000fe200008e0661 */
[C---:B------:R-:W-:Y:S02]  /*2b0f0*/  LEA R40, P1, R7.reuse, R80, 0x2 ;  /* 0x0000005007287211 */ /* 0x040fe400078210ff */
[----:B------:R-:W-:Y:S02]  /*2b100*/  R2UR UR6, R76 ;  /* 0x000000004c0672ca */ /* 0x000fe400000e0000 */
[----:B------:R-:W-:-:S02]  /*2b110*/  LEA.HI.X R41, R7, R81, R8, 0x2, P1 ;  /* 0x0000005107297211 */ /* 0x000fc400008f1408 */
[----:B------:R-:W-:Y:S01]  /*2b120*/  R2UR UR7, R77 ;  /* 0x000000004d0772ca */ /* 0x000fe200000e0000 */
[----:B------:R-:W-:-:S04]  /*2b130*/  IMAD.WIDE R38, R39, 0x4, R80 ;  /* 0x0000000427267825 */ /* 0x000fc800078e0250 */
        /* <DEDUP_REMOVED lines=15> */
[----:B------:R-:W5:Y:S01]  /*2b230*/  LDG.E R83, desc[UR6][R38.64+0x38] ;  /* 0x0000380626537981 */ /* 0x000f62000c1e1900 */
[----:B------:R-:W-:Y:S01]  /*2b240*/  VIADD R3, R3, 0x10 ;  /* 0x0000001003037836 */ /* 0x000fe20000000000 */
[----:B--2---:R-:W-:-:S02]  /*2b250*/  ISETP.GT.AND P1, PT, R40, RZ, PT ;  /* 0x000000ff2800720c */ /* 0x004fc40003f24270 */
[----:B----4-:R-:W-:Y:S01]  /*2b260*/  ISETP.GT.AND P2, PT, R7, RZ, PT ;  /* 0x000000ff0700720c */ /* 0x010fe20003f44270 */
[----:B------:R-:W-:-:S10]  /*2b270*/  VIADD R7, R0, 0x1 ;  /* 0x0000000100077836 */ /* 0x000fd40000000000 */
[----:B------:R-:W-:Y:S01]  /*2b280*/  @!P1 IMAD.MOV R7, RZ, RZ, R0 ;  /* 0x000000ffff079224 */ /* 0x000fe200078e0200 */
[----:B---3--:R-:W-:-:S03]  /*2b290*/  ISETP.GT.AND P1, PT, R8, RZ, PT ;  /* 0x000000ff0800720c */ /* 0x008fc60003f24270 */
        /* <DEDUP_REMOVED lines=39> */
[----:B------:R-:W-:Y:S01]  /*2b510*/  @!P1 IMAD.MOV R7, RZ, RZ, R0 ;  /* 0x000000ffff079224 */ /* 0x000fe200078e0200 */
[----:B------:R-:W-:Y:S02]  /*2b520*/  ISETP.NE.AND P1, PT, R3, R6, PT ;  /* 0x000000060300720c */ /* 0x000fe40003f25270 */
[----:B------:R-:W-:Y:S01]  /*2b530*/  ISETP.GT.AND P2, PT, R83, RZ, PT ;  /* 0x000000ff5300720c */ /* 0x000fe20003f44270 */
[----:B------:R-:W-:-:S12]  /*2b540*/  VIADD R0, R7, 0x1 ;  /* 0x0000000107007836 */ /* 0x000fd80000000000 */
[----:B------:R-:W-:Y:S01]  /*2b550*/  @!P2 IMAD.MOV R0, RZ, RZ, R7 ;  /* 0x000000ffff00a224 */ /* 0x000fe200078e0207 */
[----:B------:R-:W-:Y:S06]  /*2b560*/  @P1 BRA `(.L_x_868) ;  /* 0xfffffff800cc1947 */ /* 0x000fec000383ffff */
.L_x_867:
[----:B------:R-:W-:Y:S05]  /*2b570*/  BSYNC.RECONVERGENT B1 ;  /* 0x0000000000017941 */ /* 0x000fea0003800200 */
.L_x_866:
[----:B------:R-:W-:Y:S05]  /*2b580*/  @!P0 BRA `(.L_x_855) ;  /* 0x0000000400a48947 */ /* 0x000fea0003800000 */
[----:B------:R-:W-:Y:S01]  /*2b590*/  ISETP.GE.U32.AND P1, PT, R98, 0x8, PT ;  /* 0x000000086200780c */ /* 0x000fe20003f26070 */
[----:B------:R-:W-:Y:S01]  /*2b5a0*/  BSSY.RECONVERGENT B1, `(.L_x_869) ;  /* 0x0000031000017945 */ /* 0x000fe20003800200 */
[----:B------:R-:W-:-:S04]  /*2b5b0*/  LOP3.LUT R43, R2, 0x7, RZ, 0xc0, !PT ;  /* 0x00000007022b7812 */ /* 0x000fc800078ec0ff */
[----:B------:R-:W-:-:S07]  /*2b5c0*/  ISETP.NE.AND P0, PT, R43, RZ, PT ;  /* 0x000000ff2b00720c */ /* 0x000fce0003f05270 */
[----:B------:R-:W-:Y:S06]  /*2b5d0*/  @!P1 BRA `(.L_x_870) ;  /* 0x0000000000b49947 */ /* 0x000fec0003800000 */
[----:B------:R-:W-:Y:S02]  /*2b5e0*/  IADD3 R7, P1, PT, R9, R6, RZ ;  /* 0x0000000609077210 */ /* 0x000fe40007f3e0ff */
[----:B------:R-:W-:Y:S02]  /*2b5f0*/  R2UR UR4, R76 ;  /* 0x000000004c0472ca */ /* 0x000fe400000e0000 */
[----:B------:R-:W-:Y:S02]  /*2b600*/  R2UR UR5, R77 ;  /* 0x000000004d0572ca */ /* 0x000fe400000e0000 */
[----:B------:R-:W-:Y:S02]  /*2b610*/  LEA.HI.X.SX32 R8, R9, RZ, 0x1, P1 ;  /* 0x000000ff09087211 */ /* 0x000fe400008f0eff */
[----:B------:R-:W-:Y:S02]  /*2b620*/  LEA R40, P1, R7, R80, 0x2 ;  /* 0x0000005007287211 */ /* 0x000fe400078210ff */
[----:B------:R-:W-:-:S02]  /*2b630*/  IADD3 R3, P2, PT, R11, R6, RZ ;  /* 0x000000060b037210 */ /* 0x000fc40007f5e0ff */
[----:B------:R-:W-:Y:S02]  /*2b640*/  R2UR UR6, R76 ;  /* 0x000000004c0672ca */ /* 0x000fe400000e0000 */
[----:B------:R-:W-:Y:S02]  /*2b650*/  R2UR UR7, R77 ;  /* 0x000000004d0772ca */ /* 0x000fe400000e0000 */
[-C--:B------:R-:W-:Y:S02]  /*2b660*/  LEA.HI.X R41, R7, R81.reuse, R8, 0x2, P1 ;  /* 0x0000005107297211 */ /* 0x080fe400008f1408 */
[----:B------:R-:W-:Y:S02]  /*2b670*/  LEA.HI.X.SX32 R7, R11, RZ, 0x1, P2 ;  /* 0x000000ff0b077211 */ /* 0x000fe400010f0eff */
[C---:B------:R-:W-:Y:S01]  /*2b680*/  LEA R38, P1, R3.reuse, R80, 0x2 ;  /* 0x0000005003267211 */ /* 0x040fe200078210ff */
[----:B------:R-:W2:Y:S03]  /*2b690*/  LDG.E R40, desc[UR4][R40.64+0x64] ;  /* 0x0000640428287981 */ /* 0x000ea6000c1e1900 */
[----:B------:R-:W-:-:S05]  /*2b6a0*/  LEA.HI.X R39, R3, R81, R7, 0x2, P1 ;  /* 0x0000005103277211 */ /* 0x000fca00008f1407 */
        /* <DEDUP_REMOVED lines=32> */
.L_x_870:
[----:B------:R-:W-:Y:S05]  /*2b8b0*/  BSYNC.RECONVERGENT B1 ;  /* 0x0000000000017941 */ /* 0x000fea0003800200 */
.L_x_869:
        /* <DEDUP_REMOVED lines=35> */
.L_x_872:
[----:B------:R-:W-:Y:S05]  /*2baf0*/  BSYNC.RECONVERGENT B1 ;  /* 0x0000000000017941 */ /* 0x000fea0003800200 */
.L_x_871:
[----:B------:R-:W-:Y:S05]  /*2bb00*/  @!P0 BRA `(.L_x_855) ;  /* 0x0000000000448947 */ /* 0x000fea0003800000 */
[----:B------:R-:W-:Y:S01]  /*2bb10*/  SHF.R.S32.HI R39, RZ, 0x1f, R9 ;  /* 0x0000001fff277819 */ /* 0x000fe20000011409 */
[----:B------:R-:W-:-:S07]  /*2bb20*/  IMAD.MOV.U32 R3, RZ, RZ, RZ ;  /* 0x000000ffff037224 */ /* 0x000fce00078e00ff */
.L_x_873:
[----:B------:R-:W-:Y:S02]  /*2bb30*/  IADD3 R7, P0, PT, R9, R6, RZ ;  /* 0x0000000609077210 */ /* 0x000fe40007f1e0ff */
[----:B------:R-:W-:Y:S02]  /*2bb40*/  R2UR UR4, R76 ;  /* 0x000000004c0472ca */ /* 0x000fe400000e0000 */
[----:B------:R-:W-:Y:S02]  /*2bb50*/  R2UR UR5, R77 ;  /* 0x000000004d0572ca */ /* 0x000fe400000e0000 */
[----:B------:R-:W-:Y:S02]  /*2bb60*/  LEA.HI.X.SX32 R8, R6, R39, 0x1, P0 ;  /* 0x0000002706087211 */ /* 0x000fe400000f0eff */
[----:B------:R-:W-:-:S04]  /*2bb70*/  LEA R10, P0, R7, R80, 0x2 ;  /* 0x00000050070a7211 */ /* 0x000fc800078010ff */
[----:B------:R-:W-:-:S05]  /*2bb80*/  LEA.HI.X R11, R7, R81, R8, 0x2, P0 ;  /* 0x00000051070b7211 */ /* 0x000fca00000f1408 */
        /* <DEDUP_REMOVED lines=9> */
.L_x_855:
[----:B------:R-:W-:Y:S05]  /*2bc20*/  BSYNC.RECONVERGENT B2 ;  /* 0x0000000000027941 */ /* 0x000fea0003800200 */
.L_x_854:
[----:B------:R-:W-:Y:S02]  /*2bc30*/  R2UR UR4, R76 ;  /* 0x000000004c0472ca */ /* 0x000fe400000e0000 */
[----:B------:R-:W-:-:S13]  /*2bc40*/  R2UR UR5, R77 ;  /* 0x000000004d0572ca */ /* 0x000fda00000e0000 */
[----:B------:R-:W2:Y:S01]  /*2bc50*/  LDG.E.64 R8, desc[UR4][R84.64+0x28c0] ;  /* 0x0028c00454087981 */ /* 0x000ea2000c1e1b00 */
[----:B------:R-:W-:Y:S01]  /*2bc60*/  LEA.HI R0, R0, 0xffffffff, RZ, 0x1f ;  /* 0xffffffff00007811 */ /* 0x000fe200078ff8ff */
[----:B------:R-:W-:Y:S01]  /*2bc70*/  UMOV UR4, 0x704ff434 ;  /* 0x704ff43400047882 */ /* 0x000fe20000000000 */
[----:B------:R-:W-:Y:S01]  /*2bc80*/  UMOV UR5, 0x3fe0a2b1 ;  /* 0x3fe0a2b100057882 */ /* 0x000fe20000000000 */
[----:B------:R-:W-:Y:S01]  /*2bc90*/  FSETP.GEU.AND P1, PT, |R101|, 6.5827683646048100446e-37, PT ;  /* 0x036000006500780b */ /* 0x000fe20003f2e200 */
[----:B------:R-:W0:Y:S01]  /*2bca0*/  I2F.F64 R6, R0 ;  /* 0x0000000000067312 */ /* 0x000e220000201c00 */
[----:B------:R-:W-:Y:S01]  /*2bcb0*/  BSSY.RECONVERGENT B1, `(.L_x_874) ;  /* 0x0000013000017945 */ /* 0x000fe20003800200 */
[----:B0-----:R-:W-:-:S08]  /*2bcc0*/  DFMA R4, R6, -UR4, R4 ;  /* 0x8000000406047c2b */ /* 0x001fd00008000004 */
[----:B--2---:R-:W-:Y:S01]  /*2bcd0*/  DADD R98, R4, R8 ;  /* 0x0000000004627229 */ /* 0x004fe20000000008 */
        /* <DEDUP_REMOVED lines=16> */
.L_x_875:
[----:B------:R-:W-:Y:S05]  /*2bde0*/  BSYNC.RECONVERGENT B1 ;  /* 0x0000000000017941 */ /* 0x000fea0003800200 */
.L_x_874:
[----:B------:R-:W-:Y:S01]  /*2bdf0*/  UMOV UR4, 0x66666666 ;  /* 0x6666666600047882 */ /* 0x000fe20000000000 */
[----:B------:R-:W-:Y:S01]  /*2be00*/  UMOV UR5, 0x40711266 ;  /* 0x4071126600057882 */ /* 0x000fe20000000000 */
[----:B------:R-:W-:Y:S01]  /*2be10*/  IMAD.MOV.U32 R4, RZ, RZ, 0x0 ;  /* 0x00000000ff047424 */ /* 0x000fe200078e00ff */
[----:B------:R-:W-:Y:S01]  /*2be20*/  DADD R6, R104, -UR4 ;  /* 0x8000000468067e29 */ /* 0x000fe20008000000 */
[----:B------:R-:W-:-:S07]  /*2be30*/  IMAD.MOV.U32 R5, RZ, RZ, 0x3fe00000 ;  /* 0x3fe00000ff057424 */ /* 0x000fce00078e00ff */
[----:B------:R-:W-:-:S11]  /*2be40*/  DFMA R6, R6, 100, R4 ;  /* 0x405900000606782b */ /* 0x000fd60000000004 */
.L_x_853:
[----:B------:R-:W-:Y:S05]  /*2be50*/  BSYNC.RECONVERGENT B0 ;  /* 0x0000000000007941 */ /* 0x000fea0003800200 */
.L_x_852:
[----:B------:R-:W0:Y:S01]  /*2be60*/  MUFU.RCP64H R5, 100 ;  /* 0x4059000000057908 */ /* 0x000e220000001800 */
[----:B------:R-:W-:Y:S01]  /*2be70*/  IMAD.MOV.U32 R10, RZ, RZ, 0x0 ;  /* 0x00000000ff0a7424 */ /* 0x000fe200078e00ff */
[----:B------:R-:W-:Y:S01]  /*2be80*/  BSSY.RECONVERGENT B0, `(.L_x_876) ;  /* 0x0000016000007945 */ /* 0x000fe20003800200 */
[----:B------:R-:W-:Y:S02]  /*2be90*/  IMAD.MOV.U32 R11, RZ, RZ, 0x40590000 ;  /* 0x40590000ff0b7424 */ /* 0x000fe400078e00ff */
[----:B------:R-:W-:-:S03]  /*2bea0*/  IMAD.MOV.U32 R4, RZ, RZ, 0x1 ;  /* 0x00000001ff047424 */ /* 0x000fc600078e00ff */
[----:B------:R-:W1:Y:S03]  /*2beb0*/  F2I.F64.TRUNC R6, R6 ;  /* 0x0000000600067311 */ /* 0x000e66000030d100 */
[----:B0-----:R-:W-:-:S05]  /*2bec0*/  DFMA R8, R4, -R10, 1 ;  /* 0x3ff000000408742b */ /* 0x001fca000000080a */
[----:B-1----:R-:W0:Y:S03]  /*2bed0*/  I2F.F64 R100, R6 ;  /* 0x0000000600647312 */ /* 0x002e260000201c00 */
[----:B------:R-:W-:-:S08]  /*2bee0*/  DFMA R8, R8, R8, R8 ;  /* 0x000000080808722b */ /* 0x000fd00000000008 */
[----:B------:R-:W-:Y:S01]  /*2bef0*/  DFMA R8, R4, R8, R4 ;  /* 0x000000080408722b */ /* 0x000fe20000000004 */
[----:B0-----:R-:W-:-:S07]  /*2bf00*/  FSETP.GEU.AND P1, PT, |R101|, 6.5827683646048100446e-37, PT ;  /* 0x036000006500780b */ /* 0x001fce0003f2e200 */
[----:B------:R-:W-:-:S08]  /*2bf10*/  DFMA R4, R8, -R10, 1 ;  /* 0x3ff000000804742b */ /* 0x000fd0000000080a */
[----:B------:R-:W-:-:S08]  /*2bf20*/  DFMA R4, R8, R4, R8 ;  /* 0x000000040804722b */ /* 0x000fd00000000008 */
[----:B------:R-:W-:-:S08]  /*2bf30*/  DMUL R104, R100, R4 ;  /* 0x0000000464687228 */ /* 0x000fd00000000000 */
[----:B------:R-:W-:-:S08]  /*2bf40*/  DFMA R8, R104, -100, R100 ;  /* 0xc05900006808782b */ /* 0x000fd00000000064 */
[----:B------:R-:W-:-:S10]  /*2bf50*/  DFMA R104, R4, R8, R104 ;  /* 0x000000080468722b */ /* 0x000fd40000000068 */
[----:B------:R-:W-:-:S05]  /*2bf60*/  FFMA R0, RZ, 3.390625, R105 ;  /* 0x40590000ff007823 */ /* 0x000fca0000000069 */
[----:B------:R-:W-:-:S13]  /*2bf70*/  FSETP.GT.AND P0, PT, |R0|, 1.469367938527859385e-39, PT ;  /* 0x001000000000780b */ /* 0x000fda0003f04200 */
[----:B------:R-:W-:Y:S05]  /*2bf80*/  @P0 BRA P1, `(.L_x_877) ;  /* 0x0000000000140947 */ /* 0x000fea0000800000 */
[----:B------:R-:W-:Y:S05]  /*2bf90*/  BMOV.32.CLEAR RZ, B11 ;  /* 0x000000000bff7355 */ /* 0x000fea0000100000 */
[----:B------:R-:W-:Y:S01]  /*2bfa0*/  IMAD.MOV.U32 R98, RZ, RZ, RZ ;  /* 0x000000ffff627224 */ /* 0x000fe200078e00ff */
[----:B------:R-:W-:Y:S01]  /*2bfb0*/  MOV R38, 0x2bfe0 ;  /* 0x0002bfe000267802 */ /* 0x000fe20000000f00 */
[----:B------:R-:W-:-:S07]  /*2bfc0*/  IMAD.MOV.U32 R99, RZ, RZ, 0x40590000 ;  /* 0x40590000ff637424 */ /* 0x000fce00078e00ff */
[----:B------:R-:W-:Y:S05]  /*2bfd0*/  CALL.REL.NOINC `($__internal_0_$__cuda_sm20_div_rn_f64_full) ;  /* 0x000001f400107944 */ /* 0x000fea0003c00000 */
.L_x_877:
[----:B------:R-:W-:Y:S05]  /*2bfe0*/  BSYNC.RECONVERGENT B0 ;  /* 0x0000000000007941 */ /* 0x000fea0003800200 */
.L_x_876:
[----:B------:R-:W-:Y:S01]  /*2bff0*/  R2UR UR4, R76 ;  /* 0x000000004c0472ca */ /* 0x000fe200000e0000 */
[----:B------:R-:W-:Y:S01]  /*2c000*/  IMAD.MOV.U32 R4, RZ, RZ, R36 ;  /* 0x000000ffff047224 */ /* 0x000fe200078e0024 */
[----:B------:R-:W-:Y:S01]  /*2c010*/  R2UR UR5, R77 ;  /* 0x000000004d0572ca */ /* 0x000fe200000e0000 */
[----:B------:R-:W-:-:S12]  /*2c020*/  IMAD.MOV.U32 R5, RZ, RZ, 0x0 ;  /* 0x00000000ff057424 */ /* 0x000fd800078e00ff */
[----:B------:R0:W-:Y:S02]  /*2c030*/  STG.E.64 desc[UR4][R84.64+0x28e8], R104 ;  /* 0x0028e86854007986 */ /* 0x0001e4000c101b04 */
[----:B0-----:R-:W-:Y:S05]  /*2c040*/  RET.REL.NODEC R4 `(_Z16candidate_primerPcPiS0_S0_iffiiS_PdS0_) ;  /* 0xfffffd3c04ec7950 */ /* 0x001fea0003c3ffff */
.L_x_630:
[----:B------:R-:W-:Y:S01]  /*2c050*/  ISETP.GE.AND P0, PT, R2, 0x1, PT ;  /* 0x000000010200780c */ /* 0x000fe20003f06270 */
[----:B------:R-:W-:-:S12]  /*2c060*/  BSSY.RECONVERGENT B1, `(.L_x_878) ;  /* 0x00000cd000017945 */ /* 0x000fd80003800200 */
[----:B------:R-:W-:Y:S05]  /*2c070*/  @!P0 BRA `(.L_x_879) ;  /* 0x0000000c002c8947 */ /* 0x000fea0003800000 */
[----:B------:R-:W-:Y:S02]  /*2c080*/  VIADD R45, R2, 0xffffffff ;  /* 0xffffffff022d7836 */ /* 0x000fe40000000000 */
[----:B------:R-:W-:Y:S02]  /*2c090*/  VIADD R46, R11, 0xffffffff ;  /* 0xffffffff0b2e7836 */ /* 0x000fe40000000000 */
[----:B------:R-:W-:Y:S02]  /*2c0a0*/  IMAD.MOV.U32 R3, RZ, RZ, 0x1 ;  /* 0x00000001ff037424 */ /* 0x000fe400078e00ff */
[----:B------:R-:W-:-:S07]  /*2c0b0*/  IMAD.MOV.U32 R5, RZ, RZ, RZ ;  /* 0x000000ffff057224 */ /* 0x000fce00078e00ff */
.L_x_902:
[--C-:B------:R-:W-:Y:S01]  /*2c0c0*/  IMAD.IADD R4, R2, 0x1, -R5.reuse ;  /* 0x0000000102047824 */ /* 0x100fe200078e0a05 */
[----:B------:R-:W-:Y:S01]  /*2c0d0*/  BSSY.RECONVERGENT B0, `(.L_x_880) ;  /* 0x0000026000007945 */ /* 0x000fe20003800200 */
[----:B------:R-:W-:Y:S02]  /*2c0e0*/  IMAD.IADD R5, R45, 0x1, -R5 ;  /* 0x000000012d057824 */ /* 0x000fe400078e0a05 */
[----:B------:R-:W-:Y:S01]  /*2c0f0*/  IMAD.MOV.U32 R43, RZ, RZ, R3 ;  /* 0x000000ffff2b7224 */ /* 0x000fe200078e0003 */
[----:B0-----:R-:W-:Y:S01]  /*2c100*/  LOP3.LUT P0, R38, R4, 0x3, RZ, 0xc0, !PT ;  /* 0x0000000304267812 */ /* 0x001fe2000780c0ff */
[----:B------:R-:W-:Y:S01]  /*2c110*/  VIADD R4, R3, 0xffffffff ;  /* 0xffffffff03047836 */ /* 0x000fe20000000000 */
[----:B------:R-:W-:-:S03]  /*2c120*/  ISETP.GE.U32.AND P1, PT, R5, 0x3, PT ;  /* 0x000000030500780c */ /* 0x000fc60003f26070 */
[----:B------:R-:W-:-:S08]  /*2c130*/  IMAD R42, R45, R4, R46 ;  /* 0x000000042d2a7224 */ /* 0x000fd000078e022e */
[----:B------:R-:W-:Y:S05]  /*2c140*/  @!P0 BRA `(.L_x_881) ;  /* 0x0000000000788947 */ /* 0x000fea0003800000 */
[----:B------:R-:W-:Y:S01]  /*2c150*/  R2UR UR4, R76 ;  /* 0x000000004c0472ca */ /* 0x000fe200000e0000 */
[----:B------:R-:W-:Y:S01]  /*2c160*/  IMAD.IADD R5, R42, 0x1, R3 ;  /* 0x000000012a057824 */ /* 0x000fe200078e0203 */
[C---:B------:R-:W-:Y:S01]  /*2c170*/  R2UR UR5, R77.reuse ;  /* 0x000000004d0572ca */ /* 0x040fe200000e0000 */
[----:B----4-:R-:W-:Y:S01]  /*2c180*/  IMAD.MOV.U32 R6, RZ, RZ, 0x0 ;  /* 0x00000000ff067424 */ /* 0x010fe200078e00ff */
[----:B------:R-:W-:Y:S01]  /*2c190*/  R2UR UR6, R76 ;  /* 0x000000004c0672ca */ /* 0x000fe200000e0000 */
[----:B------:R-:W-:Y:S01]  /*2c1a0*/  IMAD.MOV.U32 R7, RZ, RZ, 0x7ff00000 ;  /* 0x7ff00000ff077424 */ /* 0x000fe200078e00ff */
[----:B------:R-:W-:Y:S01]  /*2c1b0*/  R2UR UR7, R77 ;  /* 0x000000004d0772ca */ /* 0x000fe200000e0000 */
[----:B------:R-:W-:Y:S01]  /*2c1c0*/  IMAD.WIDE R4, R5, 0x8, R78 ;  /* 0x0000000805047825 */ /* 0x000fe200078e024e */
[----:B------:R-:W-:-:S03]  /*2c1d0*/  ISETP.NE.AND P0, PT, R38, 0x1, PT ;  /* 0x000000012600780c */ /* 0x000fc60003f05270 */
[----:B--2---:R-:W-:Y:S02]  /*2c1e0*/  IMAD.MOV.U32 R8, RZ, RZ, 0x0 ;  /* 0x00000000ff087424 */ /* 0x004fe400078e00ff */
[----:B------:R-:W-:Y:S02]  /*2c1f0*/  IMAD.MOV.U32 R9, RZ, RZ, -0x40100000 ;  /* 0xbff00000ff097424 */ /* 0x000fe400078e00ff */
[----:B------:R1:W-:Y:S01]  /*2c200*/  STG.E.64 desc[UR4][R4.64], R6 ;  /* 0x0000000604007986 */ /* 0x0003e2000c101b04 */
[----:B------:R-:W-:-:S03]  /*2c210*/  VIADD R43, R3, 0x1 ;  /* 0x00000001032b7836 */ /* 0x000fc60000000000 */
[----:B------:R1:W-:Y:S02]  /*2c220*/  STG.E.64 desc[UR6][R4.64+0x1388], R8 ;  /* 0x0013880804007986 */ /* 0x0003e4000c101b06 */
[----:B------:R-:W-:Y:S05]  /*2c230*/  @!P0 BRA `(.L_x_881) ;  /* 0x00000000003c8947 */ /* 0x000fea0003800000 */
[----:B------:R-:W-:Y:S01]  /*2c240*/  ISETP.NE.AND P0, PT, R38, 0x2, PT ;  /* 0x000000022600780c */ /* 0x000fe20003f05270 */
[----:B------:R-:W-:Y:S01]  /*2c250*/  VIADD R43, R3, 0x2 ;  /* 0x00000002032b7836 */ /* 0x000fe20000000000 */
[C---:B------:R-:W-:Y:S02]  /*2c260*/  R2UR UR4, R76.reuse ;  /* 0x000000004c0472ca */ /* 0x040fe400000e0000 */
[C---:B------:R-:W-:Y:S02]  /*2c270*/  R2UR UR5, R77.reuse ;  /* 0x000000004d0572ca */ /* 0x040fe400000e0000 */
[----:B------:R-:W-:Y:S02]  /*2c280*/  R2UR UR6, R76 ;  /* 0x000000004c0672ca */ /* 0x000fe400000e0000 */
[----:B------:R-:W-:-:S05]  /*2c290*/  R2UR UR7, R77 ;  /* 0x000000004d0772ca */ /* 0x000fca00000e0000 */
[C---:B------:R-:W-:Y:S01]  /*2c2a0*/  @P0 R2UR UR8, R76.reuse ;  /* 0x000000004c0802ca */ /* 0x040fe200000e0000 */
[----:B------:R-:W-:Y:S01]  /*2c2b0*/  @P0 VIADD R43, R3, 0x3 ;  /* 0x00000003032b0836 */ /* 0x000fe20000000000 */
[C---:B------:R-:W-:Y:S02]  /*2c2c0*/  @P0 R2UR UR9, R77.reuse ;  /* 0x000000004d0902ca */ /* 0x040fe400000e0000 */
[----:B------:R-:W-:Y:S01]  /*2c2d0*/  @P0 R2UR UR10, R76 ;  /* 0x000000004c0a02ca */ /* 0x000fe200000e0000 */
[----:B------:R3:W-:Y:S01]  /*2c2e0*/  STG.E.64 desc[UR4][R4.64+0x8], R6 ;  /* 0x0000080604007986 */ /* 0x0007e2000c101b04 */
[----:B------:R-:W-:-:S03]  /*2c2f0*/  @P0 R2UR UR11, R77 ;  /* 0x000000004d0b02ca */ /* 0x000fc600000e0000 */
[----:B------:R3:W-:Y:S06]  /*2c300*/  STG.E.64 desc[UR6][R4.64+0x1390], R8 ;  /* 0x0013900804007986 */ /* 0x0007ec000c101b06 */
[----:B------:R3:W-:Y:S04]  /*2c310*/  @P0 STG.E.64 desc[UR8][R4.64+0x10], R6 ;  /* 0x0000100604000986 */ /* 0x0007e8000c101b08 */
[----:B------:R3:W-:Y:S02]  /*2c320*/  @P0 STG.E.64 desc[UR10][R4.64+0x1398], R8 ;  /* 0x0013980804000986 */ /* 0x0007e4000c101b0a */
.L_x_881:
[----:B------:R-:W-:Y:S05]  /*2c330*/  BSYNC.RECONVERGENT B0 ;  /* 0x0000000000007941 */ /* 0x000fea0003800200 */
.L_x_880:
[----:B------:R-:W-:Y:S04]  /*2c340*/  BSSY.RECONVERGENT B0, `(.L_x_882) ;  /* 0x0000099000007945 */ /* 0x000fe80003800200 */
[----:B------:R-:W-:Y:S05]  /*2c350*/  @!P1 BRA `(.L_x_883) ;  /* 0x00000008005c9947 */ /* 0x000fea0003800000 */
[----:B-1-3--:R-:W-:-:S04]  /*2c360*/  IADD3 R4, P0, PT, R3, R82, RZ ;  /* 0x0000005203047210 */ /* 0x00afc80007f1e0ff */
[----:B------:R-:W-:-:S09]  /*2c370*/  LEA.HI.X.SX32 R5, R3, R83, 0x1, P0 ;  /* 0x0000005303057211 */ /* 0x000fd200000f0eff */
.L_x_901:
[C---:B------:R-:W-:Y:S01]  /*2c380*/  IMAD.IADD R44, R43.reuse, 0x1, -R3 ;  /* 0x000000012b2c7824 */ /* 0x040fe200078e0a03 */
[----:B-12---:R-:W-:Y:S01]  /*2c390*/  IADD3 R8, P1, PT, R43, R82, RZ ;  /* 0x000000522b087210 */ /* 0x006fe20007f3e0ff */
[----:B0---4-:R-:W-:Y:S01]  /*2c3a0*/  IMAD.IADD R7, R42, 0x1, R43 ;  /* 0x000000012a077824 */ /* 0x011fe200078e022b */
[----:B------:R-:W-:Y:S04]  /*2c3b0*/  BSSY.RECONVERGENT B2, `(.L_x_884) ;  /* 0x0000024000027945 */ /* 0x000fe80003800200 */
[----:B------:R-:W-:Y:S01]  /*2c3c0*/  BSSY.RELIABLE B3, `(.L_x_885) ;  /* 0x000000f000037945 */ /* 0x000fe20003800100 */
[----:B------:R-:W-:Y:S01]  /*2c3d0*/  ISETP.GE.U32.AND P0, PT, R44, 0x4, PT ;  /* 0x000000042c00780c */ /* 0x000fe20003f06070 */
[----:B------:R-:W-:Y:S01]  /*2c3e0*/  IMAD.WIDE R6, R7, 0x8, R78 ;  /* 0x0000000807067825 */ /* 0x000fe200078e024e */
[----:B------:R-:W-:-:S11]  /*2c3f0*/  LEA.HI.X.SX32 R9, R43, R83, 0x1, P1 ;  /* 0x000000532b097211 */ /* 0x000fd600008f0eff */
[----:B------:R-:W-:Y:S05]  /*2c400*/  @!P0 BRA `(.L_x_886) ;  /* 0x0000000000288947 */ /* 0x000fea0003800000 */
[C---:B------:R-:W-:Y:S02]  /*2c410*/  R2UR UR4, R76.reuse ;  /* 0x000000004c0472ca */ /* 0x040fe400000e0000 */
[C---:B------:R-:W-:Y:S02]  /*2c420*/  R2UR UR5, R77.reuse ;  /* 0x000000004d0572ca */ /* 0x040fe400000e0000 */
[----:B------:R-:W-:Y:S02]  /*2c430*/  R2UR UR6, R76 ;  /* 0x000000004c0672ca */ /* 0x000fe400000e0000 */
[----:B------:R-:W-:-:S09]  /*2c440*/  R2UR UR7, R77 ;  /* 0x000000004d0772ca */ /* 0x000fd200000e0000 */
[----:B------:R-:W2:Y:S04]  /*2c450*/  LDG.E.S8 R38, desc[UR4][R4.64] ;  /* 0x0000000404267981 */ /* 0x000ea8000c1e1300 */
[----:B------:R-:W2:Y:S02]  /*2c460*/  LDG.E.S8 R39, desc[UR6][R8.64] ;  /* 0x0000000608277981 */ /* 0x000ea4000c1e1300 */
[----:B--2---:R-:W-:-:S05]  /*2c470*/  IMAD.IADD R38, R38, 0x1, R39 ;  /* 0x0000000126267824 */ /* 0x004fca00078e0227 */
[----:B------:R-:W-:-:S13]  /*2c480*/  ISETP.NE.AND P0, PT, R38, 0x3, PT ;  /* 0x000000032600780c */ /* 0x000fda0003f05270 */
[----:B------:R-:W-:Y:S05]  /*2c490*/  @!P0 BREAK.RELIABLE B3 ;  /* 0x0000000000038942 */ /* 0x000fea0003800100 */
[----:B------:R-:W-:Y:S05]  /*2c4a0*/  @!P0 BRA `(.L_x_887) ;  /* 0x0000000000308947 */ /* 0x000fea0003800000 */
.L_x_886:
[----:B------:R-:W-:Y:S05]  /*2c4b0*/  BSYNC.RELIABLE B3 ;  /* 0x0000000000037941 */ /* 0x000fea0003800100 */
.L_x_885:
[C---:B------:R-:W-:Y:S01]  /*2c4c0*/  R2UR UR4, R76.reuse ;  /* 0x000000004c0472ca */ /* 0x040fe200000e0000 */
[----:B------:R-:W-:Y:S01]  /*2c4d0*/  IMAD.MOV.U32 R38, RZ, RZ, 0x0 ;  /* 0x00000000ff267424 */ /* 0x000fe200078e00ff */
[C---:B------:R-:W-:Y:S01]  /*2c4e0*/  R2UR UR5, R77.reuse ;  /* 0x000000004d0572ca */ /* 0x040fe200000e0000 */
[----:B------:R-:W-:Y:S01]  /*2c4f0*/  IMAD.MOV.U32 R39, RZ, RZ, 0x7ff00000 ;  /* 0x7ff00000ff277424 */ /* 0x000fe200078e00ff */
[----:B------:R-:W-:Y:S01]  /*2c500*/  R2UR UR6, R76 ;  /* 0x000000004c0672ca */ /* 0x000fe200000e0000 */
[----:B------:R-:W-:Y:S01]  /*2c510*/  IMAD.MOV.U32 R40, RZ, RZ, 0x0 ;  /* 0x00000000ff287424 */ /* 0x000fe200078e00ff */
[----:B------:R-:W-:Y:S01]  /*2c520*/  R2UR UR7, R77 ;  /* 0x000000004d0772ca */ /* 0x000fe200000e0000 */
[----:B0-----:R-:W-:-:S08]  /*2c530*/  IMAD.MOV.U32 R41, RZ, RZ, -0x40100000 ;  /* 0xbff00000ff297424 */ /* 0x001fd000078e00ff */
[----:B------:R0:W-:Y:S04]  /*2c540*/  STG.E.64 desc[UR4][R6.64], R38 ;  /* 0x0000002606007986 */ /* 0x0001e8000c101b04 */
[----:B------:R0:W-:Y:S01]  /*2c550*/  STG.E.64 desc[UR6][R6.64+0x1388], R40 ;  /* 0x0013882806007986 */ /* 0x0001e2000c101b06 */
[----:B------:R-:W-:Y:S05]  /*2c560*/  BRA `(.L_x_888) ;  /* 0x0000000000207947 */ /* 0x000fea0003800000 */
.L_x_887:
[C---:B------:R-:W-:Y:S01]  /*2c570*/  R2UR UR6, R76.reuse ;  /* 0x000000004c0672ca */ /* 0x040fe200000e0000 */
[----:B------:R-:W-:Y:S01]  /*2c580*/  IMAD.MOV.U32 R38, RZ, RZ, 0x0 ;  /* 0x00000000ff267424 */ /* 0x000fe200078e00ff */
[C---:B------:R-:W-:Y:S01]  /*2c590*/  R2UR UR7, R77.reuse ;  /* 0x000000004d0772ca */ /* 0x040fe200000e0000 */
[----:B------:R-:W-:Y:S01]  /*2c5a0*/  IMAD.MOV.U32 R39, RZ, RZ, -0x3f56d000 ;  /* 0xc0a93000ff277424 */ /* 0x000fe200078e00ff */
[----:B------:R-:W-:Y:S02]  /*2c5b0*/  R2UR UR4, R76 ;  /* 0x000000004c0472ca */ /* 0x000fe400000e0000 */
[----:B------:R-:W-:-:S09]  /*2c5c0*/  R2UR UR5, R77 ;  /* 0x000000004d0572ca */ /* 0x000fd200000e0000 */
[----:B------:R1:W-:Y:S04]  /*2c5d0*/  STG.E.64 desc[UR6][R6.64+0x1388], R38 ;  /* 0x0013882606007986 */ /* 0x0003e8000c101b06 */
[----:B------:R1:W-:Y:S02]  /*2c5e0*/  STG.E.64 desc[UR4][R6.64], RZ ;  /* 0x000000ff06007986 */ /* 0x0003e4000c101b04 */
.L_x_888:
[----:B------:R-:W-:Y:S05]  /*2c5f0*/  BSYNC.RECONVERGENT B2 ;  /* 0x0000000000027941 */ /* 0x000fea0003800200 */
.L_x_884:
[----:B01----:R-:W-:Y:S01]  /*2c600*/  VIADD R38, R44, 0x1 ;  /* 0x000000012c267836 */ /* 0x003fe20000000000 */
[----:B------:R-:W-:Y:S04]  /*2c610*/  BSSY.RECONVERGENT B2, `(.L_x_889) ;  /* 0x0000021000027945 */ /* 0x000fe80003800200 */
[----:B------:R-:W-:Y:S01]  /*2c620*/  BSSY.RELIABLE B3, `(.L_x_890) ;  /* 0x0000015000037945 */ /* 0x000fe20003800100 */
[----:B------:R-:W-:-:S13]  /*2c630*/  ISETP.GE.U32.AND P0, PT, R38, 0x4, PT ;  /* 0x000000042600780c */ /* 0x000fda0003f06070 */
        /* <DEDUP_REMOVED lines=9> */
[C---:B------:R-:W-:Y:S01]  /*2c6d0*/  @!P0 R2UR UR6, R76.reuse ;  /* 0x000000004c0682ca */ /* 0x040fe200000e0000 */
[----:B------:R-:W-:Y:S01]  /*2c6e0*/  @!P0 IMAD.MOV.U32 R38, RZ, RZ, 0x0 ;  /* 0x00000000ff268424 */ /* 0x000fe200078e00ff */
[C---:B------:R-:W-:Y:S01]  /*2c6f0*/  @!P0 R2UR UR7, R77.reuse ;  /* 0x000000004d0782ca */ /* 0x040fe200000e0000 */
[----:B------:R-:W-:Y:S01]  /*2c700*/  @!P0 IMAD.MOV.U32 R39, RZ, RZ, -0x3f56d000 ;  /* 0xc0a93000ff278424 */ /* 0x000fe200078e00ff */
[----:B------:R-:W-:Y:S02]  /*2c710*/  @!P0 R2UR UR4, R76 ;  /* 0x000000004c0482ca */ /* 0x000fe400000e0000 */
[----:B------:R-:W-:-:S09]  /*2c720*/  @!P0 R2UR UR5, R77 ;  /* 0x000000004d0582ca */ /* 0x000fd200000e0000 */
[----:B------:R0:W-:Y:S04]  /*2c730*/  @!P0 STG.E.64 desc[UR6][R6.64+0x1390], R38 ;  /* 0x0013902606008986 */ /* 0x0001e8000c101b06 */
[----:B------:R0:W-:Y:S01]  /*2c740*/  @!P0 STG.E.64 desc[UR4][R6.64+0x8], RZ ;  /* 0x000008ff06008986 */ /* 0x0001e2000c101b04 */
[----:B------:R-:W-:Y:S05]  /*2c750*/  @!P0 BREAK.RELIABLE B3 ;  /* 0x0000000000038942 */ /* 0x000fea0003800100 */
[----:B------:R-:W-:Y:S05]  /*2c760*/  @!P0 BRA `(.L_x_892) ;  /* 0x00000000002c8947 */ /* 0x000fea0003800000 */
.L_x_891:
[----:B------:R-:W-:Y:S05]  /*2c770*/  BSYNC.RELIABLE B3 ;  /* 0x0000000000037941 */ /* 0x000fea0003800100 */
.L_x_890:
[C---:B------:R-:W-:Y:S01]  /*2c780*/  R2UR UR4, R76.reuse ;  /* 0x000000004c0472ca */ /* 0x040fe200000e0000 */
[----:B0-----:R-:W-:Y:S01]  /*2c790*/  IMAD.MOV.U32 R38, RZ, RZ, 0x0 ;  /* 0x00000000ff267424 */ /* 0x001fe200078e00ff */
[C---:B------:R-:W-:Y:S01]  /*2c7a0*/  R2UR UR5, R77.reuse ;  /* 0x000000004d0572ca */ /* 0x040fe200000e0000 */
[----:B------:R-:W-:Y:S01]  /*2c7b0*/  IMAD.MOV.U32 R39, RZ, RZ, 0x7ff00000 ;  /* 0x7ff00000ff277424 */ /* 0x000fe200078e00ff */
[----:B------:R-:W-:Y:S01]  /*2c7c0*/  R2UR UR6, R76 ;  /* 0x000000004c0672ca */ /* 0x000fe200000e0000 */
[----:B------:R-:W-:Y:S01]  /*2c7d0*/  IMAD.MOV.U32 R40, RZ, RZ, 0x0 ;  /* 0x00000000ff287424 */ /* 0x000fe200078e00ff */
[----:B------:R-:W-:Y:S01]  /*2c7e0*/  R2UR UR7, R77 ;  /* 0x000000004d0772ca */ /* 0x000fe200000e0000 */
[----:B------:R-:W-:-:S08]  /*2c7f0*/  IMAD.MOV.U32 R41, RZ, RZ, -0x40100000 ;  /* 0xbff00000ff297424 */ /* 0x000fd000078e00ff */
[----:B------:R1:W-:Y:S04]  /*2c800*/  STG.E.64 desc[UR4][R6.64+0x8], R38 ;  /* 0x0000082606007986 */ /* 0x0003e8000c101b04 */
[----:B------:R1:W-:Y:S02]  /*2c810*/  STG.E.64 desc[UR6][R6.64+0x1390], R40 ;  /* 0x0013902806007986 */ /* 0x0003e4000c101b06 */
.L_x_892:
[----:B------:R-:W-:Y:S05]  /*2c820*/  BSYNC.RECONVERGENT B2 ;  /* 0x0000000000027941 */ /* 0x000fea0003800200 */
.L_x_889:
        /* <DEDUP_REMOVED lines=23> */
.L_x_895:
[----:B------:R-:W-:Y:S05]  /*2c9a0*/  BSYNC.RELIABLE B3 ;  /* 0x0000000000037941 */ /* 0x000fea0003800100 */
.L_x_894:
        /* <DEDUP_REMOVED lines=10> */
.L_x_896:
[----:B------:R-:W-:Y:S05]  /*2ca50*/  BSYNC.RECONVERGENT B2 ;  /* 0x0000000000027941 */ /* 0x000fea0003800200 */
.L_x_893:
[----:B-1----:R-:W-:Y:S01]  /*2ca60*/  VIADD R40, R43, 0x3 ;  /* 0x000000032b287836 */ /* 0x002fe20000000000 */
[----:B------:R-:W-:Y:S04]  /*2ca70*/  BSSY.RECONVERGENT B2, `(.L_x_897) ;  /* 0x0000022000027945 */ /* 0x000fe80003800200 */
[----:B------:R-:W-:Y:S01]  /*2ca80*/  BSSY.RELIABLE B3, `(.L_x_898) ;  /* 0x0000016000037945 */ /* 0x000fe20003800100 */
[----:B0-----:R-:W-:-:S05]  /*2ca90*/  IMAD.IADD R38, R40, 0x1, -R3 ;  /* 0x0000000128267824 */ /* 0x001fca00078e0a03 */
        /* <DEDUP_REMOVED lines=20> */
.L_x_899:
[----:B------:R-:W-:Y:S05]  /*2cbe0*/  BSYNC.RELIABLE B3 ;  /* 0x0000000000037941 */ /* 0x000fea0003800100 */
.L_x_898:
[C---:B------:R-:W-:Y:S01]  /*2cbf0*/  R2UR UR4, R76.reuse ;  /* 0x000000004c0472ca */ /* 0x040fe200000e0000 */
[----:B------:R-:W-:Y:S01]  /*2cc00*/  IMAD.MOV.U32 R8, RZ, RZ, 0x0 ;  /* 0x00000000ff087424 */ /* 0x000fe200078e00ff */
[C---:B------:R-:W-:Y:S01]  /*2cc10*/  R2UR UR5, R77.reuse ;  /* 0x000000004d0572ca */ /* 0x040fe200000e0000 */
[----:B------:R-:W-:Y:S01]  /*2cc20*/  IMAD.MOV.U32 R9, RZ, RZ, 0x7ff00000 ;  /* 0x7ff00000ff097424 */ /* 0x000fe200078e00ff */
[----:B------:R-:W-:Y:S01]  /*2cc30*/  R2UR UR6, R76 ;  /* 0x000000004c0672ca */ /* 0x000fe200000e0000 */
[----:B0-----:R-:W-:Y:S01]  /*2cc40*/  IMAD.MOV.U32 R38, RZ, RZ, 0x0 ;  /* 0x00000000ff267424 */ /* 0x001fe200078e00ff */
[----:B------:R-:W-:Y:S01]  /*2cc50*/  R2UR UR7, R77 ;  /* 0x000000004d0772ca */ /* 0x000fe200000e0000 */
[----:B------:R-:W-:-:S08]  /*2cc60*/  IMAD.MOV.U32 R39, RZ, RZ, -0x40100000 ;  /* 0xbff00000ff277424 */ /* 0x000fd000078e00ff */
[----:B------:R1:W-:Y:S04]  /*2cc70*/  STG.E.64 desc[UR4][R6.64+0x18], R8 ;  /* 0x0000180806007986 */ /* 0x0003e8000c101b04 */
[----:B------:R1:W-:Y:S02]  /*2cc80*/  STG.E.64 desc[UR6][R6.64+0x13a0], R38 ;  /* 0x0013a02606007986 */ /* 0x0003e4000c101b06 */
.L_x_900:
[----:B------:R-:W-:Y:S05]  /*2cc90*/  BSYNC.RECONVERGENT B2 ;  /* 0x0000000000027941 */ /* 0x000fea0003800200 */
.L_x_897:
[----:B------:R-:W-:Y:S01]  /*2cca0*/  ISETP.NE.AND P0, PT, R40, R2, PT ;  /* 0x000000022800720c */ /* 0x000fe20003f05270 */
[----:B------:R-:W-:-:S12]  /*2ccb0*/  VIADD R43, R43, 0x4 ;  /* 0x000000042b2b7836 */ /* 0x000fd80000000000 */
[----:B------:R-:W-:Y:S05]  /*2ccc0*/  @P0 BRA `(.L_x_901) ;  /* 0xfffffff400ac0947 */ /* 0x000fea000383ffff */
.L_x_883:
[----:B------:R-:W-:Y:S05]  /*2ccd0*/  BSYNC.RECONVERGENT B0 ;  /* 0x0000000000007941 */ /* 0x000fea0003800200 */
.L_x_882:
[C---:B------:R-:W-:Y:S01]  /*2cce0*/  ISETP.NE.AND P0, PT, R3.reuse, R2, PT ;  /* 0x000000020300720c */ /* 0x040fe20003f05270 */
[----:B-1-3--:R-:W-:Y:S02]  /*2ccf0*/  VIADD R4, R3, 0x1 ;  /* 0x0000000103047836 */ /* 0x00afe40000000000 */
[----:B------:R-:W-:Y:S02]  /*2cd00*/  IMAD.MOV.U32 R5, RZ, RZ, R3 ;  /* 0x000000ffff057224 */ /* 0x000fe400078e0003 */
[----:B------:R-:W-:-:S08]  /*2cd10*/  IMAD.MOV.U32 R3, RZ, RZ, R4 ;  /* 0x000000ffff037224 */ /* 0x000fd000078e0004 */
[----:B------:R-:W-:Y:S05]  /*2cd20*/  @P0 BRA `(.L_x_902) ;  /* 0xfffffff000e40947 */ /* 0x000fea000383ffff */
.L_x_879:
[----:B------:R-:W-:Y:S05]  /*2cd30*/  BSYNC.RECONVERGENT B1 ;  /* 0x0000000000017941 */ /* 0x000fea0003800200 */
.L_x_878:
[----:B------:R-:W1:Y:S01]  /*2cd40*/  LDC R4, c[0x3][RZ] ;  /* 0x00c00000ff047b82 */ /* 0x000e620000000800 */
[----:B------:R-:W-:Y:S01]  /*2cd50*/  ISETP.GE.AND P0, PT, R2, 0x2, PT ;  /* 0x000000020200780c */ /* 0x000fe20003f06270 */
[----:B------:R-:W-:Y:S01]  /*2cd60*/  BSSY.RECONVERGENT B5, `(.L_x_903) ;  /* 0x00004bc000057945 */ /* 0x000fe20003800200 */
[----:B-1----:R-:W-:-:S11]  /*2cd70*/  LEA R3, R4, 0x1662, 0x1 ;  /* 0x0000166204037811 */ /* 0x002fd600078e08ff */
[----:B------:R-:W-:Y:S05]  /*2cd80*/  @!P0 BRA `(.L_x_904) ;  /* 0x0000004800e48947 */ /* 0x000fea0003800000 */
[----:B------:R-:W-:Y:S02]  /*2cd90*/  IMAD R4, R4, 0xa, RZ ;  /* 0x0000000a04047824 */ /* 0x000fe400078e02ff */
[----:B------:R-:W-:Y:S02]  /*2cda0*/  VIADD R5, R2, 0xffffffff ;  /* 0xffffffff02057836 */ /* 0x000fe40000000000 */
[----:B0---4-:R-:W-:Y:S02]  /*2cdb0*/  VIADD R6, R11, 0xffffffff ;  /* 0xffffffff0b067836 */ /* 0x011fe40000000000 */
[----:B------:R-:W-:-:S07]  /*2cdc0*/  IMAD.MOV.U32 R7, RZ, RZ, 0x2 ;  /* 0x00000002ff077424 */ /* 0x000fce00078e00ff */
.L_x_979:
[----:B------:R-:W-:Y:S01]  /*2cdd0*/  ISETP.GE.U32.AND P0, PT, R7, 0x5, PT ;  /* 0x000000050700780c */ /* 0x000fe20003f06070 */
[----:B------:R-:W-:-:S12]  /*2cde0*/  BSSY.RECONVERGENT B4, `(.L_x_905) ;  /* 0x00004b0000047945 */ /* 0x000fd80003800200 */
[----:B01----:R-:W-:Y:S05]  /*2cdf0*/  @!P0 BRA `(.L_x_906) ;  /* 0x0000004800b88947 */ /* 0x003fea0003800000 */
[C---:B------:R-:W-:Y:S01]  /*2ce00*/  IADD3 R114, P0, PT, R7.reuse, R82, RZ ;  /* 0x0000005207727210 */ /* 0x040fe20007f1e0ff */
[----:B--2---:R-:W-:Y:S02]  /*2ce10*/  IMAD.IADD R8, R6, 0x1, R7 ;  /* 0x0000000106087824 */ /* 0x004fe400078e0207 */
[C---:B------:R-:W-:Y:S01]  /*2ce20*/  VIADD R9, R7.reuse, 0xfffffffc ;  /* 0xfffffffc07097836 */ /* 0x040fe20000000000 */
[----:B------:R-:W-:Y:S01]  /*2ce30*/  LEA.HI.X.SX32 R115, R7, R83, 0x1, P0 ;  /* 0x0000005307737211 */ /* 0x000fe200000f0eff */
[----:B------:R-:W-:-:S08]  /*2ce40*/  VIADD R40, R8, 0x270 ;  /* 0x0000027008287836 */ /* 0x000fd00000000000 */
.L_x_978:
[----:B------:R-:W-:Y:S01]  /*2ce50*/  IMAD.MOV.U32 R39, RZ, RZ, R9 ;  /* 0x000000ffff277224 */ /* 0x000fe200078e0009 */
[----:B------:R-:W-:Y:S01]  /*2ce60*/  R2UR UR4, R76 ;  /* 0x000000004c0472ca */ /* 0x000fe200000e0000 */
[----:B------:R-:W-:Y:S01]  /*2ce70*/  VIADD R9, R9, 0xffffffff ;  /* 0xffffffff09097836 */ /* 0x000fe20000000000 */
[----:B------:R-:W-:-:S03]  /*2ce80*/  R2UR UR5, R77 ;  /* 0x000000004d0572ca */ /* 0x000fc600000e0000 */
[----:B-1----:R-:W-:-:S04]  /*2ce90*/  IMAD R113, R5, R9, R8 ;  /* 0x0000000905717224 */ /* 0x002fc800078e0208 */
[----:B------:R-:W-:-:S06]  /*2cea0*/  IMAD.WIDE R112, R113, 0x8, R78 ;  /* 0x0000000871707825 */ /* 0x000fcc00078e024e */
[----:B0-----:R-:W2:Y:S01]  /*2ceb0*/  LDG.E.64 R42, desc[UR4][R112.64] ;  /* 0x00000004702a7981 */ /* 0x001ea2000c1e1b00 */
[----:B------:R-:W-:Y:S01]  /*2cec0*/  IMAD.MOV.U32 R96, RZ, RZ, -0x800000 ;  /* 0xff800000ff607424 */ /* 0x000fe200078e00ff */
[----:B------:R-:W-:Y:S01]  /*2ced0*/  BSSY.RECONVERGENT B3, `(.L_x_907) ;  /* 0x000049e000037945 */ /* 0x000fe20003800200 */
[----:B------:R-:W-:-:S06]  /*2cee0*/  IMAD.MOV.U32 R97, RZ, RZ, 0x41cdcd64 ;  /* 0x41cdcd64ff617424 */ /* 0x000fcc00078e00ff */
[----:B--2---:R-:W-:-:S14]  /*2cef0*/  DSETP.GEU.AND P0, PT, |R42|, R96, PT ;  /* 0x000000602a00722a */ /* 0x004fdc0003f0e200 */
[----:B------:R-:W-:Y:S05]  /*2cf00*/  @P0 BRA `(.L_x_908) ;  /* 0x0000004800680947 */ /* 0x000fea0003800000 */
[C---:B------:R-:W-:Y:S01]  /*2cf10*/  R2UR UR4, R76.reuse ;  /* 0x000000004c0472ca */ /* 0x040fe200000e0000 */
[----:B------:R-:W-:Y:S01]  /*2cf20*/  IMAD.MOV.U32 R46, RZ, RZ, 0x0 ;  /* 0x00000000ff2e7424 */ /* 0x000fe200078e00ff */
[C---:B------:R-:W-:Y:S01]  /*2cf30*/  R2UR UR5, R77.reuse ;  /* 0x000000004d0572ca */ /* 0x040fe200000e0000 */
[----:B------:R-:W-:Y:S01]  /*2cf40*/  IMAD.MOV.U32 R47, RZ, RZ, -0x40100000 ;  /* 0xbff00000ff2f7424 */ /* 0x000fe200078e00ff */
[C---:B------:R-:W-:Y:S01]  /*2cf50*/  R2UR UR6, R76.reuse ;  /* 0x000000004c0672ca */ /* 0x040fe200000e0000 */
[----:B------:R-:W-:Y:S01]  /*2cf60*/  IMAD.MOV.U32 R98, RZ, RZ, 0x0 ;  /* 0x00000000ff627424 */ /* 0x000fe200078e00ff */
[C---:B------:R-:W-:Y:S01]  /*2cf70*/  R2UR UR7, R77.reuse ;  /* 0x000000004d0772ca */ /* 0x040fe200000e0000 */
[----:B------:R-:W-:Y:S01]  /*2cf80*/  IMAD.MOV.U32 R99, RZ, RZ, 0x7ff00000 ;  /* 0x7ff00000ff637424 */ /* 0x000fe200078e00ff */
[----:B------:R-:W-:Y:S02]  /*2cf90*/  R2UR UR8, R76 ;  /* 0x000000004c0872ca */ /* 0x000fe400000e0000 */
[----:B------:R-:W-:-:S02]  /*2cfa0*/  R2UR UR9, R77 ;  /* 0x000000004d0972ca */ /* 0x000fc400000e0000 */
[C---:B------:R-:W-:Y:S02]  /*2cfb0*/  R2UR UR10, R76.reuse ;  /* 0x000000004c0a72ca */ /* 0x040fe400000e0000 */
[C---:B------:R-:W-:Y:S01]  /*2cfc0*/  R2UR UR11, R77.reuse ;  /* 0x000000004d0b72ca */ /* 0x040fe200000e0000 */
[----:B------:R0:W-:Y:S01]  /*2cfd0*/  STG.E.64 desc[UR4][R84.64+0x28f0], R46 ;  /* 0x0028f02e54007986 */ /* 0x0001e2000c101b04 */
[----:B------:R-:W-:Y:S02]  /*2cfe0*/  R2UR UR12, R76 ;  /* 0x000000004c0c72ca */ /* 0x000fe400000e0000 */
[----:B------:R-:W-:Y:S01]  /*2cff0*/  R2UR UR13, R77 ;  /* 0x000000004d0d72ca */ /* 0x000fe200000e0000 */
[----:B------:R0:W-:Y:S04]  /*2d000*/  STG.E.64 desc[UR6][R84.64+0x28f8], R98 ;  /* 0x0028f86254007986 */ /* 0x0001e8000c101b06 */
[----:B------:R-:W2:Y:S01]  /*2d010*/  LDG.E.64 R44, desc[UR8][R112.64] ;  /* 0x00000008702c7981 */ /* 0x000ea2000c1e1b00 */
[----:B------:R-:W-:Y:S03]  /*2d020*/  BSSY.RECONVERGENT B0, `(.L_x_909) ;  /* 0x000004d000007945 */ /* 0x000fe60003800200 */
[----:B------:R0:W5:Y:S01]  /*2d030*/  LDG.E.64 R130, desc[UR6][R84.64+0x28b0] ;  /* 0x0028b00654827981 */ /* 0x000162000c1e1b00 */
[----:B------:R-:W-:-:S03]  /*2d040*/  IMAD.MOV.U32 R110, RZ, RZ, 0x0 ;  /* 0x00000000ff6e7424 */ /* 0x000fc600078e00ff */
[----:B------:R0:W5:Y:S01]  /*2d050*/  LDG.E.64 R128, desc[UR10][R84.64+0x28b8] ;  /* 0x0028b80a54807981 */ /* 0x000162000c1e1b00 */
[----:B------:R-:W-:-:S03]  /*2d060*/  IMAD.MOV.U32 R111, RZ, RZ, 0x7ff00000 ;  /* 0x7ff00000ff6f7424 */ /* 0x000fc600078e00ff */
[----:B------:R0:W5:Y:S04]  /*2d070*/  LDG.E.64 R126, desc[UR12][R84.64+0x28c0] ;  /* 0x0028c00c547e7981 */ /* 0x000168000c1e1b00 */
[----:B------:R0:W5:Y:S01]  /*2d080*/  LDG.E.64 R42, desc[UR4][R112.64+0x1388] ;  /* 0x00138804702a7981 */ /* 0x000162000c1e1b00 */
[----:B--2---:R-:W-:-:S14]  /*2d090*/  DSETP.GEU.AND P0, PT, |R44|, R96, PT ;  /* 0x000000602c00722a */ /* 0x004fdc0003f0e200 */
[----:B0-----:R-:W-:Y:S05]  /*2d0a0*/  @P0 BRA `(.L_x_910) ;  /* 0x0000000400100947 */ /* 0x001fea0003800000 */
[----:B------:R-:W-:-:S04]  /*2d0b0*/  ISETP.NE.AND P0, PT, R39, R2, PT ;  /* 0x000000022700720c */ /* 0x000fc80003f05270 */
[----:B------:R-:W-:-:S13]  /*2d0c0*/  ISETP.LE.OR P0, PT, R7, R39, !P0 ;  /* 0x000000270700720c */ /* 0x000fda0004703670 */
[----:B------:R-:W-:Y:S02]  /*2d0d0*/  @!P0 ISETP.GT.AND P1, PT, R39, R2, PT ;  /* 0x000000022700820c */ /* 0x000fe40003f24270 */
[----:B------:R-:W-:Y:S02]  /*2d0e0*/  @!P0 R2UR UR4, R76 ;  /* 0x000000004c0482ca */ /* 0x000fe400000e0000 */
[----:B------:R-:W-:Y:S02]  /*2d0f0*/  @!P0 SEL R38, R2, RZ, P1 ;  /* 0x000000ff02268207 */ /* 0x000fe40000800000 */
[----:B------:R-:W-:Y:S02]  /*2d100*/  @!P0 R2UR UR5, R77 ;  /* 0x000000004d0582ca */ /* 0x000fe400000e0000 */
[----:B------:R-:W-:Y:S01]  /*2d110*/  @!P0 R2UR UR6, R76 ;  /* 0x000000004c0682ca */ /* 0x000fe200000e0000 */
[----:B------:R-:W-:Y:S01]  /*2d120*/  @!P0 IMAD.IADD R41, R39, 0x1, -R38 ;  /* 0x0000000127298824 */ /* 0x000fe200078e0a26 */
[----:B------:R-:W-:-:S02]  /*2d130*/  @!P0 R2UR UR7, R77 ;  /* 0x000000004d0782ca */ /* 0x000fc400000e0000 */
[C---:B------:R-:W-:Y:S02]  /*2d140*/  @!P0 R2UR UR8, R76.reuse ;  /* 0x000000004c0882ca */ /* 0x040fe400000e0000 */
[----:B------:R-:W-:Y:S02]  /*2d150*/  @!P0 IADD3 R98, P1, PT, R41, R82, RZ ;  /* 0x0000005229628210 */ /* 0x000fe40007f3e0ff */
[----:B------:R-:W-:Y:S02]  /*2d160*/  @!P0 R2UR UR9, R77 ;  /* 0x000000004d0982ca */ /* 0x000fe400000e0000 */
[----:B------:R-:W-:Y:S02]  /*2d170*/  @!P0 LEA.HI.X.SX32 R99, R41, R83, 0x1, P1 ;  /* 0x0000005329638211 */ /* 0x000fe400008f0eff */
[C---:B------:R-:W-:Y:S02]  /*2d180*/  @!P0 R2UR UR10, R76.reuse ;  /* 0x000000004c0a82ca */ /* 0x040fe400000e0000 */
[C---:B------:R-:W-:Y:S01]  /*2d190*/  @!P0 R2UR UR11, R77.reuse ;  /* 0x000000004d0b82ca */ /* 0x040fe200000e0000 */
[----:B------:R-:W2:Y:S04]  /*2d1a0*/  @!P0 LDG.E.S8 R38, desc[UR4][R98.64] ;  /* 0x0000000462268981 */ /* 0x000ea8000c1e1300 */
[----:B------:R0:W3:Y:S04]  /*2d1b0*/  @!P0 LDG.E.S8 R41, desc[UR6][R98.64+0x1] ;  /* 0x0000010662298981 */ /* 0x0000e8000c1e1300 */
[----:B------:R-:W4:Y:S04]  /*2d1c0*/  @!P0 LDG.E.S8 R103, desc[UR8][R114.64+0x1b] ;  /* 0x00001b0872678981 */ /* 0x000f28000c1e1300 */
[----:B------:R-:W4:Y:S01]  /*2d1d0*/  @!P0 LDG.E.S8 R105, desc[UR10][R114.64+0x1a] ;  /* 0x00001a0a72698981 */ /* 0x000f22000c1e1300 */
[C---:B------:R-:W-:Y:S01]  /*2d1e0*/  R2UR UR6, R76.reuse ;  /* 0x000000004c0672ca */ /* 0x040fe200000e0000 */
[----:B0-----:R-:W-:Y:S01]  /*2d1f0*/  IMAD.MOV.U32 R98, RZ, RZ, 0x0 ;  /* 0x00000000ff627424 */ /* 0x001fe200078e00ff */
[----:B------:R-:W-:Y:S01]  /*2d200*/  R2UR UR7, R77 ;  /* 0x000000004d0772ca */ /* 0x000fe200000e0000 */
[----:B------:R-:W-:Y:S01]  /*2d210*/  IMAD.MOV.U32 R99, RZ, RZ, -0x40100000 ;  /* 0xbff00000ff637424 */ /* 0x000fe200078e00ff */
[----:B------:R-:W-:Y:S01]  /*2d220*/  R2UR UR4, R76 ;  /* 0x000000004c0472ca */ /* 0x000fe200000e0000 */
[----:B------:R-:W-:Y:S01]  /*2d230*/  IMAD R101, R5, R39, R40 ;  /* 0x0000002705657224 */ /* 0x000fe200078e0228 */
[----:B------:R-:W-:-:S03]  /*2d240*/  R2UR UR5, R77 ;  /* 0x000000004d0572ca */ /* 0x000fc600000e0000 */
[----:B------:R-:W-:Y:S01]  /*2d250*/  IMAD.WIDE R100, R101, 0x8, R78 ;  /* 0x0000000865647825 */ /* 0x000fe200078e024e */
[----:B------:R-:W-:Y:S05]  /*2d260*/  BSSY.RECONVERGENT B1, `(.L_x_911) ;  /* 0x0000026000017945 */ /* 0x000fea0003800200 */
[----:B------:R0:W5:Y:S01]  /*2d270*/  LDG.E.64 R110, desc[UR6][R100.64+-0x1388] ;  /* 0xffec7806646e7981 */ /* 0x000162000c1e1b00 */
[----:B------:R-:W-:-:S03]  /*2d280*/  IMAD.MOV.U32 R102, RZ, RZ, 0x0 ;  /* 0x00000000ff667424 */ /* 0x000fc600078e00ff */
[----:B------:R0:W5:Y:S01]  /*2d290*/  LDG.E.64 R46, desc[UR4][R100.64] ;  /* 0x00000004642e7981 */ /* 0x000162000c1e1b00 */
[----:B--2---:R-:W-:-:S04]  /*2d2a0*/  @!P0 IMAD R38, R38, 0x7d, RZ ;  /* 0x0000007d26268824 */ /* 0x004fc800078e02ff */
[----:B---3--:R-:W-:-:S04]  /*2d2b0*/  @!P0 IMAD R38, R41, 0x19, R38 ;  /* 0x0000001929268824 */ /* 0x008fc800078e0226 */
[----:B----4-:R-:W-:Y:S02]  /*2d2c0*/  @!P0 IMAD R38, R103, 0x5, R38 ;  /* 0x0000000567268824 */ /* 0x010fe400078e0226 */
[----:B------:R-:W-:Y:S02]  /*2d2d0*/  IMAD.MOV.U32 R103, RZ, RZ, 0x7ff00000 ;  /* 0x7ff00000ff677424 */ /* 0x000fe400078e00ff */
[----:B------:R-:W-:-:S04]  /*2d2e0*/  @!P0 IMAD.IADD R38, R38, 0x1, R105 ;  /* 0x0000000126268824 */ /* 0x000fc800078e0269 */
[----:B------:R-:W-:-:S04]  /*2d2f0*/  @!P0 IMAD.SHL.U32 R38, R38, 0x8, RZ ;  /* 0x0000000826268824 */ /* 0x000fc800078e00ff */
[----:B------:R0:W1:Y:S01]  /*2d300*/  @!P0 LDC.64 R98, c[0x3][R38+0x448] ;  /* 0x00c1120026628b82 */ /* 0x0000620000000a00 */
[----:B------:R-:W-:Y:S05]  /*2d310*/  @P0 BRA `(.L_x_912) ;  /* 0x0000000000680947 */ /* 0x000fea0003800000 */
[----:B------:R-:W-:Y:S02]  /*2d320*/  ISETP.GT.AND P0, PT, R39, R2, PT ;  /* 0x000000022700720c */ /* 0x000fe40003f04270 */
[----:B------:R-:W-:Y:S02]  /*2d330*/  R2UR UR6, R76 ;  /* 0x000000004c0672ca */ /* 0x000fe400000e0000 */
[----:B0-----:R-:W-:Y:S02]  /*2d340*/  SEL R38, R2, RZ, P0 ;  /* 0x000000ff02267207 */ /* 0x001fe40000000000 */
[----:B------:R-:W-:Y:S02]  /*2d350*/  R2UR UR7, R77 ;  /* 0x000000004d0772ca */ /* 0x000fe400000e0000 */
[----:B------:R-:W-:Y:S01]  /*2d360*/  R2UR UR4, R76 ;  /* 0x000000004c0472ca */ /* 0x000fe200000e0000 */
[----:B------:R-:W-:Y:S01]  /*2d370*/  IMAD.IADD R41, R39, 0x1, -R38 ;  /* 0x0000000127297824 */ /* 0x000fe200078e0a26 */
[----:B------:R-:W-:-:S02]  /*2d380*/  R2UR UR5, R77 ;  /* 0x000000004d0572ca */ /* 0x000fc400000e0000 */
[C---:B------:R-:W-:Y:S02]  /*2d390*/  R2UR UR8, R76.reuse ;  /* 0x000000004c0872ca */ /* 0x040fe400000e0000 */
[----:B------:R-:W-:Y:S02]  /*2d3a0*/  IADD3 R100, P0, PT, R41, R82, RZ ;  /* 0x0000005229647210 */ /* 0x000fe40007f1e0ff */
[----:B------:R-:W-:Y:S02]  /*2d3b0*/  R2UR UR9, R77 ;  /* 0x000000004d0972ca */ /* 0x000fe400000e0000 */
[----:B------:R-:W-:Y:S02]  /*2d3c0*/  LEA.HI.X.SX32 R101, R41, R83, 0x1, P0 ;  /* 0x0000005329657211 */ /* 0x000fe400000f0eff */
[----:B------:R-:W-:Y:S02]  /*2d3d0*/  R2UR UR10, R76 ;  /* 0x000000004c0a72ca */ /* 0x000fe400000e0000 */
[----:B------:R-:W-:Y:S01]  /*2d3e0*/  R2UR UR11, R77 ;  /* 0x000000004d0b72ca */ /* 0x000fe200000e0000 */
[----:B------:R-:W2:Y:S04]  /*2d3f0*/  LDG.E.S8 R38, desc[UR6][R100.64+0x1] ;  /* 0x0000010664267981 */ /* 0x000ea8000c1e1300 */
[----:B------:R-:W3:Y:S04]  /*2d400*/  LDG.E.S8 R41, desc[UR4][R100.64] ;  /* 0x0000000464297981 */ /* 0x000ee8000c1e1300 */
[----:B------:R-:W4:Y:S04]  /*2d410*/  LDG.E.S8 R105, desc[UR8][R114.64+0x1b] ;  /* 0x00001b0872697981 */ /* 0x000f28000c1e1300 */
[----:B------:R-:W4:Y:S01]  /*2d420*/  LDG.E.S8 R107, desc[UR10][R114.64+0x1a] ;  /* 0x00001a0a726b7981 */ /* 0x000f22000c1e1300 */
[----:B--2---:R-:W-:-:S04]  /*2d430*/  IMAD R38, R38, 0x19, RZ ;  /* 0x0000001926267824 */ /* 0x004fc800078e02ff */
[----:B---3--:R-:W-:-:S04]  /*2d440*/  IMAD R38, R41, 0x7d, R38 ;  /* 0x0000007d29267824 */ /* 0x008fc800078e0226 */
[----:B----4-:R-:W-:-:S04]  /*2d450*/  IMAD R38, R105, 0x5, R38 ;  /* 0x0000000569267824 */ /* 0x010fc800078e0226 */
[----:B------:R-:W-:-:S04]  /*2d460*/  IMAD.IADD R38, R107, 0x1, R38 ;  /* 0x000000016b267824 */ /* 0x000fc800078e0226 */
[----:B------:R-:W-:-:S06]  /*2d470*/  IMAD.SHL.U32 R104, R38, 0x8, RZ ;  /* 0x0000000826687824 */ /* 0x000fcc00078e00ff */
[----:B------:R-:W0:Y:S02]  /*2d480*/  LDC.64 R104, c[0x3][R104+0x17d0] ;  /* 0x00c5f40068687b82 */ /* 0x000e240000000a00 */
[----:B0-----:R-:W-:-:S14]  /*2d490*/  DSETP.GEU.AND P0, PT, |R104|, R96, PT ;  /* 0x000000606800722a */ /* 0x001fdc0003f0e200 */
[----:B------:R-:W-:Y:S02]  /*2d4a0*/  @!P0 IMAD.MOV.U32 R102, RZ, RZ, R104 ;  /* 0x000000ffff668224 */ /* 0x000fe400078e0068 */
[----:B------:R-:W-:-:S07]  /*2d4b0*/  @!P0 IMAD.MOV.U32 R103, RZ, RZ, R105 ;  /* 0x000000ffff678224 */ /* 0x000fce00078e0069 */
.L_x_912:
[----:B------:R-:W-:Y:S05]  /*2d4c0*/  BSYNC.RECONVERGENT B1 ;  /* 0x0000000000017941 */ /* 0x000fea0003800200 */
.L_x_911:
[----:B-----5:R-:W-:Y:S02]  /*2d4d0*/  DADD R110, R110, R102 ;  /* 0x000000006e6e7229 */ /* 0x020fe40000000066 */
[----:B-1----:R-:W-:-:S11]  /*2d4e0*/  DADD R46, R46, R98 ;  /* 0x000000002e2e7229 */ /* 0x002fd60000000062 */
.L_x_910:
[----:B------:R-:W-:Y:S05]  /*2d4f0*/  BSYNC.RECONVERGENT B0 ;  /* 0x0000000000007941 */ /* 0x000fea0003800200 */
.L_x_909:
[----:B-----5:R-:W-:Y:S01]  /*2d500*/  DADD R98, R128, R46 ;  /* 0x0000000080627229 */ /* 0x020fe2000000002e */
[----:B0-----:R-:W-:Y:S01]  /*2d510*/  IMAD.MOV.U32 R100, RZ, RZ, 0x1 ;  /* 0x00000001ff647424 */ /* 0x001fe200078e00ff */
        /* <DEDUP_REMOVED lines=19> */
[----:B------:R-:W-:Y:S02]  /*2d650*/  IMAD.MOV.U32 R124, RZ, RZ, R104 ;  /* 0x000000ffff7c7224 */ /* 0x000fe400078e0068 */
[----:B------:R-:W-:-:S07]  /*2d660*/  IMAD.MOV.U32 R125, RZ, RZ, R105 ;  /* 0x000000ffff7d7224 */ /* 0x000fce00078e0069 */
.L_x_914:
[----:B------:R-:W-:Y:S05]  /*2d670*/  BSYNC.RECONVERGENT B0 ;  /* 0x0000000000007941 */ /* 0x000fea0003800200 */
.L_x_913:
[C---:B------:R-:W-:Y:S01]  /*2d680*/  DADD R98, R42.reuse, R128 ;  /* 0x000000002a627229 */ /* 0x040fe20000000080 */
[----:B------:R-:W-:Y:S01]  /*2d690*/  IMAD.MOV.U32 R96, RZ, RZ, 0x1 ;  /* 0x00000001ff607424 */ /* 0x000fe200078e00ff */
[----:B------:R-:W-:Y:S01]  /*2d6a0*/  DSETP.GEU.AND P1, PT, R42, -2500, PT ;  /* 0xc0a388002a00742a */ /* 0x000fe20003f2e000 */
[----:B------:R-:W-:Y:S01]  /*2d6b0*/  BSSY.RECONVERGENT B0, `(.L_x_915) ;  /* 0x000001c000007945 */ /* 0x000fe20003800200 */
[----:B------:R-:W-:-:S04]  /*2d6c0*/  DSETP.GEU.AND P0, PT, R46, -2500, PT ;  /* 0xc0a388002e00742a */ /* 0x000fc80003f0e000 */
[----:B------:R-:W-:Y:S01]  /*2d6d0*/  DADD R98, R126, R98 ;  /* 0x000000007e627229 */ /* 0x000fe20000000062 */
[----:B------:R-:W-:Y:S02]  /*2d6e0*/  FSEL R41, R42, RZ, P1 ;  /* 0x000000ff2a297208 */ /* 0x000fe40000800000 */
[----:B------:R-:W-:Y:S02]  /*2d6f0*/  FSEL R42, R43, -5.287109375, P1 ;  /* 0xc0a930002b2a7808 */ /* 0x000fe40000800000 */
[----:B------:R-:W-:Y:S01]  /*2d700*/  FSEL R43, R44, RZ, P1 ;  /* 0x000000ff2c2b7208 */ /* 0x000fe20000800000 */
[----:B------:R-:W0:Y:S01]  /*2d710*/  MUFU.RCP64H R97, R99 ;  /* 0x0000006300617308 */ /* 0x000e220000001800 */
[----:B------:R-:W-:Y:S02]  /*2d720*/  FSEL R46, R46, RZ, P0 ;  /* 0x000000ff2e2e7208 */ /* 0x000fe40000000000 */
[----:B------:R-:W-:Y:S01]  /*2d730*/  FSEL R110, R110, RZ, P0 ;  /* 0x000000ff6e6e7208 */ /* 0x000fe20000000000 */
[----:B0-----:R-:W-:-:S08]  /*2d740*/  DFMA R100, -R98, R96, 1 ;  /* 0x3ff000006264742b */ /* 0x001fd00000000160 */
[----:B------:R-:W-:-:S08]  /*2d750*/  DFMA R100, R100, R100, R100 ;  /* 0x000000646464722b */ /* 0x000fd00000000064 */
[----:B------:R-:W-:Y:S02]  /*2d760*/  DFMA R96, R96, R100, R96 ;  /* 0x000000646060722b */ /* 0x000fe40000000060 */
[----:B------:R-:W-:Y:S01]  /*2d770*/  DADD R100, R44, R130 ;  /* 0x000000002c647229 */ /* 0x000fe20000000082 */
[----:B------:R-:W-:Y:S02]  /*2d780*/  FSEL R44, R45, RZ, P1 ;  /* 0x000000ff2d2c7208 */ /* 0x000fe40000800000 */
[----:B------:R-:W-:-:S03]  /*2d790*/  FSEL R45, R47, -5.287109375, P0 ;  /* 0xc0a930002f2d7808 */ /* 0x000fc60000000000 */
[----:B------:R-:W-:Y:S01]  /*2d7a0*/  DFMA R102, -R98, R96, 1 ;  /* 0x3ff000006266742b */ /* 0x000fe20000000160 */
[----:B------:R-:W-:-:S03]  /*2d7b0*/  FSEL R47, R111, RZ, P0 ;  /* 0x000000ff6f2f7208 */ /* 0x000fc60000000000 */
        /* <DEDUP_REMOVED lines=11> */
.L_x_916:
[----:B------:R-:W-:Y:S05]  /*2d870*/  BSYNC.RECONVERGENT B0 ;  /* 0x0000000000007941 */ /* 0x000fea0003800200 */
.L_x_915:
[----:B------:R-:W-:Y:S01]  /*2d880*/  DSETP.GT.AND P0, PT, R124, R104, PT ;  /* 0x000000687c00722a */ /* 0x000fe20003f04000 */
[C---:B------:R-:W-:Y:S01]  /*2d890*/  R2UR UR4, R76.reuse ;  /* 0x000000004c0472ca */ /* 0x040fe200000e0000 */
[----:B------:R-:W-:Y:S01]  /*2d8a0*/  BSSY.RECONVERGENT B2, `(.L_x_917) ;  /* 0x000024a000027945 */ /* 0x000fe20003800200 */
[----:B------:R-:W-:Y:S02]  /*2d8b0*/  R2UR UR5, R77 ;  /* 0x000000004d0572ca */ /* 0x000fe400000e0000 */
[----:B------:R-:W-:Y:S02]  /*2d8c0*/  R2UR UR6, R76 ;  /* 0x000000004c0672ca */ /* 0x000fe400000e0000 */
[----:B------:R-:W-:Y:S01]  /*2d8d0*/  FSEL R97, R45, R42, P0 ;  /* 0x0000002a2d617208 */ /* 0x000fe20000000000 */
[----:B------:R-:W-:Y:S01]  /*2d8e0*/  IMAD.IADD R42, R7, 0x1, -R39 ;  /* 0x00000001072a7824 */ /* 0x000fe200078e0a27 */
[----:B------:R-:W-:Y:S02]  /*2d8f0*/  R2UR UR7, R77 ;  /* 0x000000004d0772ca */ /* 0x000fe400000e0000 */
[----:B------:R-:W-:-:S02]  /*2d900*/  FSEL R96, R46, R41, P0 ;  /* 0x000000292e607208 */ /* 0x000fc40000000000 */
[----:B------:R-:W-:Y:S02]  /*2d910*/  FSEL R110, R110, R43, P0 ;  /* 0x0000002b6e6e7208 */ /* 0x000fe40000000000 */
[----:B------:R-:W-:Y:S01]  /*2d920*/  FSEL R111, R47, R44, P0 ;  /* 0x0000002c2f6f7208 */ /* 0x000fe20000000000 */
[----:B------:R0:W-:Y:S01]  /*2d930*/  STG.E.64 desc[UR4][R112.64+0x1388], R96 ;  /* 0x0013886070007986 */ /* 0x0001e2000c101b04 */
[----:B------:R-:W-:-:S05]  /*2d940*/  ISETP.GE.AND P0, PT, R42, 0x7, PT ;  /* 0x000000072a00780c */ /* 0x000fca0003f06270 */
[----:B------:R0:W-:Y:S08]  /*2d950*/  STG.E.64 desc[UR6][R112.64], R110 ;  /* 0x0000006e70007986 */ /* 0x0001f0000c101b06 */
[----:B------:R-:W-:Y:S05]  /*2d960*/  @!P0 BRA `(.L_x_918) ;  /* 0x0000002000f48947 */ /* 0x000fea0003800000 */
[C---:B------:R-:W-:Y:S01]  /*2d970*/  VIMNMX.U32 R43, PT, PT, R42.reuse, 0x24, !PT ;  /* 0x000000242a2b7848 */ /* 0x040fe20007fe0000 */
[----:B------:R-:W-:Y:S01]  /*2d980*/  VIADD R42, R42, 0xfffffffd ;  /* 0xfffffffd2a2a7836 */ /* 0x000fe20000000000 */
[C---:B------:R-:W-:Y:S01]  /*2d990*/  IADD3 R132, P0, PT, R39.reuse, R82, RZ ;  /* 0x0000005227847210 */ /* 0x040fe20007f1e0ff */
[----:B------:R-:W-:Y:S02]  /*2d9a0*/  VIADD R41, R39, 0x1 ;  /* 0x0000000127297836 */ /* 0x000fe40000000000 */
[----:B------:R-:W-:Y:S01]  /*2d9b0*/  VIADD R43, R43, 0xffffffe0 ;  /* 0xffffffe02b2b7836 */ /* 0x000fe20000000000 */
[----:B------:R-:W-:-:S09]  /*2d9c0*/  LEA.HI.X.SX32 R133, R39, R83, 0x1, P0 ;  /* 0x0000005327857211 */ /* 0x000fd200000f0eff */
.L_x_947:
[----:B------:R-:W-:Y:S01]  /*2d9d0*/  IMAD.IADD R44, R7, 0x1, -R42 ;  /* 0x00000001072c7824 */ /* 0x000fe200078e0a2a */
[----:B------:R-:W-:Y:S01]  /*2d9e0*/  ISETP.GE.AND P0, PT, R39, R2, PT ;  /* 0x000000022700720c */ /* 0x000fe20003f06270 */
[----:B------:R-:W-:Y:S03]  /*2d9f0*/  BSSY.RECONVERGENT B1, `(.L_x_919) ;  /* 0x0000231000017945 */ /* 0x000fe60003800200 */
[----:B------:R-:W-:-:S13]  /*2da00*/  ISETP.GE.OR P0, PT, R41, R44, P0 ;  /* 0x0000002c2900720c */ /* 0x000fda0000706670 */
[----:B01234-:R-:W-:Y:S05]  /*2da10*/  @P0 BRA `(.L_x_920) ;  /* 0x0000002000b80947 */ /* 0x01ffea0003800000 */
[----:B------:R-:W-:Y:S02]  /*2da20*/  IMAD.MOV.U32 R105, RZ, RZ, R41 ;  /* 0x000000ffff697224 */ /* 0x000fe400078e0029 */
[----:B------:R-:W-:-:S07]  /*2da30*/  IMAD.MOV.U32 R45, RZ, RZ, R39 ;  /* 0x000000ffff2d7224 */ /* 0x000fce00078e0027 */
.L_x_946:
[C---:B------:R-:W-:Y:S01]  /*2da40*/  R2UR UR4, R76.reuse ;  /* 0x000000004c0472ca */ /* 0x040fe200000e0000 */
[----:B------:R-:W-:Y:S01]  /*2da50*/  IMAD R38, R5, R45, R6 ;  /* 0x0000002d05267224 */ /* 0x000fe200078e0206 */
[----:B------:R-:W-:Y:S01]  /*2da60*/  R2UR UR5, R77 ;  /* 0x000000004d0572ca */ /* 0x000fe200000e0000 */
[----:B------:R-:W-:Y:S01]  /*2da70*/  IMAD.IADD R107, R105, 0x1, R42 ;  /* 0x00000001696b7824 */ /* 0x000fe200078e022a */
[C---:B------:R-:W-:Y:S01]  /*2da80*/  R2UR UR6, R76.reuse ;  /* 0x000000004c0672ca */ /* 0x040fe200000e0000 */
[----:B-1----:R-:W-:Y:S01]  /*2da90*/  IMAD.MOV.U32 R100, RZ, RZ, 0x0 ;  /* 0x00000000ff647424 */ /* 0x002fe200078e00ff */
[----:B------:R-:W-:Y:S01]  /*2daa0*/  R2UR UR7, R77 ;  /* 0x000000004d0772ca */ /* 0x000fe200000e0000 */
[----:B------:R-:W-:Y:S01]  /*2dab0*/  IMAD.IADD R103, R107, 0x1, R38 ;  /* 0x000000016b677824 */ /* 0x000fe200078e0226 */
[----:B------:R-:W-:Y:S01]  /*2dac0*/  R2UR UR8, R76 ;  /* 0x000000004c0872ca */ /* 0x000fe200000e0000 */
[----:B------:R-:W-:Y:S01]  /*2dad0*/  IMAD.MOV.U32 R101, RZ, RZ, -0x40100000 ;  /* 0xbff00000ff657424 */ /* 0x000fe200078e00ff */
[----:B------:R-:W-:Y:S01]  /*2dae0*/  R2UR UR9, R77 ;  /* 0x000000004d0972ca */ /* 0x000fe200000e0000 */
[----:B0-----:R-:W-:-:S02]  /*2daf0*/  IMAD.MOV.U32 R46, RZ, RZ, 0x0 ;  /* 0x00000000ff2e7424 */ /* 0x001fc400078e00ff */
[----:B------:R-:W-:Y:S02]  /*2db00*/  IMAD.MOV.U32 R47, RZ, RZ, 0x7ff00000 ;  /* 0x7ff00000ff2f7424 */ /* 0x000fe400078e00ff */
[----:B------:R-:W-:Y:S01]  /*2db10*/  IMAD.WIDE R102, R103, 0x8, R78 ;  /* 0x0000000867667825 */ /* 0x000fe200078e024e */
[----:B------:R1:W-:Y:S04]  /*2db20*/  STG.E.64 desc[UR4][R84.64+0x28f0], R100 ;  /* 0x0028f06454007986 */ /* 0x0003e8000c101b04 */
[----:B------:R1:W-:Y:S04]  /*2db30*/  STG.E.64 desc[UR6][R84.64+0x28f8], R46 ;  /* 0x0028f82e54007986 */ /* 0x0003e8000c101b06 */
[----:B--2---:R-:W2:Y:S01]  /*2db40*/  LDG.E.64 R98, desc[UR8][R102.64] ;  /* 0x0000000866627981 */ /* 0x004ea2000c1e1b00 */
[----:B0-----:R-:W-:Y:S01]  /*2db50*/  IMAD.MOV.U32 R96, RZ, RZ, -0x800000 ;  /* 0xff800000ff607424 */ /* 0x001fe200078e00ff */
[----:B------:R-:W-:Y:S01]  /*2db60*/  BSSY.RECONVERGENT B0, `(.L_x_921) ;  /* 0x0000215000007945 */ /* 0x000fe20003800200 */
[----:B------:R-:W-:-:S02]  /*2db70*/  IMAD.MOV.U32 R97, RZ, RZ, 0x41cdcd64 ;  /* 0x41cdcd64ff617424 */ /* 0x000fc400078e00ff */
[----:B------:R-:W-:Y:S02]  /*2db80*/  IMAD.MOV.U32 R104, RZ, RZ, R45 ;  /* 0x000000ffff687224 */ /* 0x000fe400078e002d */
[----:B------:R-:W-:Y:S02]  /*2db90*/  IMAD.MOV.U32 R45, RZ, RZ, R105 ;  /* 0x000000ffff2d7224 */ /* 0x000fe400078e0069 */
[----:B--2---:R-:W-:-:S14]  /*2dba0*/  DSETP.GEU.AND P0, PT, |R98|, R96, PT ;  /* 0x000000606200722a */ /* 0x004fdc0003f0e200 */
[----:B-1-34-:R-:W-:Y:S05]  /*2dbb0*/  @P0 BRA `(.L_x_922) ;  /* 0x00000020003c0947 */ /* 0x01afea0003800000 */
[----:B------:R-:W-:Y:S01]  /*2dbc0*/  LOP3.LUT R38, RZ, R107, RZ, 0x33, !PT ;  /* 0x0000006bff267212 */ /* 0x000fe200078e33ff */
[----:B------:R-:W-:Y:S01]  /*2dbd0*/  IMAD.IADD R120, R104, 0x1, -R39 ;  /* 0x0000000168787824 */ /* 0x000fe200078e0a27 */
[----:B------:R-:W-:Y:S01]  /*2dbe0*/  BSSY.RECONVERGENT B10, `(.L_x_923) ;  /* 0x00001fa0000a7945 */ /* 0x000fe20003800200 */
[----:B------:R-:W-:Y:S02]  /*2dbf0*/  IMAD.MOV.U32 R138, RZ, RZ, 0x0 ;  /* 0x00000000ff8a7424 */ /* 0x000fe400078e00ff */
[----:B------:R-:W-:Y:S02]  /*2dc00*/  IMAD.IADD R121, R38, 0x1, R7 ;  /* 0x0000000126797824 */ /* 0x000fe400078e0207 */
[----:B------:R-:W-:Y:S02]  /*2dc10*/  IMAD.MOV.U32 R139, RZ, RZ, -0x40100000 ;  /* 0xbff00000ff8b7424 */ /* 0x000fe400078e00ff */
[----:B------:R-:W-:Y:S02]  /*2dc20*/  IMAD.IADD R38, R120, 0x1, R121 ;  /* 0x0000000178267824 */ /* 0x000fe400078e0279 */
[----:B------:R-:W-:-:S02]  /*2dc30*/  IMAD.MOV.U32 R136, RZ, RZ, 0x0 ;  /* 0x00000000ff887424 */ /* 0x000fc400078e00ff */
[----:B------:R-:W-:Y:S01]  /*2dc40*/  IMAD.MOV.U32 R137, RZ, RZ, 0x7ff00000 ;  /* 0x7ff00000ff897424 */ /* 0x000fe200078e00ff */
[----:B------:R-:W-:-:S13]  /*2dc50*/  ISETP.GE.AND P0, PT, R38, 0x1f, PT ;  /* 0x0000001f2600780c */ /* 0x000fda0003f06270 */
[C---:B------:R-:W-:Y:S02]  /*2dc60*/  @P0 R2UR UR6, R76.reuse ;  /* 0x000000004c0602ca */ /* 0x040fe400000e0000 */
[C---:B------:R-:W-:Y:S02]  /*2dc70*/  @P0 R2UR UR7, R77.reuse ;  /* 0x000000004d0702ca */ /* 0x040fe400000e0000 */
[----:B------:R-:W-:Y:S02]  /*2dc80*/  @P0 R2UR UR4, R76 ;  /* 0x000000004c0402ca */ /* 0x000fe400000e0000 */
[----:B------:R-:W-:-:S09]  /*2dc90*/  @P0 R2UR UR5, R77 ;  /* 0x000000004d0502ca */ /* 0x000fd200000e0000 */
[----:B------:R0:W-:Y:S04]  /*2dca0*/  @P0 STG.E.64 desc[UR6][R84.64+0x28f8], R46 ;  /* 0x0028f82e54000986 */ /* 0x0001e8000c101b06 */
[----:B------:R1:W-:Y:S01]  /*2dcb0*/  @P0 STG.E.64 desc[UR4][R84.64+0x28f0], R100 ;  /* 0x0028f06454000986 */ /* 0x0003e2000c101b04 */
[----:B0-----:R-:W0:Y:S05]  /*2dcc0*/  BMOV.32.CLEAR R46, B10 ;  /* 0x000000000a2e7355 */ /* 0x001e2a0000100000 */
[----:B------:R-:W-:Y:S05]  /*2dcd0*/  @P0 BRA `(.L_x_924) ;  /* 0x0000001c00a40947 */ /* 0x000fea0003800000 */
        /* <DEDUP_REMOVED lines=11> */
[----:B-1----:R-:W-:Y:S02]  /*2dd90*/  CS2R R100, SRZ ;  /* 0x0000000000647805 */ /* 0x002fe4000001ff00 */
[C---:B------:R-:W-:Y:S01]  /*2dda0*/  ISETP.EQ.AND P0, PT, R120.reuse, RZ, !P0 ;  /* 0x000000ff7800720c */ /* 0x040fe20004702270 */
[----:B------:R-:W-:Y:S01]  /*2ddb0*/  IMAD.MOV.U32 R104, RZ, RZ, 0x0 ;  /* 0x00000000ff687424 */ /* 0x000fe200078e00ff */
[----:B------:R-:W-:Y:S01]  /*2ddc0*/  ISETP.EQ.AND P1, PT, R120, 0x1, !P1 ;  /* 0x000000017800780c */ /* 0x000fe20004f22270 */
[----:B------:R-:W-:-:S03]  /*2ddd0*/  IMAD.MOV.U32 R105, RZ, RZ, -0x3f56d000 ;  /* 0xc0a93000ff697424 */ /* 0x000fc600078e00ff */
[----:B------:R-:W-:-:S13]  /*2dde0*/  PLOP3.LUT P0, PT, P0, P1, PT, 0xf8, 0x8f ;  /* 0x00000000008f781c */ /* 0x000fda0000703f70 */
[----:B------:R-:W-:Y:S05]  /*2ddf0*/  @!P0 BRA `(.L_x_928) ;  /* 0x00000000006c8947 */ /* 0x000fea0003800000 */
[C---:B------:R-:W-:Y:S02]  /*2de00*/  R2UR UR6, R76.reuse ;  /* 0x000000004c0672ca */ /* 0x040fe400000e0000 */
[----:B------:R-:W-:Y:S02]  /*2de10*/  R2UR UR7, R77 ;  /* 0x000000004d0772ca */ /* 0x000fe400000e0000 */
[----:B------:R-:W-:Y:S02]  /*2de20*/  IADD3 R100, P0, PT, R45, R82, RZ ;  /* 0x000000522d647210 */ /* 0x000fe40007f1e0ff */
[----:B------:R-:W-:Y:S02]  /*2de30*/  R2UR UR4, R76 ;  /* 0x000000004c0472ca */ /* 0x000fe400000e0000 */
[----:B------:R-:W-:Y:S02]  /*2de40*/  R2UR UR5, R77 ;  /* 0x000000004d0572ca */ /* 0x000fe400000e0000 */
[----:B------:R-:W-:-:S02]  /*2de50*/  LEA.HI.X.SX32 R101, R45, R83, 0x1, P0 ;  /* 0x000000532d657211 */ /* 0x000fc400000f0eff */
[----:B------:R-:W-:Y:S02]  /*2de60*/  R2UR UR8, R76 ;  /* 0x000000004c0872ca */ /* 0x000fe400000e0000 */
[----:B------:R-:W-:Y:S01]  /*2de70*/  R2UR UR9, R77 ;  /* 0x000000004d0972ca */ /* 0x000fe200000e0000 */
[----:B------:R-:W2:Y:S01]  /*2de80*/  LDG.E.S8 R106, desc[UR6][R100.64] ;  /* 0x00000006646a7981 */ /* 0x000ea2000c1e1300 */
[----:B------:R-:W-:-:S05]  /*2de90*/  IADD3 R104, P0, PT, R42, R100, RZ ;  /* 0x000000642a687210 */ /* 0x000fca0007f1e0ff */
[----:B------:R-:W3:Y:S01]  /*2dea0*/  LDG.E.S8 R47, desc[UR4][R132.64] ;  /* 0x00000004842f7981 */ /* 0x000ee2000c1e1300 */
[----:B------:R-:W-:-:S05]  /*2deb0*/  LEA.HI.X.SX32 R105, R42, R101, 0x1, P0 ;  /* 0x000000652a697211 */ /* 0x000fca00000f0eff */
[----:B------:R-:W4:Y:S04]  /*2dec0*/  LDG.E.S8 R107, desc[UR8][R114.64+0x1b] ;  /* 0x00001b08726b7981 */ /* 0x000f28000c1e1300 */
[----:B------:R-:W5:Y:S01]  /*2ded0*/  LDG.E.S8 R104, desc[UR6][R104.64+0x1b] ;  /* 0x00001b0668687981 */ /* 0x000f62000c1e1300 */
[----:B------:R-:W-:Y:S02]  /*2dee0*/  UMOV UR4, 0x448 ;  /* 0x0000044800047882 */ /* 0x000fe40000000000 */
[----:B------:R-:W-:-:S04]  /*2def0*/  LEA R38, R38, UR4, 0x3 ;  /* 0x0000000426267c11 */ /* 0x000fc8000f8e18ff */
[----:B------:R-:W1:Y:S01]  /*2df00*/  LDC.64 R108, c[0x3][R38+0x6268] ;  /* 0x00d89a00266c7b82 */ /* 0x000e620000000a00 */
[----:B--2---:R-:W-:-:S04]  /*2df10*/  IMAD R106, R106, 0x19, RZ ;  /* 0x000000196a6a7824 */ /* 0x004fc800078e02ff */
[----:B---3--:R-:W-:-:S04]  /*2df20*/  IMAD R106, R47, 0x7d, R106 ;  /* 0x0000007d2f6a7824 */ /* 0x008fc800078e026a */
[----:B----4-:R-:W-:-:S04]  /*2df30*/  IMAD R107, R107, 0x5, R106 ;  /* 0x000000056b6b7824 */ /* 0x010fc800078e026a */
[----:B-----5:R-:W-:Y:S02]  /*2df40*/  IMAD.IADD R47, R104, 0x1, R107 ;  /* 0x00000001682f7824 */ /* 0x020fe400078e026b */
[----:B------:R-:W2:Y:S02]  /*2df50*/  LDC.64 R106, c[0x3][R38+0x5f98] ;  /* 0x00d7e600266a7b82 */ /* 0x000ea40000000a00 */
[----:B------:R-:W-:-:S06]  /*2df60*/  IMAD.SHL.U32 R47, R47, 0x8, RZ ;  /* 0x000000082f2f7824 */ /* 0x000fcc00078e00ff */
[----:B------:R-:W1:Y:S08]  /*2df70*/  LDC.64 R100, c[0x3][R47+0x17d0] ;  /* 0x00c5f4002f647b82 */ /* 0x000e700000000a00 */
[----:B------:R-:W2:Y:S01]  /*2df80*/  LDC.64 R104, c[0x3][R47+0x448] ;  /* 0x00c112002f687b82 */ /* 0x000ea20000000a00 */
[----:B-1----:R-:W-:Y:S02]  /*2df90*/  DADD R100, R108, R100 ;  /* 0x000000006c647229 */ /* 0x002fe40000000064 */
[----:B--2---:R-:W-:-:S11]  /*2dfa0*/  DADD R104, R106, R104 ;  /* 0x000000006a687229 */ /* 0x004fd60000000068 */
.L_x_928:
[----:B------:R-:W-:Y:S05]  /*2dfb0*/  BSYNC.RECONVERGENT B10 ;  /* 0x00000000000a7941 */ /* 0x000fea0003800200 */
.L_x_927:
        /* <DEDUP_REMOVED lines=12> */
[----:B------:R-:W-:Y:S05]  /*2e080*/  BMOV.32.CLEAR RZ, B11 ;  /* 0x000000000bff7355 */ /* 0x000fea0000100000 */
        /* <DEDUP_REMOVED lines=25> */
.L_x_930:
[----:B------:R-:W-:Y:S05]  /*2e220*/  BSYNC.RECONVERGENT B11 ;  /* 0x00000000000b7941 */ /* 0x000fea0003800200 */
.L_x_929:
[----:B------:R-:W-:Y:S02]  /*2e230*/  R2UR UR4, R76 ;  /* 0x000000004c0472ca */ /* 0x000fe400000e0000 */
[----:B------:R-:W-:-:S13]  /*2e240*/  R2UR UR5, R77 ;  /* 0x000000004d0572ca */ /* 0x000fda00000e0000 */
[----:B------:R-:W2:Y:S04]  /*2e250*/  LDG.E.64 R98, desc[UR4][R112.64+0x1388] ;  /* 0x0013880470627981 */ /* 0x000ea8000c1e1b00 */
[----:B------:R-:W3:Y:S01]  /*2e260*/  LDG.E.64 R96, desc[UR4][R112.64] ;  /* 0x0000000470607981 */ /* 0x000ee2000c1e1b00 */
[----:B------:R-:W-:Y:S01]  /*2e270*/  IMAD.MOV.U32 R100, RZ, RZ, 0x1 ;  /* 0x00000001ff647424 */ /* 0x000fe200078e00ff */
[----:B------:R-:W-:Y:S05]  /*2e280*/  BMOV.32.CLEAR RZ, B11 ;  /* 0x000000000bff7355 */ /* 0x000fea0000100000 */
[----:B------:R-:W-:Y:S01]  /*2e290*/  BSSY.RECONVERGENT B11, `(.L_x_931) ;  /* 0x00000150000b7945 */ /* 0x000fe20003800200 */
[----:B--2---:R-:W-:-:S02]  /*2e2a0*/  DADD R98, R124, R98 ;  /* 0x000000007c627229 */ /* 0x004fc40000000062 */
[----:B---3--:R-:W-:-:S06]  /*2e2b0*/  DADD R96, R126, R96 ;  /* 0x000000007e607229 */ /* 0x008fcc0000000060 */
[----:B------:R-:W-:-:S06]  /*2e2c0*/  DADD R98, R110, R98 ;  /* 0x000000006e627229 */ /* 0x000fcc0000000062 */
[----:B------:R-:W1:Y:S01]  /*2e2d0*/  MUFU.RCP64H R101, R99 ;  /* 0x0000006300657308 */ /* 0x000e620000001800 */
        /* <DEDUP_REMOVED lines=15> */
[----:B0-----:R-:W-:Y:S05]  /*2e3d0*/  CALL.REL.NOINC `($__internal_0_$__cuda_sm20_div_rn_f64_full) ;  /* 0x000001d000107944 */ /* 0x001fea0003c00000 */
.L_x_932:
[----:B------:R-:W-:Y:S05]  /*2e3e0*/  BSYNC.RECONVERGENT B11 ;  /* 0x00000000000b7941 */ /* 0x000fea0003800200 */
.L_x_931:
[----:B------:R-:W-:-:S14]  /*2e3f0*/  DSETP.GT.AND P0, PT, R134, R104, PT ;  /* 0x000000688600722a */ /* 0x000fdc0003f04000 */
[----:B------:R-:W-:Y:S05]  /*2e400*/  @!P0 BRA `(.L_x_924) ;  /* 0x0000001400d88947 */ /* 0x000fea0003800000 */
[C---:B------:R-:W-:Y:S01]  /*2e410*/  R2UR UR4, R76.reuse ;  /* 0x000000004c0472ca */ /* 0x040fe200000e0000 */
[----:B------:R-:W-:Y:S01]  /*2e420*/  IMAD.MOV.U32 R138, RZ, RZ, R130 ;  /* 0x000000ffff8a7224 */ /* 0x000fe200078e0082 */
[C---:B------:R-:W-:Y:S01]  /*2e430*/  R2UR UR5, R77.reuse ;  /* 0x000000004d0572ca */ /* 0x040fe200000e0000 */
[----:B------:R-:W-:Y:S01]  /*2e440*/  IMAD.MOV.U32 R139, RZ, RZ, R131 ;  /* 0x000000ffff8b7224 */ /* 0x000fe200078e0083 */
[----:B------:R-:W-:Y:S01]  /*2e450*/  R2UR UR6, R76 ;  /* 0x000000004c0672ca */ /* 0x000fe200000e0000 */
[----:B------:R-:W-:Y:S01]  /*2e460*/  IMAD.MOV.U32 R136, RZ, RZ, R128 ;  /* 0x000000ffff887224 */ /* 0x000fe200078e0080 */
[----:B------:R-:W-:Y:S01]  /*2e470*/  R2UR UR7, R77 ;  /* 0x000000004d0772ca */ /* 0x000fe200000e0000 */
[----:B------:R-:W-:-:S08]  /*2e480*/  IMAD.MOV.U32 R137, RZ, RZ, R129 ;  /* 0x000000ffff897224 */ /* 0x000fd000078e0081 */
[----:B------:R2:W-:Y:S04]  /*2e490*/  STG.E.64 desc[UR4][R84.64+0x28f0], R130 ;  /* 0x0028f08254007986 */ /* 0x0005e8000c101b04 */
[----:B------:R2:W-:Y:S01]  /*2e4a0*/  STG.E.64 desc[UR6][R84.64+0x28f8], R128 ;  /* 0x0028f88054007986 */ /* 0x0005e2000c101b06 */
[----:B------:R-:W-:Y:S05]  /*2e4b0*/  BRA `(.L_x_924) ;  /* 0x0000001400ac7947 */ /* 0x000fea0003800000 */
.L_x_926:
[C---:B------:R-:W-:Y:S02]  /*2e4c0*/  R2UR UR4, R76.reuse ;  /* 0x000000004c0472ca */ /* 0x040fe400000e0000 */
[C---:B------:R-:W-:Y:S02]  /*2e4d0*/  R2UR UR5, R77.reuse ;  /* 0x000000004d0572ca */ /* 0x040fe400000e0000 */
[C---:B------:R-:W-:Y:S02]  /*2e4e0*/  R2UR UR6, R76.reuse ;  /* 0x000000004c0672ca */ /* 0x040fe400000e0000 */
[----:B------:R-:W-:Y:S02]  /*2e4f0*/  R2UR UR7, R77 ;  /* 0x000000004d0772ca */ /* 0x000fe400000e0000 */
[----:B------:R-:W-:Y:S02]  /*2e500*/  IADD3 R106, P0, PT, R45, R82, RZ ;  /* 0x000000522d6a7210 */ /* 0x000fe40007f1e0ff */
[----:B------:R-:W-:-:S02]  /*2e510*/  R2UR UR8, R76 ;  /* 0x000000004c0872ca */ /* 0x000fc400000e0000 */
[C---:B------:R-:W-:Y:S02]  /*2e520*/  R2UR UR9, R77.reuse ;  /* 0x000000004d0972ca */ /* 0x040fe400000e0000 */
[----:B------:R-:W-:Y:S01]  /*2e530*/  R2UR UR10, R76 ;  /* 0x000000004c0a72ca */ /* 0x000fe200000e0000 */
[----:B------:R-:W2:Y:S01]  /*2e540*/  LDG.E.S8 R47, desc[UR4][R132.64] ;  /* 0x00000004842f7981 */ /* 0x000ea2000c1e1300 */
[----:B------:R-:W-:Y:S02]  /*2e550*/  R2UR UR11, R77 ;  /* 0x000000004d0b72ca */ /* 0x000fe400000e0000 */
[----:B------:R-:W-:Y:S01]  /*2e560*/  LEA.HI.X.SX32 R107, R45, R83, 0x1, P0 ;  /* 0x000000532d6b7211 */ /* 0x000fe200000f0eff */
[----:B------:R-:W2:Y:S01]  /*2e570*/  LDG.E.S8 R108, desc[UR6][R114.64+0x1b] ;  /* 0x00001b06726c7981 */ /* 0x000ea2000c1e1300 */
[----:B------:R-:W-:-:S03]  /*2e580*/  IADD3 R104, P0, PT, R42, R106, RZ ;  /* 0x0000006a2a687210 */ /* 0x000fc60007f1e0ff */
[----:B-1----:R1:W3:Y:S01]  /*2e590*/  LDG.E.64 R100, desc[UR4][R102.64+0x1388] ;  /* 0x0013880466647981 */ /* 0x0022e2000c1e1b00 */
[----:B------:R-:W-:-:S03]  /*2e5a0*/  LEA.HI.X.SX32 R105, R42, R107, 0x1, P0 ;  /* 0x0000006b2a697211 */ /* 0x000fc600000f0eff */
[----:B------:R-:W4:Y:S04]  /*2e5b0*/  LDG.E.S8 R106, desc[UR8][R106.64] ;  /* 0x000000086a6a7981 */ /* 0x000f28000c1e1300 */
[----:B------:R-:W4:Y:S04]  /*2e5c0*/  LDG.E.S8 R105, desc[UR10][R104.64+0x1b] ;  /* 0x00001b0a68697981 */ /* 0x000f28000c1e1300 */
[----:B------:R-:W5:Y:S04]  /*2e5d0*/  LDG.E.64 R124, desc[UR4][R84.64+0x28b8] ;  /* 0x0028b804547c7981 */ /* 0x000f68000c1e1b00 */
[----:B------:R-:W5:Y:S04]  /*2e5e0*/  LDG.E.64 R110, desc[UR6][R84.64+0x28c0] ;  /* 0x0028c006546e7981 */ /* 0x000f68000c1e1b00 */
[----:B------:R-:W5:Y:S01]  /*2e5f0*/  LDG.E.64 R126, desc[UR4][R84.64+0x28b0] ;  /* 0x0028b004547e7981 */ /* 0x000f62000c1e1b00 */
[----:B------:R-:W-:-:S02]  /*2e600*/  UMOV UR4, 0x448 ;  /* 0x0000044800047882 */ /* 0x000fc40000000000 */
[----:B------:R-:W-:-:S04]  /*2e610*/  LEA R38, R38, UR4, 0x3 ;  /* 0x0000000426267c11 */ /* 0x000fc8000f8e18ff */
[----:B------:R-:W0:Y:S01]  /*2e620*/  LDC.64 R118, c[0x3][R38+0x6268] ;  /* 0x00d89a0026767b82 */ /* 0x000e220000000a00 */
[----:B------:R-:W-:Y:S05]  /*2e630*/  BMOV.32.CLEAR RZ, B11 ;  /* 0x000000000bff7355 */ /* 0x000fea0000100000 */
[----:B------:R-:W-:Y:S01]  /*2e640*/  BSSY.RECONVERGENT B11, `(.L_x_933) ;  /* 0x000002a0000b7945 */ /* 0x000fe20003800200 */
[----:B--2---:R-:W-:-:S05]  /*2e650*/  IMAD R47, R47, 0x5, R108 ;  /* 0x000000052f2f7824 */ /* 0x004fca00078e026c */
[----:B------:R-:W-:-:S04]  /*2e660*/  LEA R120, R47, 0x10000, 0x3 ;  /* 0x000100002f787811 */ /* 0x000fc800078e18ff */
[----:B------:R-:W0:Y:S01]  /*2e670*/  LDC.64 R116, c[0x3][R120+-0x4970] ;  /* 0x00eda40078747b82 */ /* 0x000e220000000a00 */
[----:B----4-:R-:W-:-:S07]  /*2e680*/  IMAD R47, R106, 0x5, R105 ;  /* 0x000000056a2f7824 */ /* 0x010fce00078e0269 */
[----:B------:R-:W2:Y:S01]  /*2e690*/  LDC.64 R106, c[0x3][R38+0x5f98] ;  /* 0x00d7e600266a7b82 */ /* 0x000ea20000000a00 */
[----:B------:R-:W-:-:S07]  /*2e6a0*/  LEA R47, R47, 0x10000, 0x3 ;  /* 0x000100002f2f7811 */ /* 0x000fce00078e18ff */
[----:B------:R-:W2:Y:S08]  /*2e6b0*/  LDC.64 R104, c[0x3][R120+-0x4a38] ;  /* 0x00ed720078687b82 */ /* 0x000eb00000000a00 */
[----:B------:R-:W4:Y:S08]  /*2e6c0*/  LDC.64 R108, c[0x3][R47+-0x4970] ;  /* 0x00eda4002f6c7b82 */ /* 0x000f300000000a00 */
[----:B-1----:R-:W1:Y:S01]  /*2e6d0*/  LDC.64 R102, c[0x3][R47+-0x4a38] ;  /* 0x00ed72002f667b82 */ /* 0x002e620000000a00 */
[----:B0-----:R-:W-:-:S02]  /*2e6e0*/  DADD R116, R118, R116 ;  /* 0x0000000076747229 */ /* 0x001fc40000000074 */
[----:B--2---:R-:W-:-:S06]  /*2e6f0*/  DADD R104, R106, R104 ;  /* 0x000000006a687229 */ /* 0x004fcc0000000068 */
[----:B----4-:R-:W-:Y:S02]  /*2e700*/  DADD R108, R116, R108 ;  /* 0x00000000746c7229 */ /* 0x010fe4000000006c */
[----:B-1----:R-:W-:-:S06]  /*2e710*/  DADD R102, R104, R102 ;  /* 0x0000000068667229 */ /* 0x002fcc0000000066 */
        /* <DEDUP_REMOVED lines=28> */
.L_x_934:
[----:B------:R-:W-:Y:S05]  /*2e8e0*/  BSYNC.RECONVERGENT B11 ;  /* 0x00000000000b7941 */ /* 0x000fea0003800200 */
.L_x_933:
        /* <DEDUP_REMOVED lines=10> */
[----:B------:R-:W0:Y:S01]  /*2e990*/  MUFU.RCP64H R101, R99 ;  /* 0x0000006300657308 */ /* 0x000e220000001800 */
        /* <DEDUP_REMOVED lines=15> */
[----:B------:R-:W-:Y:S05]  /*2ea90*/  CALL.REL.NOINC `($__internal_0_$__cuda_sm20_div_rn_f64_full) ;  /* 0x000001c800607944 */ /* 0x000fea0003c00000 */
.L_x_936:
[----:B------:R-:W-:Y:S05]  /*2eaa0*/  BSYNC.RECONVERGENT B11 ;  /* 0x00000000000b7941 */ /* 0x000fea0003800200 */
.L_x_935:
        /* <DEDUP_REMOVED lines=13> */
.L_x_925:
[----:B------:R-:W-:-:S04]  /*2eb80*/  ISETP.NE.AND P0, PT, R121, 0x1, PT ;  /* 0x000000017900780c */ /* 0x000fc80003f05270 */
[----:B------:R-:W-:-:S13]  /*2eb90*/  ISETP.NE.OR P0, PT, R120, 0x1, P0 ;  /* 0x000000017800780c */ /* 0x000fda0000705670 */
[----:B------:R-:W-:Y:S05]  /*2eba0*/  @P0 BRA `(.L_x_937) ;  /* 0x0000000400f00947 */ /* 0x000fea0003800000 */
[C---:B------:R-:W-:Y:S02]  /*2ebb0*/  R2UR UR6, R76.reuse ;  /* 0x000000004c0672ca */ /* 0x040fe400000e0000 */
[C---:B------:R-:W-:Y:S02]  /*2ebc0*/  R2UR UR7, R77.reuse ;  /* 0x000000004d0772ca */ /* 0x040fe400000e0000 */
[C---:B------:R-:W-:Y:S02]  /*2ebd0*/  R2UR UR14, R76.reuse ;  /* 0x000000004c0e72ca */ /* 0x040fe400000e0000 */
[C---:B------:R-:W-:Y:S02]  /*2ebe0*/  R2UR UR15, R77.reuse ;  /* 0x000000004d0f72ca */ /* 0x040fe400000e0000 */
[----:B------:R-:W-:Y:S02]  /*2ebf0*/  R2UR UR4, R76 ;  /* 0x000000004c0472ca */ /* 0x000fe400000e0000 */
[----:B------:R-:W-:-:S02]  /*2ec00*/  R2UR UR5, R77 ;  /* 0x000000004d0572ca */ /* 0x000fc400000e0000 */
[----:B------:R-:W-:Y:S02]  /*2ec10*/  IADD3 R104, P0, PT, R107, R82, RZ ;  /* 0x000000526b687210 */ /* 0x000fe40007f1e0ff */
[C---:B------:R-:W-:Y:S01]  /*2ec20*/  R2UR UR12, R76.reuse ;  /* 0x000000004c0c72ca */ /* 0x040fe200000e0000 */
[----:B------:R-:W2:Y:S01]  /*2ec30*/  LDG.E.S8 R47, desc[UR6][R132.64+0x1] ;  /* 0x00000106842f7981 */ /* 0x000ea2000c1e1300 */
[C---:B------:R-:W-:Y:S02]  /*2ec40*/  R2UR UR13, R77.reuse ;  /* 0x000000004d0d72ca */ /* 0x040fe400000e0000 */
[C---:B------:R-:W-:Y:S01]  /*2ec50*/  R2UR UR8, R76.reuse ;  /* 0x000000004c0872ca */ /* 0x040fe200000e0000 */
[----:B------:R-:W3:Y:S01]  /*2ec60*/  LDG.E.64 R110, desc[UR6][R84.64+0x28c0] ;  /* 0x0028c006546e7981 */ /* 0x000ee2000c1e1b00 */
[----:B------:R-:W-:Y:S02]  /*2ec70*/  R2UR UR9, R77 ;  /* 0x000000004d0972ca */ /* 0x000fe400000e0000 */
[----:B------:R-:W-:Y:S01]  /*2ec80*/  LEA.HI.X.SX32 R105, R107, R83, 0x1, P0 ;  /* 0x000000536b697211 */ /* 0x000fe200000f0eff */
[----:B------:R-:W4:Y:S01]  /*2ec90*/  LDG.E.S8 R38, desc[UR4][R132.64] ;  /* 0x0000000484267981 */ /* 0x000f22000c1e1300 */
[----:B------:R-:W-:-:S02]  /*2eca0*/  R2UR UR16, R76 ;  /* 0x000000004c1072ca */ /* 0x000fc400000e0000 */
[C---:B------:R-:W-:Y:S01]  /*2ecb0*/  R2UR UR17, R77.reuse ;  /* 0x000000004d1172ca */ /* 0x040fe200000e0000 */
[----:B------:R-:W5:Y:S01]  /*2ecc0*/  LDG.E.S8 R109, desc[UR14][R104.64+0x1c] ;  /* 0x00001c0e686d7981 */ /* 0x000f62000c1e1300 */
[C---:B------:R-:W-:Y:S02]  /*2ecd0*/  R2UR UR10, R76.reuse ;  /* 0x000000004c0a72ca */ /* 0x040fe400000e0000 */
[C---:B------:R-:W-:Y:S01]  /*2ece0*/  R2UR UR11, R77.reuse ;  /* 0x000000004d0b72ca */ /* 0x040fe200000e0000 */
[----:B------:R-:W3:Y:S01]  /*2ecf0*/  LDG.E.S8 R108, desc[UR12][R104.64+0x1b] ;  /* 0x00001b0c686c7981 */ /* 0x000ee2000c1e1300 */
[----:B------:R-:W-:Y:S02]  /*2ed00*/  R2UR UR18, R76 ;  /* 0x000000004c1272ca */ /* 0x000fe400000e0000 */
[----:B------:R-:W-:Y:S01]  /*2ed10*/  R2UR UR19, R77 ;  /* 0x000000004d1372ca */ /* 0x000fe200000e0000 */
[----:B------:R-:W3:Y:S01]  /*2ed20*/  LDG.E.S8 R106, desc[UR8][R114.64+0x1b] ;  /* 0x00001b08726a7981 */ /* 0x000ee2000c1e1300 */
[----:B-1----:R-:W-:-:S03]  /*2ed30*/  IADD3 R100, P0, PT, R45, R82, RZ ;  /* 0x000000522d647210 */ /* 0x002fc60007f1e0ff */
[----:B------:R-:W3:Y:S01]  /*2ed40*/  LDG.E.64 R102, desc[UR4][R102.64+0x1388] ;  /* 0x0013880466667981 */ /* 0x000ee2000c1e1b00 */
[----:B------:R-:W-:-:S03]  /*2ed50*/  LEA.HI.X.SX32 R101, R45, R83, 0x1, P0 ;  /* 0x000000532d657211 */ /* 0x000fc600000f0eff */
[----:B------:R-:W3:Y:S04]  /*2ed60*/  LDG.E.S8 R107, desc[UR10][R114.64+0x1a] ;  /* 0x00001a0a726b7981 */ /* 0x000ee8000c1e1300 */
[----:B------:R-:W3:Y:S04]  /*2ed70*/  LDG.E.S8 R116, desc[UR16][R100.64] ;  /* 0x0000001064747981 */ /* 0x000ee8000c1e1300 */
[----:B------:R-:W3:Y:S04]  /*2ed80*/  LDG.E.S8 R117, desc[UR18][R100.64+-0x1] ;  /* 0xffffff1264757981 */ /* 0x000ee8000c1e1300 */
[----:B------:R-:W3:Y:S04]  /*2ed90*/  LDG.E.64 R124, desc[UR4][R84.64+0x28b8] ;  /* 0x0028b804547c7981 */ /* 0x000ee8000c1e1b00 */
[----:B------:R-:W3:Y:S01]  /*2eda0*/  LDG.E.64 R126, desc[UR4][R84.64+0x28b0] ;  /* 0x0028b004547e7981 */ /* 0x000ee2000c1e1b00 */
[----:B------:R-:W-:Y:S05]  /*2edb0*/  BMOV.32.CLEAR RZ, B11 ;  /* 0x000000000bff7355 */ /* 0x000fea0000100000 */
[----:B------:R-:W-:Y:S01]  /*2edc0*/  BSSY.RECONVERGENT B11, `(.L_x_938) ;  /* 0x000002d0000b7945 */ /* 0x000fe20003800200 */
[----:B--2---:R-:W-:-:S04]  /*2edd0*/  IMAD R47, R47, 0x19, RZ ;  /* 0x000000192f2f7824 */ /* 0x004fc800078e02ff */
[----:B----4-:R-:W-:Y:S02]  /*2ede0*/  IMAD R47, R38, 0x7d, R47 ;  /* 0x0000007d262f7824 */ /* 0x010fe400078e022f */
[----:B-----5:R-:W-:-:S04]  /*2edf0*/  IMAD R109, R109, 0x19, RZ ;  /* 0x000000196d6d7824 */ /* 0x020fc800078e02ff */
[----:B---3--:R-:W-:Y:S02]  /*2ee00*/  IMAD R109, R108, 0x7d, R109 ;  /* 0x0000007d6c6d7824 */ /* 0x008fe400078e026d */
[----:B------:R-:W-:-:S04]  /*2ee10*/  IMAD R106, R106, 0x5, R47 ;  /* 0x000000056a6a7824 */ /* 0x000fc800078e022f */
[----:B------:R-:W-:Y:S02]  /*2ee20*/  IMAD.IADD R47, R107, 0x1, R106 ;  /* 0x000000016b2f7824 */ /* 0x000fe400078e026a */
[----:B------:R-:W-:-:S04]  /*2ee30*/  IMAD R116, R116, 0x5, R109 ;  /* 0x0000000574747824 */ /* 0x000fc800078e026d */
[----:B------:R-:W-:Y:S02]  /*2ee40*/  IMAD.IADD R38, R117, 0x1, R116 ;  /* 0x0000000175267824 */ /* 0x000fe400078e0274 */
[----:B------:R-:W-:Y:S02]  /*2ee50*/  IMAD.SHL.U32 R47, R47, 0x8, RZ ;  /* 0x000000082f2f7824 */ /* 0x000fe400078e00ff */
[----:B------:R-:W-:Y:S02]  /*2ee60*/  IMAD.SHL.U32 R38, R38, 0x8, RZ ;  /* 0x0000000826267824 */ /* 0x000fe400078e00ff */
        /* <DEDUP_REMOVED lines=34> */
.L_x_939:
[----:B------:R-:W-:Y:S05]  /*2f090*/  BSYNC.RECONVERGENT B11 ;  /* 0x00000000000b7941 */ /* 0x000fea0003800200 */
.L_x_938:
        /* <DEDUP_REMOVED lines=27> */
.L_x_941:
[----:B------:R-:W-:Y:S05]  /*2f250*/  BSYNC.RECONVERGENT B11 ;  /* 0x00000000000b7941 */ /* 0x000fea0003800200 */
.L_x_940:
[----:B------:R-:W-:Y:S01]  /*2f260*/  DADD R96, -R104, R134 ;  /* 0x0000000068607229 */ /* 0x000fe20000000186 */
[----:B------:R-:W-:Y:S01]  /*2f270*/  UMOV UR4, 0xa0b5ed8d ;  /* 0xa0b5ed8d00047882 */ /* 0x000fe20000000000 */
[----:B------:R-:W-:-:S06]  /*2f280*/  UMOV UR5, 0x3eb0c6f7 ;  /* 0x3eb0c6f700057882 */ /* 0x000fcc0000000000 */
[----:B------:R-:W-:-:S06]  /*2f290*/  DSETP.GE.AND P0, PT, R96, UR4, PT ;  /* 0x0000000460007e2a */ /* 0x000fcc000bf06000 */
[----:B------:R-:W-:-:S14]  /*2f2a0*/  DSETP.LEU.OR P0, PT, R134, R104, !P0 ;  /* 0x000000688600722a */ /* 0x000fdc000470b400 */
[----:B------:R-:W-:Y:S05]  /*2f2b0*/  @P0 BRA `(.L_x_924) ;  /* 0x00000008002c0947 */ /* 0x000fea0003800000 */
        /* <DEDUP_REMOVED lines=11> */
.L_x_937:
[C---:B------:R-:W-:Y:S02]  /*2f370*/  R2UR UR6, R76.reuse ;  /* 0x000000004c0672ca */ /* 0x040fe400000e0000 */
[C---:B------:R-:W-:Y:S02]  /*2f380*/  R2UR UR7, R77.reuse ;  /* 0x000000004d0772ca */ /* 0x040fe400000e0000 */
[C---:B------:R-:W-:Y:S02]  /*2f390*/  R2UR UR4, R76.reuse ;  /* 0x000000004c0472ca */ /* 0x040fe400000e0000 */
[C---:B------:R-:W-:Y:S02]  /*2f3a0*/  R2UR UR5, R77.reuse ;  /* 0x000000004d0572ca */ /* 0x040fe400000e0000 */
[----:B------:R-:W-:Y:S02]  /*2f3b0*/  R2UR UR14, R76 ;  /* 0x000000004c0e72ca */ /* 0x000fe400000e0000 */
[----:B------:R-:W-:-:S02]  /*2f3c0*/  R2UR UR15, R77 ;  /* 0x000000004d0f72ca */ /* 0x000fc400000e0000 */
[C---:B------:R-:W-:Y:S02]  /*2f3d0*/  R2UR UR8, R76.reuse ;  /* 0x000000004c0872ca */ /* 0x040fe400000e0000 */
[----:B------:R-:W-:Y:S01]  /*2f3e0*/  R2UR UR9, R77 ;  /* 0x000000004d0972ca */ /* 0x000fe200000e0000 */
[----:B------:R-:W2:Y:S01]  /*2f3f0*/  LDG.E.S8 R108, desc[UR6][R132.64+0x1] ;  /* 0x00000106846c7981 */ /* 0x000ea2000c1e1300 */
[----:B------:R-:W-:Y:S02]  /*2f400*/  IADD3 R106, P0, PT, R107, R82, RZ ;  /* 0x000000526b6a7210 */ /* 0x000fe40007f1e0ff */
[C---:B------:R-:W-:Y:S01]  /*2f410*/  R2UR UR12, R76.reuse ;  /* 0x000000004c0c72ca */ /* 0x040fe200000e0000 */
[----:B------:R-:W3:Y:S01]  /*2f420*/  LDG.E.S8 R47, desc[UR4][R132.64] ;  /* 0x00000004842f7981 */ /* 0x000ee2000c1e1300 */
[C---:B------:R-:W-:Y:S02]  /*2f430*/  R2UR UR13, R77.reuse ;  /* 0x000000004d0d72ca */ /* 0x040fe400000e0000 */
[----:B------:R-:W-:Y:S01]  /*2f440*/  R2UR UR10, R76 ;  /* 0x000000004c0a72ca */ /* 0x000fe200000e0000 */
[----:B-1----:R1:W4:Y:S01]  /*2f450*/  LDG.E.64 R100, desc[UR4][R102.64+0x1388] ;  /* 0x0013880466647981 */ /* 0x002322000c1e1b00 */
[----:B------:R-:W-:-:S02]  /*2f460*/  R2UR UR11, R77 ;  /* 0x000000004d0b72ca */ /* 0x000fc400000e0000 */
[----:B------:R-:W-:Y:S01]  /*2f470*/  LEA.HI.X.SX32 R107, R107, R83, 0x1, P0 ;  /* 0x000000536b6b7211 */ /* 0x000fe200000f0eff */
[----:B------:R-:W5:Y:S01]  /*2f480*/  LDG.E.S8 R109, desc[UR8][R114.64+0x1b] ;  /* 0x00001b08726d7981 */ /* 0x000f62000c1e1300 */
[----:B------:R-:W-:Y:S02]  /*2f490*/  R2UR UR16, R76 ;  /* 0x000000004c1072ca */ /* 0x000fe400000e0000 */
[----:B------:R-:W-:Y:S01]  /*2f4a0*/  R2UR UR17, R77 ;  /* 0x000000004d1172ca */ /* 0x000fe200000e0000 */
[----:B------:R-:W4:Y:S01]  /*2f4b0*/  LDG.E.S8 R118, desc[UR14][R106.64+0x1c] ;  /* 0x00001c0e6a767981 */ /* 0x000f22000c1e1300 */
[----:B------:R-:W-:-:S03]  /*2f4c0*/  IADD3 R104, P0, PT, R45, R82, RZ ;  /* 0x000000522d687210 */ /* 0x000fc60007f1e0ff */
[----:B------:R-:W4:Y:S01]  /*2f4d0*/  LDG.E.S8 R117, desc[UR12][R106.64+0x1b] ;  /* 0x00001b0c6a757981 */ /* 0x000f22000c1e1300 */
[----:B------:R-:W-:-:S03]  /*2f4e0*/  LEA.HI.X.SX32 R105, R45, R83, 0x1, P0 ;  /* 0x000000532d697211 */ /* 0x000fc600000f0eff */
[----:B------:R-:W4:Y:S04]  /*2f4f0*/  LDG.E.S8 R116, desc[UR10][R114.64+0x1a] ;  /* 0x00001a0a72747981 */ /* 0x000f28000c1e1300 */
[----:B------:R-:W4:Y:S04]  /*2f500*/  LDG.E.S8 R119, desc[UR16][R104.64] ;  /* 0x0000001068777981 */ /* 0x000f28000c1e1300 */
[----:B------:R-:W4:Y:S04]  /*2f510*/  LDG.E.S8 R122, desc[UR4][R104.64+-0x1] ;  /* 0xffffff04687a7981 */ /* 0x000f28000c1e1300 */
[----:B------:R-:W4:Y:S04]  /*2f520*/  LDG.E.64 R124, desc[UR4][R84.64+0x28b8] ;  /* 0x0028b804547c7981 */ /* 0x000f28000c1e1b00 */
[----:B------:R-:W4:Y:S04]  /*2f530*/  LDG.E.64 R110, desc[UR6][R84.64+0x28c0] ;  /* 0x0028c006546e7981 */ /* 0x000f28000c1e1b00 */
[----:B------:R-:W4:Y:S01]  /*2f540*/  LDG.E.64 R126, desc[UR4][R84.64+0x28b0] ;  /* 0x0028b004547e7981 */ /* 0x000f22000c1e1b00 */
[----:B------:R-:W-:-:S02]  /*2f550*/  UMOV UR4, 0x448 ;  /* 0x0000044800047882 */ /* 0x000fc40000000000 */
[----:B------:R-:W-:-:S04]  /*2f560*/  LEA R123, R38, UR4, 0x3 ;  /* 0x00000004267b7c11 */ /* 0x000fc8000f8e18ff */
[----:B-1----:R-:W1:Y:S01]  /*2f570*/  LDC.64 R102, c[0x3][R123+0x5ea8] ;  /* 0x00d7aa007b667b82 */ /* 0x002e620000000a00 */
[----:B------:R-:W-:-:S05]  /*2f580*/  IMAD.IADD R120, R120, 0x1, -R121 ;  /* 0x0000000178787824 */ /* 0x000fca00078e0a79 */
[----:B------:R-:W-:Y:S01]  /*2f590*/  IABS R120, R120 ;  /* 0x0000007800787213 */ /* 0x000fe20000000000 */
[----:B------:R-:W-:Y:S01]  /*2f5a0*/  UMOV UR4, 0x64b31d04 ;  /* 0x64b31d0400047882 */ /* 0x000fe20000000000 */
[----:B------:R-:W-:Y:S01]  /*2f5b0*/  UMOV UR5, 0x3feef3e8 ;  /* 0x3feef3e800057882 */ /* 0x000fe20000000000 */
[----:B------:R-:W-:Y:S05]  /*2f5c0*/  BMOV.32.CLEAR RZ, B11 ;  /* 0x000000000bff7355 */ /* 0x000fea0000100000 */
[----:B------:R-:W-:Y:S01]  /*2f5d0*/  BSSY.RECONVERGENT B11, `(.L_x_942) ;  /* 0x00000320000b7945 */ /* 0x000fe20003800200 */
[----:B--2---:R-:W-:-:S04]  /*2f5e0*/  IMAD R108, R108, 0x19, RZ ;  /* 0x000000196c6c7824 */ /* 0x004fc800078e02ff */
[----:B---3--:R-:W-:-:S04]  /*2f5f0*/  IMAD R108, R47, 0x7d, R108 ;  /* 0x0000007d2f6c7824 */ /* 0x008fc800078e026c */
[----:B-----5:R-:W-:Y:S02]  /*2f600*/  IMAD R109, R109, 0x5, R108 ;  /* 0x000000056d6d7824 */ /* 0x020fe400078e026c */
[----:B----4-:R-:W-:-:S04]  /*2f610*/  IMAD R118, R118, 0x19, RZ ;  /* 0x0000001976767824 */ /* 0x010fc800078e02ff */
[----:B------:R-:W-:Y:S02]  /*2f620*/  IMAD R118, R117, 0x7d, R118 ;  /* 0x0000007d75767824 */ /* 0x000fe400078e0276 */
[----:B------:R-:W-:Y:S02]  /*2f630*/  IMAD.IADD R47, R116, 0x1, R109 ;  /* 0x00000001742f7824 */ /* 0x000fe400078e026d */
[----:B------:R-:W-:Y:S02]  /*2f640*/  IMAD R119, R119, 0x5, R118 ;  /* 0x0000000577777824 */ /* 0x000fe400078e0276 */
[----:B------:R-:W-:Y:S02]  /*2f650*/  IMAD.SHL.U32 R47, R47, 0x8, RZ ;  /* 0x000000082f2f7824 */ /* 0x000fe400078e00ff */
[----:B------:R-:W-:Y:S02]  /*2f660*/  IMAD.IADD R38, R122, 0x1, R119 ;  /* 0x000000017a267824 */ /* 0x000fe400078e0277 */
[----:B------:R-:W1:Y:S02]  /*2f670*/  LDC.64 R106, c[0x3][R47+0x67a8] ;  /* 0x00d9ea002f6a7b82 */ /* 0x000e640000000a00 */
[----:B------:R-:W-:-:S06]  /*2f680*/  IMAD.SHL.U32 R38, R38, 0x8, RZ ;  /* 0x0000000826267824 */ /* 0x000fcc00078e00ff */
[----:B------:R-:W2:Y:S08]  /*2f690*/  LDC.64 R118, c[0x3][R123+0x6178] ;  /* 0x00d85e007b767b82 */ /* 0x000eb00000000a00 */
[----:B------:R-:W2:Y:S08]  /*2f6a0*/  LDC.64 R116, c[0x3][R47+0x7b30] ;  /* 0x00decc002f747b82 */ /* 0x000eb00000000a00 */
[----:B------:R-:W3:Y:S08]  /*2f6b0*/  LDC.64 R104, c[0x3][R38+0x67a8] ;  /* 0x00d9ea0026687b82 */ /* 0x000ef00000000a00 */
[----:B------:R-:W4:Y:S01]  /*2f6c0*/  LDC.64 R108, c[0x3][R38+0x7b30] ;  /* 0x00decc00266c7b82 */ /* 0x000f220000000a00 */
[----:B-1----:R-:W-:Y:S01]  /*2f6d0*/  DADD R106, R102, R106 ;  /* 0x00000000666a7229 */ /* 0x002fe2000000006a */
[----:B------:R-:W1:Y:S01]  /*2f6e0*/  I2F.F64 R102, R120 ;  /* 0x0000007800667312 */ /* 0x000e620000201c00 */
[----:B--2---:R-:W-:-:S06]  /*2f6f0*/  DADD R116, R118, R116 ;  /* 0x0000000076747229 */ /* 0x004fcc0000000074 */
[----:B---3--:R-:W-:Y:S02]  /*2f700*/  DADD R104, R106, R104 ;  /* 0x000000006a687229 */ /* 0x008fe40000000068 */
[----:B----4-:R-:W-:-:S06]  /*2f710*/  DADD R108, R116, R108 ;  /* 0x00000000746c7229 */ /* 0x010fcc000000006c */
[----:B-1----:R-:W-:Y:S02]  /*2f720*/  DFMA R102, R102, -UR4, R104 ;  /* 0x8000000466667c2b */ /* 0x002fe40008000068 */
[----:B------:R-:W-:-:S06]  /*2f730*/  DADD R104, R98, R108 ;  /* 0x0000000062687229 */ /* 0x000fcc000000006c */
[----:B------:R-:W-:Y:S02]  /*2f740*/  DADD R100, R102, R100 ;  /* 0x0000000066647229 */ /* 0x000fe40000000064 */
[----:B------:R-:W-:-:S08]  /*2f750*/  DSETP.GT.AND P0, PT, |R104|, R96, PT ;  /* 0x000000606800722a */ /* 0x000fd00003f04200 */
        /* <DEDUP_REMOVED lines=25> */
.L_x_943:
[----:B------:R-:W-:Y:S05]  /*2f8f0*/  BSYNC.RECONVERGENT B11 ;  /* 0x00000000000b7941 */ /* 0x000fea0003800200 */
.L_x_942:
        /* <DEDUP_REMOVED lines=27> */
.L_x_945:
[----:B------:R-:W-:Y:S05]  /*2fab0*/  BSYNC.RECONVERGENT B11 ;  /* 0x00000000000b7941 */ /* 0x000fea0003800200 */
.L_x_944:
[----:B------:R-:W-:-:S14]  /*2fac0*/  DSETP.GT.AND P0, PT, R134, R104, PT ;  /* 0x000000688600722a */ /* 0x000fdc0003f04000 */
        /* <DEDUP_REMOVED lines=10> */
.L_x_924:
[----:B0-----:R0:W-:Y:S05]  /*2fb70*/  BMOV.32 B11, R46 ;  /* 0x0000002e0b007356 */ /* 0x0011ea0000000000 */
[----:B------:R-:W-:Y:S05]  /*2fb80*/  BSYNC.RECONVERGENT B11 ;  /* 0x00000000000b7941 */ /* 0x000fea0003800200 */
.L_x_923:
[----:B------:R-:W-:Y:S01]  /*2fb90*/  UMOV UR4, 0xff800000 ;  /* 0xff80000000047882 */ /* 0x000fe20000000000 */
[----:B------:R-:W-:Y:S02]  /*2fba0*/  UMOV UR5, 0x41cdcd64 ;  /* 0x41cdcd6400057882 */ /* 0x000fe40000000000 */
[----:B------:R-:W-:-:S14]  /*2fbb0*/  DSETP.GEU.AND P0, PT, |R136|, UR4, PT ;  /* 0x0000000488007e2a */ /* 0x000fdc000bf0e200 */
[----:B------:R-:W-:Y:S05]  /*2fbc0*/  @P0 BRA `(.L_x_922) ;  /* 0x0000000000380947 */ /* 0x000fea0003800000 */
[----:B------:R-:W-:Y:S01]  /*2fbd0*/  DSETP.GEU.AND P0, PT, R138, -2500, PT ;  /* 0xc0a388008a00742a */ /* 0x000fe20003f0e000 */
[C---:B------:R-:W-:Y:S02]  /*2fbe0*/  R2UR UR6, R76.reuse ;  /* 0x000000004c0672ca */ /* 0x040fe400000e0000 */
[C---:B------:R-:W-:Y:S02]  /*2fbf0*/  R2UR UR7, R77.reuse ;  /* 0x000000004d0772ca */ /* 0x040fe400000e0000 */
[----:B------:R-:W-:Y:S02]  /*2fc00*/  R2UR UR8, R76 ;  /* 0x000000004c0872ca */ /* 0x000fe400000e0000 */
[----:B------:R-:W-:-:S07]  /*2fc10*/  R2UR UR9, R77 ;  /* 0x000000004d0972ca */ /* 0x000fce00000e0000 */
[----:B------:R-:W-:Y:S02]  /*2fc20*/  @!P0 R2UR UR4, R76 ;  /* 0x000000004c0482ca */ /* 0x000fe400000e0000 */
[----:B------:R-:W-:Y:S02]  /*2fc30*/  @!P0 CS2R R136, SRZ ;  /* 0x0000000000888805 */ /* 0x000fe4000001ff00 */
[----:B------:R-:W-:-:S13]  /*2fc40*/  @!P0 R2UR UR5, R77 ;  /* 0x000000004d0582ca */ /* 0x000fda00000e0000 */
[----:B------:R1:W-:Y:S04]  /*2fc50*/  @!P0 STG.E.64 desc[UR4][R84.64+0x28f8], RZ ;  /* 0x0028f8ff54008986 */ /* 0x0003e8000c101b04 */
[----:B------:R1:W-:Y:S04]  /*2fc60*/  STG.E.64 desc[UR6][R112.64], R136 ;  /* 0x0000008870007986 */ /* 0x0003e8000c101b06 */
[----:B0-----:R-:W5:Y:S01]  /*2fc70*/  LDG.E.64 R46, desc[UR8][R84.64+0x28f0] ;  /* 0x0028f008542e7981 */ /* 0x001f62000c1e1b00 */
[----:B------:R-:W-:Y:S02]  /*2fc80*/  R2UR UR4, R76 ;  /* 0x000000004c0472ca */ /* 0x000fe400000e0000 */
[----:B------:R-:W-:-:S13]  /*2fc90*/  R2UR UR5, R77 ;  /* 0x000000004d0572ca */ /* 0x000fda00000e0000 */
[----:B-----5:R1:W-:Y:S02]  /*2fca0*/  STG.E.64 desc[UR4][R112.64+0x1388], R46 ;  /* 0x0013882e70007986 */ /* 0x0203e4000c101b04 */
.L_x_922:
[----:B------:R-:W-:Y:S05]  /*2fcb0*/  BSYNC.RECONVERGENT B0 ;  /* 0x0000000000007941 */ /* 0x000fea0003800200 */
.L_x_921:
[C---:B------:R-:W-:Y:S01]  /*2fcc0*/  VIADD R105, R45.reuse, 0x1 ;  /* 0x000000012d697836 */ /* 0x040fe20000000000 */
[----:B------:R-:W-:-:S04]  /*2fcd0*/  ISETP.LT.AND P1, PT, R45, R2, PT ;  /* 0x000000022d00720c */ /* 0x000fc80003f21270 */
[----:B------:R-:W-:-:S13]  /*2fce0*/  ISETP.GE.AND P0, PT, R105, R44, PT ;  /* 0x0000002c6900720c */ /* 0x000fda0003f06270 */
[----:B------:R-:W-:Y:S05]  /*2fcf0*/  @!P0 BRA P1, `(.L_x_946) ;  /* 0xffffffdc00508947 */ /* 0x000fea000083ffff */
.L_x_920:
[----:B------:R-:W-:Y:S05]  /*2fd00*/  BSYNC.RECONVERGENT B1 ;  /* 0x0000000000017941 */ /* 0x000fea0003800200 */
.L_x_919:
[C---:B------:R-:W-:Y:S01]  /*2fd10*/  ISETP.GT.AND P0, PT, R42.reuse, R43, PT ;  /* 0x0000002b2a00720c */ /* 0x040fe20003f04270 */
[----:B------:R-:W-:-:S12]  /*2fd20*/  VIADD R42, R42, 0xffffffff ;  /* 0xffffffff2a2a7836 */ /* 0x000fd80000000000 */
[----:B------:R-:W-:Y:S05]  /*2fd30*/  @P0 BRA `(.L_x_947) ;  /* 0xffffffdc00240947 */ /* 0x000fea000383ffff */
.L_x_918:
[----:B------:R-:W-:Y:S05]  /*2fd40*/  BSYNC.RECONVERGENT B2 ;  /* 0x0000000000027941 */ /* 0x000fea0003800200 */
.L_x_917:
[----:B------:R-:W-:Y:S01]  /*2fd50*/  LOP3.LUT R38, RZ, R39, RZ, 0x33, !PT ;  /* 0x00000027ff267212 */ /* 0x000fe200078e33ff */
[----:B------:R-:W-:Y:S01]  /*2fd60*/  BSSY.RECONVERGENT B0, `(.L_x_948) ;  /* 0x0000141000007945 */ /* 0x000fe20003800200 */
[----:B------:R-:W-:-:S03]  /*2fd70*/  ISETP.GT.AND P1, PT, R39, R2, PT ;  /* 0x000000022700720c */ /* 0x000fc60003f24270 */
[----:B------:R-:W-:Y:S01]  /*2fd80*/  BSSY.RELIABLE B1, `(.L_x_949) ;  /* 0x00000a1000017945 */ /* 0x000fe20003800100 */
[----:B-1----:R-:W-:Y:S01]  /*2fd90*/  IMAD.IADD R100, R38, 0x1, R7 ;  /* 0x0000000126647824 */ /* 0x002fe200078e0207 */
[----:B------:R-:W-:-:S04]  /*2fda0*/  SEL R38, R2, RZ, P1 ;  /* 0x000000ff02267207 */ /* 0x000fc80000800000 */
[----:B------:R-:W-:Y:S01]  /*2fdb0*/  ISETP.GE.U32.AND P0, PT, R100, 0x1f, PT ;  /* 0x0000001f6400780c */ /* 0x000fe20003f06070 */
[--C-:B------:R-:W-:Y:S02]  /*2fdc0*/  IMAD.IADD R41, R7, 0x1, -R38.reuse ;  /* 0x0000000107297824 */ /* 0x100fe400078e0a26 */
[----:B------:R-:W-:-:S10]  /*2fdd0*/  IMAD.IADD R43, R39, 0x1, -R38 ;  /* 0x00000001272b7824 */ /* 0x000fd400078e0a26 */
[----:B------:R-:W1:Y:S01]  /*2fde0*/  @P0 LDC.64 R44, c[0x3][0x65c0] ;  /* 0x00d97000ff2c0b82 */ /* 0x000e620000000a00 */
[C---:B------:R-:W-:Y:S02]  /*2fdf0*/  @P0 R2UR UR4, R76.reuse ;  /* 0x000000004c0402ca */ /* 0x040fe400000e0000 */
[C---:B------:R-:W-:Y:S02]  /*2fe00*/  @P0 R2UR UR5, R77.reuse ;  /* 0x000000004d0502ca */ /* 0x040fe400000e0000 */
[----:B------:R-:W-:Y:S02]  /*2fe10*/  @P0 R2UR UR6, R76 ;  /* 0x000000004c0602ca */ /* 0x000fe400000e0000 */
[----:B------:R-:W-:Y:S01]  /*2fe20*/  @P0 R2UR UR7, R77 ;  /* 0x000000004d0702ca */ /* 0x000fe200000e0000 */
[----:B0-----:R-:W0:Y:S08]  /*2fe30*/  @P0 LDC.64 R46, c[0x3][0x62f0] ;  /* 0x00d8bc00ff2e0b82 */ /* 0x001e300000000a00 */
[----:B------:R-:W0:Y:S08]  /*2fe40*/  @P0 LDC.64 R126, c[0x3][0x62f0] ;  /* 0x00d8bc00ff7e0b82 */ /* 0x000e300000000a00 */
[----:B--234-:R-:W2:Y:S01]  /*2fe50*/  @P0 LDC.64 R128, c[0x3][0x65c0] ;  /* 0x00d97000ff800b82 */ /* 0x01cea20000000a00 */
[----:B-1----:R1:W-:Y:S04]  /*2fe60*/  @P0 STG.E.64 desc[UR4][R84.64+0x28f8], R44 ;  /* 0x0028f82c54000986 */ /* 0x0023e8000c101b04 */
[----:B0-----:R1:W-:Y:S01]  /*2fe70*/  @P0 STG.E.64 desc[UR6][R84.64+0x28f0], R46 ;  /* 0x0028f02e54000986 */ /* 0x0013e2000c101b06 */
[----:B------:R-:W-:Y:S05]  /*2fe80*/  @P0 BRA `(.L_x_950) ;  /* 0x0000000800400947 */ /* 0x000fea0003800000 */
[----:B------:R-:W-:Y:S01]  /*2fe90*/  UMOV UR4, 0x448 ;  /* 0x0000044800047882 */ /* 0x000fe20000000000 */
[C---:B------:R-:W-:Y:S02]  /*2fea0*/  R2UR UR5, R77.reuse ;  /* 0x000000004d0572ca */ /* 0x040fe400000e0000 */
[----:B------:R-:W-:Y:S02]  /*2feb0*/  LEA R38, R100, UR4, 0x3 ;  /* 0x0000000464267c11 */ /* 0x000fe4000f8e18ff */
[C---:B------:R-:W-:Y:S02]  /*2fec0*/  R2UR UR4, R76.reuse ;  /* 0x000000004c0472ca */ /* 0x040fe400000e0000 */
[----:B--2---:R-:W0:Y:S01]  /*2fed0*/  LDC.64 R128, c[0x3][R38+0x6088] ;  /* 0x00d8220026807b82 */ /* 0x004e220000000a00 */
[----:B------:R-:W-:Y:S02]  /*2fee0*/  R2UR UR6, R76 ;  /* 0x000000004c0672ca */ /* 0x000fe400000e0000 */
[----:B------:R-:W-:-:S02]  /*2fef0*/  R2UR UR7, R77 ;  /* 0x000000004d0772ca */ /* 0x000fc400000e0000 */
[----:B------:R-:W-:-:S03]  /*2ff00*/  ISETP.NE.AND P0, PT, R100, 0x3, PT ;  /* 0x000000036400780c */ /* 0x000fc60003f05270 */
[----:B------:R-:W2:Y:S03]  /*2ff10*/  LDC.64 R126, c[0x3][R38+0x5db8] ;  /* 0x00d76e00267e7b82 */ /* 0x000ea60000000a00 */
[----:B0-----:R0:W-:Y:S05]  /*2ff20*/  STG.E.64 desc[UR4][R84.64+0x28f8], R128 ;  /* 0x0028f88054007986 */ /* 0x0011ea000c101b04 */
[----:B--2---:R0:W-:Y:S02]  /*2ff30*/  STG.E.64 desc[UR6][R84.64+0x28f0], R126 ;  /* 0x0028f07e54007986 */ /* 0x0041e4000c101b06 */
[----:B------:R-:W-:Y:S05]  /*2ff40*/  @!P0 BREAK.RELIABLE B1 ;  /* 0x0000000000018942 */ /* 0x000fea0003800100 */
[----:B------:R-:W-:Y:S05]  /*2ff50*/  @P0 BRA `(.L_x_950) ;  /* 0x00000008000c0947 */ /* 0x000fea0003800000 */
[C---:B------:R-:W-:Y:S02]  /*2ff60*/  R2UR UR4, R76.reuse ;  /* 0x000000004c0472ca */ /* 0x040fe400000e0000 */
[C---:B------:R-:W-:Y:S02]  /*2ff70*/  R2UR UR5, R77.reuse ;  /* 0x000000004d0572ca */ /* 0x040fe400000e0000 */
[----:B------:R-:W-:Y:S02]  /*2ff80*/  R2UR UR6, R76 ;  /* 0x000000004c0672ca */ /* 0x000fe400000e0000 */
[----:B------:R-:W-:Y:S02]  /*2ff90*/  R2UR UR7, R77 ;  /* 0x000000004d0772ca */ /* 0x000fe400000e0000 */
[-C--:B-1----:R-:W-:Y:S02]  /*2ffa0*/  IADD3 R44, P0, PT, R43, R82.reuse, RZ ;  /* 0x000000522b2c7210 */ /* 0x082fe40007f1e0ff */
[----:B------:R-:W-:-:S02]  /*2ffb0*/  IADD3 R46, P1, PT, R41, R82, RZ ;  /* 0x00000052292e7210 */ /* 0x000fc40007f3e0ff */
[-C--:B------:R-:W-:Y:S02]  /*2ffc0*/  LEA.HI.X.SX32 R45, R43, R83.reuse, 0x1, P0 ;  /* 0x000000532b2d7211 */ /* 0x080fe400000f0eff */
[----:B------:R-:W-:-:S03]  /*2ffd0*/  LEA.HI.X.SX32 R47, R41, R83, 0x1, P1 ;  /* 0x00000053292f7211 */ /* 0x000fc600008f0eff */
[----:B------:R-:W2:Y:S04]  /*2ffe0*/  LDG.E.S8 R38, desc[UR4][R44.64] ;  /* 0x000000042c267981 */ /* 0x000ea8000c1e1300 */
[----:B------:R-:W2:Y:S01]  /*2fff0*/  LDG.E.S8 R97, desc[UR6][R46.64] ;  /* 0x000000062e617981 */ /* 0x000ea2000c1e1300 */
[----:B------:R-:W-:Y:S02]  /*30000*/  R2UR UR8, R76 ;  /* 0x000000004c0872ca */ /* 0x000fe400000e0000 */
[----:B------:R-:W-:Y:S01]  /*30010*/  R2UR UR9, R77 ;  /* 0x000000004d0972ca */ /* 0x000fe200000e0000 */
[----:B--2---:R-:W-:-:S05]  /*30020*/  IMAD R38, R38, 0x5, R97 ;  /* 0x0000000526267824 */ /* 0x004fca00078e0261 */
[----:B------:R-:W-:-:S04]  /*30030*/  LEA R42, R38, 0x10000, 0x3 ;  /* 0x00010000262a7811 */ /* 0x000fc800078e18ff */
[----:B------:R-:W0:Y:S02]  /*30040*/  LDC.64 R96, c[0x3][R42+-0x4970] ;  /* 0x00eda4002a607b82 */ /* 0x000e240000000a00 */
[----:B0-----:R-:W-:-:S07]  /*30050*/  DADD R128, R128, R96 ;  /* 0x0000000080807229 */ /* 0x001fce0000000060 */
[----:B------:R0:W-:Y:S01]  /*30060*/  STG.E.64 desc[UR4][R84.64+0x28f8], R128 ;  /* 0x0028f88054007986 */ /* 0x0001e2000c101b04 */
[----:B------:R-:W1:Y:S03]  /*30070*/  LDCU UR4, c[0x3][URZ] ;  /* 0x00c00000ff0477ac */ /* 0x000e660008000800 */
[----:B------:R-:W2:Y:S04]  /*30080*/  LDG.E.S8 R97, desc[UR8][R46.64] ;  /* 0x000000082e617981 */ /* 0x000ea8000c1e1300 */
[----:B------:R-:W2:Y:S01]  /*30090*/  LDG.E.S8 R38, desc[UR6][R44.64] ;  /* 0x000000062c267981 */ /* 0x000ea2000c1e1300 */
[----:B-1----:R-:W-:-:S05]  /*300a0*/  IMAD.U32 R99, RZ, RZ, UR4 ;  /* 0x00000004ff637e24 */ /* 0x002fca000f8e00ff */
[----:B------:R-:W-:Y:S01]  /*300b0*/  ISETP.GE.AND P0, PT, R99, 0x1, PT ;  /* 0x000000016300780c */ /* 0x000fe20003f06270 */
[----:B--2---:R-:W-:-:S05]  /*300c0*/  IMAD R38, R38, 0x5, R97 ;  /* 0x0000000526267824 */ /* 0x004fca00078e0261 */
[----:B------:R-:W-:-:S04]  /*300d0*/  LEA R38, R38, 0x10000, 0x3 ;  /* 0x0001000026267811 */ /* 0x000fc800078e18ff */
[----:B------:R-:W1:Y:S02]  /*300e0*/  LDC.64 R96, c[0x3][R38+-0x4a38] ;  /* 0x00ed720026607b82 */ /* 0x000e640000000a00 */
[----:B-1----:R-:W-:-:S07]  /*300f0*/  DADD R126, R126, R96 ;  /* 0x000000007e7e7229 */ /* 0x002fce0000000060 */
[----:B------:R0:W-:Y:S01]  /*30100*/  STG.E.64 desc[UR6][R84.64+0x28f0], R126 ;  /* 0x0028f07e54007986 */ /* 0x0001e2000c101b06 */
[----:B------:R-:W-:Y:S05]  /*30110*/  @!P0 BRA `(.L_x_951) ;  /* 0x0000000000cc8947 */ /* 0x000fea0003800000 */
[----:B------:R-:W-:Y:S01]  /*30120*/  R2UR UR4, R76 ;  /* 0x000000004c0472ca */ /* 0x000fe200000e0000 */
[----:B------:R-:W1:Y:S01]  /*30130*/  LDC R99, c[0x3][RZ] ;  /* 0x00c00000ff637b82 */ /* 0x000e620000000800 */
[----:B------:R-:W-:-:S13]  /*30140*/  R2UR UR5, R77 ;  /* 0x000000004d0572ca */ /* 0x000fda00000e0000 */
[----:B------:R2:W5:Y:S01]  /*30150*/  LDG.E.U8 R97, desc[UR4][R44.64] ;  /* 0x000000042c617981 */ /* 0x000562000c1e1100 */
[----:B------:R-:W-:Y:S01]  /*30160*/  BSSY.RECONVERGENT B2, `(.L_x_951) ;  /* 0x000002e000027945 */ /* 0x000fe20003800200 */
[----:B------:R-:W-:-:S07]  /*30170*/  IMAD.MOV.U32 R38, RZ, RZ, RZ ;  /* 0x000000ffff267224 */ /* 0x000fce00078e00ff */
.L_x_955:
[----:B-1----:R-:W-:Y:S01]  /*30180*/  IMAD.IADD R46, R38, 0x1, R99 ;  /* 0x00000001262e7824 */ /* 0x002fe200078e0263 */
[----:B------:R-:W-:Y:S03]  /*30190*/  BSSY.RELIABLE B10, `(.L_x_952) ;  /* 0x000001e0000a7945 */ /* 0x000fe60003800100 */
[----:B------:R-:W-:-:S04]  /*301a0*/  IMAD R96, R46, 0x5, RZ ;  /* 0x000000052e607824 */ /* 0x000fc800078e02ff */
[----:B------:R-:W1:Y:S02]  /*301b0*/  LDC.U8 R42, c[0x3][R96+0x8] ;  /* 0x00c00200602a7b82 */ /* 0x000e640000000000 */
[----:B-1---5:R-:W-:-:S13]  /*301c0*/  ISETP.NE.AND P0, PT, R97, R42, PT ;  /* 0x0000002a6100720c */ /* 0x022fda0003f05270 */
[----:B------:R-:W-:Y:S05]  /*301d0*/  @P0 BRA `(.L_x_953) ;  /* 0x0000000000640947 */ /* 0x000fea0003800000 */
[----:B------:R-:W-:Y:S02]  /*301e0*/  R2UR UR4, R76 ;  /* 0x000000004c0472ca */ /* 0x000fe400000e0000 */
[----:B------:R-:W-:-:S13]  /*301f0*/  R2UR UR5, R77 ;  /* 0x000000004d0572ca */ /* 0x000fda00000e0000 */
[----:B------:R-:W3:Y:S01]  /*30200*/  LDG.E.U8 R42, desc[UR4][R44.64+0x1] ;  /* 0x000001042c2a7981 */ /* 0x000ee2000c1e1100 */
[----:B------:R-:W3:Y:S02]  /*30210*/  LDC.U8 R47, c[0x3][R96+0x9] ;  /* 0x00c00240602f7b82 */ /* 0x000ee40000000000 */
[----:B---3--:R-:W-:-:S13]  /*30220*/  ISETP.NE.AND P0, PT, R42, R47, PT ;  /* 0x0000002f2a00720c */ /* 0x008fda0003f05270 */
        /* <DEDUP_REMOVED lines=18> */
[----:B------:R-:W-:Y:S05]  /*30350*/  @!P0 BREAK.RELIABLE B10 ;  /* 0x00000000000a8942 */ /* 0x000fea0003800100 */
[----:B------:R-:W-:Y:S05]  /*30360*/  @!P0 BRA `(.L_x_954) ;  /* 0x0000000000148947 */ /* 0x000fea0003800000 */
.L_x_953:
[----:B------:R-:W-:Y:S05]  /*30370*/  BSYNC.RELIABLE B10 ;  /* 0x00000000000a7941 */ /* 0x000fea0003800100 */
.L_x_952:
[----:B------:R-:W-:-:S05]  /*30380*/  VIADD R38, R38, 0x1 ;  /* 0x0000000126267836 */ /* 0x000fca0000000000 */
[----:B------:R-:W-:-:S13]  /*30390*/  ISETP.NE.AND P0, PT, R38, R99, PT ;  /* 0x000000632600720c */ /* 0x000fda0003f05270 */
[----:B------:R-:W-:Y:S05]  /*303a0*/  @P0 BRA `(.L_x_955) ;  /* 0xfffffffc00740947 */ /* 0x000fea000383ffff */
[----:B------:R-:W-:Y:S05]  /*303b0*/  BRA `(.L_x_956) ;  /* 0x0000000000207947 */ /* 0x000fea0003800000 */
.L_x_954:
[----:B------:R-:W-:Y:S01]  /*303c0*/  VIADD R38, R46, 0x1662 ;  /* 0x000016622e267836 */ /* 0x000fe20000000000 */
[----:B------:R-:W-:Y:S01]  /*303d0*/  UMOV UR4, 0x448 ;  /* 0x0000044800047882 */ /* 0x000fe20000000000 */
[----:B------:R-:W-:-:S03]  /*303e0*/  R2UR UR5, R77 ;  /* 0x000000004d0572ca */ /* 0x000fc600000e0000 */
[----:B------:R-:W-:Y:S02]  /*303f0*/  LEA R38, R38, UR4, 0x3 ;  /* 0x0000000426267c11 */ /* 0x000fe4000f8e18ff */
[----:B------:R-:W-:Y:S02]  /*30400*/  R2UR UR4, R76 ;  /* 0x000000004c0472ca */ /* 0x000fe400000e0000 */
[----:B------:R-:W0:Y:S02]  /*30410*/  LDC.64 R46, c[0x3][R38] ;  /* 0x00c00000262e7b82 */ /* 0x000e240000000a00 */
[----:B0-----:R-:W-:-:S09]  /*30420*/  DADD R128, R128, R46 ;  /* 0x0000000080807229 */ /* 0x001fd2000000002e */
[----:B------:R0:W-:Y:S02]  /*30430*/  STG.E.64 desc[UR4][R84.64+0x28f8], R128 ;  /* 0x0028f88054007986 */ /* 0x0001e4000c101b04 */
.L_x_956:
[----:B------:R-:W-:Y:S05]  /*30440*/  BSYNC.RECONVERGENT B2 ;  /* 0x0000000000027941 */ /* 0x000fea0003800200 */
.L_x_951:
[----:B------:R-:W-:-:S13]  /*30450*/  ISETP.GE.AND P0, PT, R99, 0x1, PT ;  /* 0x000000016300780c */ /* 0x000fda0003f06270 */
[----:B------:R-:W-:Y:S05]  /*30460*/  @!P0 BRA `(.L_x_957) ;  /* 0x0000000c00408947 */ /* 0x000fea0003800000 */
[----:B------:R-:W-:Y:S02]  /*30470*/  R2UR UR4, R76 ;  /* 0x000000004c0472ca */ /* 0x000fe400000e0000 */
[----:B------:R-:W-:-:S13]  /*30480*/  R2UR UR5, R77 ;  /* 0x000000004d0572ca */ /* 0x000fda00000e0000 */
[----:B------:R1:W5:Y:S01]  /*30490*/  LDG.E.U8 R97, desc[UR4][R44.64] ;  /* 0x000000042c617981 */ /* 0x000362000c1e1100 */
[----:B------:R-:W-:-:S07]  /*304a0*/  IMAD.MOV.U32 R38, RZ, RZ, RZ ;  /* 0x000000ffff267224 */ /* 0x000fce00078e00ff */
.L_x_961:
[----:B------:R-:W-:Y:S01]  /*304b0*/  IMAD R46, R38, 0x5, RZ ;  /* 0x00000005262e7824 */ /* 0x000fe200078e02ff */
[----:B------:R-:W-:Y:S03]  /*304c0*/  BSSY.RELIABLE B2, `(.L_x_958) ;  /* 0x0000022000027945 */ /* 0x000fe60003800100 */
[----:B------:R-:W3:Y:S02]  /*304d0*/  LDC.U8 R42, c[0x3][R46+0x8] ;  /* 0x00c002002e2a7b82 */ /* 0x000ee40000000000 */
[----:B---3-5:R-:W-:-:S13]  /*304e0*/  ISETP.NE.AND P0, PT, R97, R42, PT ;  /* 0x0000002a6100720c */ /* 0x028fda0003f05270 */
        /* <DEDUP_REMOVED lines=26> */
.L_x_959:
[----:B------:R-:W3:Y:S01]  /*30690*/  LDCU UR4, c[0x3][URZ] ;  /* 0x00c00000ff0477ac */ /* 0x000ee20008000800 */
[----:B------:R-:W-:-:S05]  /*306a0*/  VIADD R38, R38, 0x1 ;  /* 0x0000000126267836 */ /* 0x000fca0000000000 */
[----:B---3--:R-:W-:-:S13]  /*306b0*/  ISETP.NE.AND P0, PT, R38, UR4, PT ;  /* 0x0000000426007c0c */ /* 0x008fda000bf05270 */
[----:B------:R-:W-:Y:S05]  /*306c0*/  @!P0 BREAK.RELIABLE B2 ;  /* 0x0000000000028942 */ /* 0x000fea0003800100 */
[----:B------:R-:W-:Y:S05]  /*306d0*/  @!P0 BRA `(.L_x_957) ;  /* 0x0000000800a48947 */ /* 0x000fea0003800000 */
[----:B------:R-:W-:Y:S05]  /*306e0*/  BSYNC.RELIABLE B2 ;  /* 0x0000000000027941 */ /* 0x000fea0003800100 */
.L_x_958:
[----:B------:R-:W-:Y:S05]  /*306f0*/  BRA `(.L_x_961) ;  /* 0xfffffffc006c7947 */ /* 0x000fea000383ffff */
.L_x_960:
[----:B------:R-:W-:Y:S01]  /*30700*/  UMOV UR4, 0x448 ;  /* 0x0000044800047882 */ /* 0x000fe20000000000 */
[----:B------:R-:W-:Y:S02]  /*30710*/  R2UR UR5, R77 ;  /* 0x000000004d0572ca */ /* 0x000fe400000e0000 */
[----:B------:R-:W-:Y:S02]  /*30720*/  LEA R38, R38, UR4, 0x3 ;  /* 0x0000000426267c11 */ /* 0x000fe4000f8e18ff */
[----:B------:R-:W-:-:S03]  /*30730*/  R2UR UR4, R76 ;  /* 0x000000004c0472ca */ /* 0x000fc600000e0000 */
[----:B------:R-:W-:-:S04]  /*30740*/  VIADD R38, R38, 0x10000 ;  /* 0x0001000026267836 */ /* 0x000fc80000000000 */
[----:B-12---:R-:W0:Y:S02]  /*30750*/  LDC.64 R44, c[0x3][R38+-0x4cf0] ;  /* 0x00ecc400262c7b82 */ /* 0x006e240000000a00 */
[----:B0-----:R-:W-:-:S07]  /*30760*/  DADD R126, R126, R44 ;  /* 0x000000007e7e7229 */ /* 0x001fce000000002c */
[----:B------:R1:W-:Y:S01]  /*30770*/  STG.E.64 desc[UR4][R84.64+0x28f0], R126 ;  /* 0x0028f07e54007986 */ /* 0x0003e2000c101b04 */
[----:B------:R-:W-:Y:S05]  /*30780*/  BRA `(.L_x_957) ;  /* 0x0000000800787947 */ /* 0x000fea0003800000 */
.L_x_950:
[----:B------:R-:W-:Y:S05]  /*30790*/  BSYNC.RELIABLE B1 ;  /* 0x0000000000017941 */ /* 0x000fea0003800100 */
.L_x_949:
[C---:B------:R-:W-:Y:S02]  /*307a0*/  R2UR UR6, R76.reuse ;  /* 0x000000004c0672ca */ /* 0x040fe400000e0000 */
[----:B------:R-:W-:Y:S02]  /*307b0*/  R2UR UR7, R77 ;  /* 0x000000004d0772ca */ /* 0x000fe400000e0000 */
[----:B-1----:R-:W-:Y:S02]  /*307c0*/  IADD3 R44, P0, PT, R43, R82, RZ ;  /* 0x000000522b2c7210 */ /* 0x002fe40007f1e0ff */
[----:B------:R-:W-:Y:S02]  /*307d0*/  R2UR UR4, R76 ;  /* 0x000000004c0472ca */ /* 0x000fe400000e0000 */
[----:B------:R-:W-:Y:S02]  /*307e0*/  R2UR UR5, R77 ;  /* 0x000000004d0572ca */ /* 0x000fe400000e0000 */
[----:B------:R-:W-:-:S02]  /*307f0*/  LEA.HI.X.SX32 R45, R43, R83, 0x1, P0 ;  /* 0x000000532b2d7211 */ /* 0x000fc400000f0eff */
[C---:B------:R-:W-:Y:S02]  /*30800*/  R2UR UR8, R76.reuse ;  /* 0x000000004c0872ca */ /* 0x040fe400000e0000 */
[C---:B------:R-:W-:Y:S01]  /*30810*/  R2UR UR9, R77.reuse ;  /* 0x000000004d0972ca */ /* 0x040fe200000e0000 */
[----:B------:R-:W3:Y:S01]  /*30820*/  LDG.E.S8 R42, desc[UR6][R44.64+0x1] ;  /* 0x000001062c2a7981 */ /* 0x000ee2000c1e1300 */
[----:B------:R-:W-:Y:S02]  /*30830*/  R2UR UR10, R76 ;  /* 0x000000004c0a72ca */ /* 0x000fe400000e0000 */
[----:B------:R-:W-:Y:S02]  /*30840*/  R2UR UR11, R77 ;  /* 0x000000004d0b72ca */ /* 0x000fe400000e0000 */
[C---:B------:R-:W-:Y:S01]  /*30850*/  IADD3 R46, P0, PT, R41.reuse, R82, RZ ;  /* 0x00000052292e7210 */ /* 0x040fe20007f1e0ff */
[----:B------:R-:W4:Y:S03]  /*30860*/  LDG.E.S8 R38, desc[UR4][R44.64] ;  /* 0x000000042c267981 */ /* 0x000f26000c1e1300 */
[----:B------:R-:W-:-:S05]  /*30870*/  LEA.HI.X.SX32 R47, R41, R83, 0x1, P0 ;  /* 0x00000053292f7211 */ /* 0x000fca00000f0eff */
[----:B------:R-:W5:Y:S04]  /*30880*/  LDG.E.S8 R96, desc[UR8][R46.64] ;  /* 0x000000082e607981 */ /* 0x000f68000c1e1300 */
[----:B------:R-:W2:Y:S01]  /*30890*/  LDG.E.S8 R98, desc[UR10][R46.64+-0x1] ;  /* 0xffffff0a2e627981 */ /* 0x000ea2000c1e1300 */
[----:B------:R-:W-:Y:S02]  /*308a0*/  R2UR UR12, R76 ;  /* 0x000000004c0c72ca */ /* 0x000fe400000e0000 */
[----:B------:R-:W-:Y:S01]  /*308b0*/  R2UR UR13, R77 ;  /* 0x000000004d0d72ca */ /* 0x000fe200000e0000 */
[----:B---3--:R-:W-:-:S04]  /*308c0*/  IMAD R97, R42, 0x19, RZ ;  /* 0x000000192a617824 */ /* 0x008fc800078e02ff */
[----:B----4-:R-:W-:-:S04]  /*308d0*/  IMAD R97, R38, 0x7d, R97 ;  /* 0x0000007d26617824 */ /* 0x010fc800078e0261 */
[----:B-----5:R-:W-:-:S04]  /*308e0*/  IMAD R97, R96, 0x5, R97 ;  /* 0x0000000560617824 */ /* 0x020fc800078e0261 */
[----:B--2---:R-:W-:-:S05]  /*308f0*/  IMAD.IADD R97, R98, 0x1, R97 ;  /* 0x0000000162617824 */ /* 0x004fca00078e0261 */
[----:B------:R-:W-:-:S04]  /*30900*/  LEA R99, R97, 0x10000, 0x3 ;  /* 0x0001000061637811 */ /* 0x000fc800078e18ff */
[----:B------:R-:W0:Y:S02]  /*30910*/  LDC.64 R96, c[0x3][R99+-0x5dc0] ;  /* 0x00e8900063607b82 */ /* 0x000e240000000a00 */
[----:B0-----:R-:W-:-:S07]  /*30920*/  DADD R128, R96, R128 ;  /* 0x0000000060807229 */ /* 0x001fce0000000080 */
[----:B------:R3:W-:Y:S04]  /*30930*/  STG.E.64 desc[UR4][R84.64+0x28f8], R128 ;  /* 0x0028f88054007986 */ /* 0x0007e8000c101b04 */
[----:B------:R-:W2:Y:S04]  /*30940*/  LDG.E.S8 R42, desc[UR8][R44.64+0x1] ;  /* 0x000001082c2a7981 */ /* 0x000ea8000c1e1300 */
[----:B------:R-:W4:Y:S04]  /*30950*/  LDG.E.S8 R38, desc[UR6][R44.64] ;  /* 0x000000062c267981 */ /* 0x000f28000c1e1300 */
[----:B------:R-:W5:Y:S04]  /*30960*/  LDG.E.S8 R96, desc[UR10][R46.64] ;  /* 0x0000000a2e607981 */ /* 0x000f68000c1e1300 */
[----:B------:R-:W3:Y:S01]  /*30970*/  LDG.E.S8 R98, desc[UR12][R46.64+-0x1] ;  /* 0xffffff0c2e627981 */ /* 0x000ee2000c1e1300 */
[----:B------:R-:W-:Y:S01]  /*30980*/  ISETP.NE.AND P0, PT, R100, 0x4, PT ;  /* 0x000000046400780c */ /* 0x000fe20003f05270 */
[----:B--2---:R-:W-:-:S04]  /*30990*/  IMAD R97, R42, 0x19, RZ ;  /* 0x000000192a617824 */ /* 0x004fc800078e02ff */
[----:B----4-:R-:W-:-:S04]  /*309a0*/  IMAD R97, R38, 0x7d, R97 ;  /* 0x0000007d26617824 */ /* 0x010fc800078e0261 */
[----:B-----5:R-:W-:-:S04]  /*309b0*/  IMAD R97, R96, 0x5, R97 ;  /* 0x0000000560617824 */ /* 0x020fc800078e0261 */
[----:B---3--:R-:W-:-:S05]  /*309c0*/  IMAD.IADD R97, R98, 0x1, R97 ;  /* 0x0000000162617824 */ /* 0x008fca00078e0261 */
[----:B------:R-:W-:-:S06]  /*309d0*/  LEA R97, R97, 0x10000, 0x3 ;  /* 0x0001000061617811 */ /* 0x000fcc00078e18ff */
[----:B------:R-:W0:Y:S02]  /*309e0*/  LDC.64 R96, c[0x3][R97+-0x7148] ;  /* 0x00e3ae0061607b82 */ /* 0x000e240000000a00 */
[----:B0-----:R-:W-:-:S07]  /*309f0*/  DADD R126, R96, R126 ;  /* 0x00000000607e7229 */ /* 0x001fce000000007e */
[----:B------:R3:W-:Y:S01]  /*30a00*/  STG.E.64 desc[UR4][R84.64+0x28f0], R126 ;  /* 0x0028f07e54007986 */ /* 0x0007e2000c101b04 */
[----:B------:R-:W-:Y:S05]  /*30a10*/  @P0 BRA `(.L_x_957) ;  /* 0x0000000400d40947 */ /* 0x000fea0003800000 */
[----:B------:R-:W0:Y:S01]  /*30a20*/  LDCU UR4, c[0x3][0x4] ;  /* 0x00c00080ff0477ac */ /* 0x000e220008000800 */
[----:B------:R-:W-:Y:S01]  /*30a30*/  BSSY.RECONVERGENT B1, `(.L_x_962) ;  /* 0x000003b000017945 */ /* 0x000fe20003800200 */
[----:B0-----:R-:W-:-:S05]  /*30a40*/  IMAD.U32 R97, RZ, RZ, UR4 ;  /* 0x00000004ff617e24 */ /* 0x001fca000f8e00ff */
[----:B------:R-:W-:-:S13]  /*30a50*/  ISETP.GE.AND P0, PT, R97, 0x1, PT ;  /* 0x000000016100780c */ /* 0x000fda0003f06270 */
[----:B------:R-:W-:Y:S05]  /*30a60*/  @!P0 BRA `(.L_x_963) ;  /* 0x0000000000dc8947 */ /* 0x000fea0003800000 */
[----:B------:R-:W-:Y:S01]  /*30a70*/  R2UR UR4, R76 ;  /* 0x000000004c0472ca */ /* 0x000fe200000e0000 */
[----:B------:R-:W0:Y:S01]  /*30a80*/  LDC R97, c[0x3][0x4] ;  /* 0x00c00100ff617b82 */ /* 0x000e220000000800 */
[----:B------:R-:W-:-:S13]  /*30a90*/  R2UR UR5, R77 ;  /* 0x000000004d0572ca */ /* 0x000fda00000e0000 */
[----:B------:R1:W5:Y:S01]  /*30aa0*/  LDG.E.U8 R99, desc[UR4][R44.64] ;  /* 0x000000042c637981 */ /* 0x000362000c1e1100 */
[----:B------:R-:W-:-:S07]  /*30ab0*/  IMAD.MOV.U32 R38, RZ, RZ, RZ ;  /* 0x000000ffff267224 */ /* 0x000fce00078e00ff */
.L_x_967:
[----:B0-----:R-:W-:Y:S01]  /*30ac0*/  IMAD.IADD R46, R38, 0x1, R97 ;  /* 0x00000001262e7824 */ /* 0x001fe200078e0261 */
[----:B------:R-:W-:Y:S03]  /*30ad0*/  BSSY.RELIABLE B2, `(.L_x_964) ;  /* 0x0000024000027945 */ /* 0x000fe60003800100 */
[----:B------:R-:W-:-:S04]  /*30ae0*/  IMAD R96, R46, 0x6, R4 ;  /* 0x000000062e607824 */ /* 0x000fc800078e0204 */
[----:B------:R-:W0:Y:S02]  /*30af0*/  LDC.U8 R42, c[0x3][R96+0x8] ;  /* 0x00c00200602a7b82 */ /* 0x000e240000000000 */
[----:B0----5:R-:W-:-:S13]  /*30b00*/  ISETP.NE.AND P0, PT, R99, R42, PT ;  /* 0x0000002a6300720c */ /* 0x021fda0003f05270 */
[----:B------:R-:W-:Y:S05]  /*30b10*/  @P0 BRA `(.L_x_965) ;  /* 0x00000000007c0947 */ /* 0x000fea0003800000 */
[----:B------:R-:W-:Y:S02]  /*30b20*/  R2UR UR4, R76 ;  /* 0x000000004c0472ca */ /* 0x000fe400000e0000 */
[----:B------:R-:W-:-:S13]  /*30b30*/  R2UR UR5, R77 ;  /* 0x000000004d0572ca */ /* 0x000fda00000e0000 */
[----:B------:R-:W2:Y:S01]  /*30b40*/  LDG.E.U8 R42, desc[UR4][R44.64+0x1] ;  /* 0x000001042c2a7981 */ /* 0x000ea2000c1e1100 */
[----:B------:R-:W2:Y:S02]  /*30b50*/  LDC.U8 R47, c[0x3][R96+0x9] ;  /* 0x00c00240602f7b82 */ /* 0x000ea40000000000 */
[----:B--2---:R-:W-:-:S13]  /*30b60*/  ISETP.NE.AND P0, PT, R42, R47, PT ;  /* 0x0000002f2a00720c */ /* 0x004fda0003f05270 */
        /* <DEDUP_REMOVED lines=24> */
[----:B------:R-:W-:Y:S05]  /*30cf0*/  @!P0 BREAK.RELIABLE B2 ;  /* 0x0000000000028942 */ /* 0x000fea0003800100 */
[----:B------:R-:W-:Y:S05]  /*30d00*/  @!P0 BRA `(.L_x_966) ;  /* 0x0000000000148947 */ /* 0x000fea0003800000 */
.L_x_965:
[----:B------:R-:W-:Y:S05]  /*30d10*/  BSYNC.RELIABLE B2 ;  /* 0x0000000000027941 */ /* 0x000fea0003800100 */
.L_x_964:
[----:B------:R-:W-:-:S05]  /*30d20*/  VIADD R38, R38, 0x1 ;  /* 0x0000000126267836 */ /* 0x000fca0000000000 */
[----:B------:R-:W-:-:S13]  /*30d30*/  ISETP.NE.AND P0, PT, R38, R97, PT ;  /* 0x000000612600720c */ /* 0x000fda0003f05270 */
[----:B------:R-:W-:Y:S05]  /*30d40*/  @P0 BRA `(.L_x_967) ;  /* 0xfffffffc005c0947 */ /* 0x000fea000383ffff */
[----:B------:R-:W-:Y:S05]  /*30d50*/  BRA `(.L_x_963) ;  /* 0x0000000000207947 */ /* 0x000fea0003800000 */
.L_x_966:
[----:B------:R-:W-:Y:S01]  /*30d60*/  IMAD.IADD R38, R3, 0x1, R46 ;  /* 0x0000000103267824 */ /* 0x000fe200078e022e */
[----:B------:R-:W-:Y:S01]  /*30d70*/  UMOV UR4, 0x448 ;  /* 0x0000044800047882 */ /* 0x000fe20000000000 */
[----:B------:R-:W-:-:S03]  /*30d80*/  R2UR UR5, R77 ;  /* 0x000000004d0572ca */ /* 0x000fc600000e0000 */
[----:B------:R-:W-:Y:S02]  /*30d90*/  LEA R38, R38, UR4, 0x3 ;  /* 0x0000000426267c11 */ /* 0x000fe4000f8e18ff */
[----:B------:R-:W-:Y:S02]  /*30da0*/  R2UR UR4, R76 ;  /* 0x000000004c0472ca */ /* 0x000fe400000e0000 */
[----:B------:R-:W0:Y:S02]  /*30db0*/  LDC.64 R46, c[0x3][R38] ;  /* 0x00c00000262e7b82 */ /* 0x000e240000000a00 */
[----:B0-----:R-:W-:-:S09]  /*30dc0*/  DADD R128, R128, R46 ;  /* 0x0000000080807229 */ /* 0x001fd2000000002e */
[----:B------:R0:W-:Y:S02]  /*30dd0*/  STG.E.64 desc[UR4][R84.64+0x28f8], R128 ;  /* 0x0028f88054007986 */ /* 0x0001e4000c101b04 */
.L_x_963:
[----:B------:R-:W-:Y:S05]  /*30de0*/  BSYNC.RECONVERGENT B1 ;  /* 0x0000000000017941 */ /* 0x000fea0003800200 */
.L_x_962:
[----:B------:R-:W-:-:S13]  /*30df0*/  ISETP.GE.AND P0, PT, R97, 0x1, PT ;  /* 0x000000016100780c */ /* 0x000fda0003f06270 */
[----:B------:R-:W-:Y:S05]  /*30e00*/  @!P0 BRA `(.L_x_957) ;  /* 0x0000000000d88947 */ /* 0x000fea0003800000 */
[----:B------:R-:W-:Y:S02]  /*30e10*/  R2UR UR4, R76 ;  /* 0x000000004c0472ca */ /* 0x000fe400000e0000 */
[----:B------:R-:W-:-:S13]  /*30e20*/  R2UR UR5, R77 ;  /* 0x000000004d0572ca */ /* 0x000fda00000e0000 */
[----:B------:R2:W5:Y:S01]  /*30e30*/  LDG.E.U8 R97, desc[UR4][R44.64] ;  /* 0x000000042c617981 */ /* 0x000562000c1e1100 */
[----:B------:R-:W-:-:S07]  /*30e40*/  IMAD.MOV.U32 R38, RZ, RZ, RZ ;  /* 0x000000ffff267224 */ /* 0x000fce00078e00ff */
.L_x_971:
[----:B------:R-:W-:Y:S01]  /*30e50*/  IMAD R46, R38, 0x6, R4 ;  /* 0x00000006262e7824 */ /* 0x000fe200078e0204 */
[----:B------:R-:W-:Y:S03]  /*30e60*/  BSSY.RELIABLE B1, `(.L_x_968) ;  /* 0x0000023000017945 */ /* 0x000fe60003800100 */
[----:B------:R-:W4:Y:S02]  /*30e70*/  LDC.U8 R42, c[0x3][R46+0x8] ;  /* 0x00c002002e2a7b82 */ /* 0x000f240000000000 */
[----:B----45:R-:W-:-:S13]  /*30e80*/  ISETP.NE.AND P0, PT, R97, R42, PT ;  /* 0x0000002a6100720c */ /* 0x030fda0003f05270 */
[----:B------:R-:W-:Y:S05]  /*30e90*/  @P0 BRA `(.L_x_969) ;  /* 0x00000000007c0947 */ /* 0x000fea0003800000 */
[----:B------:R-:W-:Y:S02]  /*30ea0*/  R2UR UR4, R76 ;  /* 0x000000004c0472ca */ /* 0x000fe400000e0000 */
[----:B------:R-:W-:-:S13]  /*30eb0*/  R2UR UR5, R77 ;  /* 0x000000004d0572ca */ /* 0x000fda00000e0000 */
[----:B------:R-:W4:Y:S01]  /*30ec0*/  LDG.E.U8 R42, desc[UR4][R44.64+0x1] ;  /* 0x000001042c2a7981 */ /* 0x000f22000c1e1100 */
[----:B------:R-:W4:Y:S02]  /*30ed0*/  LDC.U8 R47, c[0x3][R46+0x9] ;  /* 0x00c002402e2f7b82 */ /* 0x000f240000000000 */
[----:B----4-:R-:W-:-:S13]  /*30ee0*/  ISETP.NE.AND P0, PT, R42, R47, PT ;  /* 0x0000002f2a00720c */ /* 0x010fda0003f05270 */
        /* <DEDUP_REMOVED lines=24> */
[----:B------:R-:W-:Y:S05]  /*31070*/  @!P0 BREAK.RELIABLE B1 ;  /* 0x0000000000018942 */ /* 0x000fea0003800100 */
[----:B------:R-:W-:Y:S05]  /*31080*/  @!P0 BRA `(.L_x_970) ;  /* 0x0000000000188947 */ /* 0x000fea0003800000 */
.L_x_969:
[----:B------:R-:W-:Y:S05]  /*31090*/  BSYNC.RELIABLE B1 ;  /* 0x0000000000017941 */ /* 0x000fea0003800100 */
.L_x_968:
[----:B------:R-:W4:Y:S01]  /*310a0*/  LDCU UR4, c[0x3][0x4] ;  /* 0x00c00080ff0477ac */ /* 0x000f220008000800 */
[----:B------:R-:W-:-:S05]  /*310b0*/  VIADD R38, R38, 0x1 ;  /* 0x0000000126267836 */ /* 0x000fca0000000000 */
[----:B----4-:R-:W-:-:S13]  /*310c0*/  ISETP.NE.AND P0, PT, R38, UR4, PT ;  /* 0x0000000426007c0c */ /* 0x010fda000bf05270 */
[----:B------:R-:W-:Y:S05]  /*310d0*/  @P0 BRA `(.L_x_971) ;  /* 0xfffffffc005c0947 */ /* 0x000fea000383ffff */
[----:B------:R-:W-:Y:S05]  /*310e0*/  BRA `(.L_x_957) ;  /* 0x0000000000207947 */ /* 0x000fea0003800000 */
.L_x_970:
[----:B------:R-:W-:Y:S01]  /*310f0*/  IMAD.IADD R38, R3, 0x1, R38 ;  /* 0x0000000103267824 */ /* 0x000fe200078e0226 */
[----:B------:R-:W-:Y:S01]  /*31100*/  UMOV UR4, 0x448 ;  /* 0x0000044800047882 */ /* 0x000fe20000000000 */
[----:B------:R-:W-:-:S03]  /*31110*/  R2UR UR5, R77 ;  /* 0x000000004d0572ca */ /* 0x000fc600000e0000 */
[----:B------:R-:W-:Y:S02]  /*31120*/  LEA R38, R38, UR4, 0x3 ;  /* 0x0000000426267c11 */ /* 0x000fe4000f8e18ff */
[----:B------:R-:W-:Y:S02]  /*31130*/  R2UR UR4, R76 ;  /* 0x000000004c0472ca */ /* 0x000fe400000e0000 */
[----:B-12---:R-:W3:Y:S02]  /*31140*/  LDC.64 R44, c[0x3][R38] ;  /* 0x00c00000262c7b82 */ /* 0x006ee40000000a00 */
[----:B---3--:R-:W-:-:S09]  /*31150*/  DADD R126, R126, R44 ;  /* 0x000000007e7e7229 */ /* 0x008fd2000000002c */
[----:B------:R4:W-:Y:S02]  /*31160*/  STG.E.64 desc[UR4][R84.64+0x28f0], R126 ;  /* 0x0028f07e54007986 */ /* 0x0009e4000c101b04 */
.L_x_957:
[----:B------:R-:W-:Y:S05]  /*31170*/  BSYNC.RECONVERGENT B0 ;  /* 0x0000000000007941 */ /* 0x000fea0003800200 */
.L_x_948:
[C---:B------:R-:W-:Y:S02]  /*31180*/  R2UR UR4, R76.reuse ;  /* 0x000000004c0472ca */ /* 0x040fe400000e0000 */
[C---:B------:R-:W-:Y:S02]  /*31190*/  R2UR UR5, R77.reuse ;  /* 0x000000004d0572ca */ /* 0x040fe400000e0000 */
[----:B------:R-:W-:Y:S02]  /*311a0*/  R2UR UR6, R76 ;  /* 0x000000004c0672ca */ /* 0x000fe400000e0000 */
[----:B------:R-:W-:-:S09]  /*311b0*/  R2UR UR7, R77 ;  /* 0x000000004d0772ca */ /* 0x000fd200000e0000 */
[----:B------:R-:W5:Y:S04]  /*311c0*/  LDG.E.64 R46, desc[UR4][R84.64+0x28b8] ;  /* 0x0028b804542e7981 */ /* 0x000f68000c1e1b00 */
[----:B-12---:R-:W2:Y:S04]  /*311d0*/  LDG.E.64 R44, desc[UR6][R84.64+0x28c0] ;  /* 0x0028c006542c7981 */ /* 0x006ea8000c1e1b00 */
[----:B------:R-:W2:Y:S01]  /*311e0*/  LDG.E.64 R110, desc[UR4][R84.64+0x28b0] ;  /* 0x0028b004546e7981 */ /* 0x000ea2000c1e1b00 */
[----:B------:R-:W-:Y:S01]  /*311f0*/  UMOV UR4, 0xff800000 ;  /* 0xff80000000047882 */ /* 0x000fe20000000000 */
[----:B------:R-:W-:Y:S01]  /*31200*/  UMOV UR5, 0x41cdcd64 ;  /* 0x41cdcd6400057882 */ /* 0x000fe20000000000 */
[----:B------:R-:W-:Y:S01]  /*31210*/  IMAD.MOV.U32 R100, RZ, RZ, 0x1 ;  /* 0x00000001ff647424 */ /* 0x000fe200078e00ff */
[----:B------:R-:W-:Y:S01]  /*31220*/  DSETP.GT.AND P0, PT, |R128|, UR4, PT ;  /* 0x0000000480007e2a */ /* 0x000fe2000bf04200 */
[----:B------:R-:W-:-:S13]  /*31230*/  BSSY.RECONVERGENT B0, `(.L_x_972) ;  /* 0x0000024000007945 */ /* 0x000fda0003800200 */
[----:B0--34-:R-:W-:Y:S01]  /*31240*/  @P0 IMAD.MOV.U32 R126, RZ, RZ, 0x0 ;  /* 0x00000000ff7e0424 */ /* 0x019fe200078e00ff */
[C---:B------:R-:W-:Y:S01]  /*31250*/  @P0 R2UR UR4, R76.reuse ;  /* 0x000000004c0402ca */ /* 0x040fe200000e0000 */
[----:B------:R-:W-:Y:S01]  /*31260*/  @P0 IMAD.MOV.U32 R127, RZ, RZ, -0x40100000 ;  /* 0xbff00000ff7f0424 */ /* 0x000fe200078e00ff */
[C---:B------:R-:W-:Y:S01]  /*31270*/  @P0 R2UR UR5, R77.reuse ;  /* 0x000000004d0502ca */ /* 0x040fe200000e0000 */
[----:B------:R-:W-:Y:S01]  /*31280*/  @P0 IMAD.MOV.U32 R128, RZ, RZ, 0x0 ;  /* 0x00000000ff800424 */ /* 0x000fe200078e00ff */
[----:B------:R-:W-:Y:S01]  /*31290*/  @P0 R2UR UR6, R76 ;  /* 0x000000004c0602ca */ /* 0x000fe200000e0000 */
[----:B------:R-:W-:Y:S01]  /*312a0*/  @P0 IMAD.MOV.U32 R129, RZ, RZ, 0x7ff00000 ;  /* 0x7ff00000ff810424 */ /* 0x000fe200078e00ff */
[----:B------:R-:W-:Y:S01]  /*312b0*/  @P0 R2UR UR7, R77 ;  /* 0x000000004d0702ca */ /* 0x000fe200000e0000 */
[----:B-----5:R-:W-:-:S08]  /*312c0*/  DADD R98, R126, R46 ;  /* 0x000000007e627229 */ /* 0x020fd0000000002e */
[----:B--2---:R-:W-:-:S06]  /*312d0*/  DADD R98, R98, R44 ;  /* 0x0000000062627229 */ /* 0x004fcc000000002c */
        /* <DEDUP_REMOVED lines=10> */
[----:B------:R-:W-:Y:S01]  /*31380*/  DFMA R124, R102, R124, R96 ;  /* 0x0000007c667c722b */ /* 0x000fe20000000060 */
[----:B------:R-:W-:Y:S02]  /*31390*/  @P0 IMAD.MOV.U32 R102, RZ, RZ, 0x0 ;  /* 0x00000000ff660424 */ /* 0x000fe400078e00ff */
[----:B------:R-:W-:Y:S02]  /*313a0*/  @P0 IMAD.MOV.U32 R103, RZ, RZ, 0x7ff00000 ;  /* 0x7ff00000ff670424 */ /* 0x000fe400078e00ff */
[----:B------:R-:W-:Y:S02]  /*313b0*/  @P0 IMAD.MOV.U32 R96, RZ, RZ, 0x0 ;  /* 0x00000000ff600424 */ /* 0x000fe400078e00ff */
[----:B------:R-:W-:Y:S01]  /*313c0*/  @P0 IMAD.MOV.U32 R97, RZ, RZ, -0x40100000 ;  /* 0xbff00000ff610424 */ /* 0x000fe200078e00ff */
[----:B------:R0:W-:Y:S02]  /*313d0*/  @P0 STG.E.64 desc[UR4][R84.64+0x28f8], R102 ;  /* 0x0028f86654000986 */ /* 0x0001e4000c101b04 */
[----:B------:R-:W-:-:S02]  /*313e0*/  FFMA R38, RZ, R99, R125 ;  /* 0x00000063ff267223 */ /* 0x000fc4000000007d */
[----:B------:R0:W-:Y:S03]  /*313f0*/  @P0 STG.E.64 desc[UR6][R84.64+0x28f0], R96 ;  /* 0x0028f06054000986 */ /* 0x0001e6000c101b06 */
[----:B------:R-:W-:-:S13]  /*31400*/  FSETP.GT.AND P0, PT, |R38|, 1.469367938527859385e-39, PT ;  /* 0x001000002600780b */ /* 0x000fda0003f04200 */
[----:B0-----:R-:W-:Y:S05]  /*31410*/  @P0 BRA P1, `(.L_x_973) ;  /* 0x0000000000140947 */ /* 0x001fea0000800000 */
[----:B------:R-:W-:Y:S05]  /*31420*/  BMOV.32.CLEAR RZ, B11 ;  /* 0x000000000bff7355 */ /* 0x000fea0000100000 */
[----:B------:R-:W-:-:S07]  /*31430*/  MOV R38, 0x31450 ;  /* 0x0003145000267802 */ /* 0x000fce0000000f00 */
[----:B------:R-:W-:Y:S05]  /*31440*/  CALL.REL.NOINC `($__internal_0_$__cuda_sm20_div_rn_f64_full) ;  /* 0x0000019c00f47944 */ /* 0x000fea0003c00000 */
[----:B------:R-:W-:Y:S02]  /*31450*/  IMAD.MOV.U32 R124, RZ, RZ, R104 ;  /* 0x000000ffff7c7224 */ /* 0x000fe400078e0068 */
[----:B------:R-:W-:-:S07]  /*31460*/  IMAD.MOV.U32 R125, RZ, RZ, R105 ;  /* 0x000000ffff7d7224 */ /* 0x000fce00078e0069 */
.L_x_973:
[----:B------:R-:W-:Y:S05]  /*31470*/  BSYNC.RECONVERGENT B0 ;  /* 0x0000000000007941 */ /* 0x000fea0003800200 */
.L_x_972:
[----:B------:R-:W-:Y:S01]  /*31480*/  VIADD R38, R43, 0xffffffff ;  /* 0xffffffff2b267836 */ /* 0x000fe20000000000 */
[----:B------:R-:W-:Y:S01]  /*31490*/  R2UR UR4, R76 ;  /* 0x000000004c0472ca */ /* 0x000fe200000e0000 */
[----:B------:R-:W-:Y:S01]  /*314a0*/  IMAD.IADD R41, R6, 0x1, R41 ;  /* 0x0000000106297824 */ /* 0x000fe200078e0229 */
[----:B------:R-:W-:-:S03]  /*314b0*/  R2UR UR5, R77 ;  /* 0x000000004d0572ca */ /* 0x000fc600000e0000 */
[----:B------:R-:W-:-:S04]  /*314c0*/  IMAD R41, R5, R38, R41 ;  /* 0x0000002605297224 */ /* 0x000fc800078e0229 */
[----:B------:R-:W-:-:S06]  /*314d0*/  IMAD.WIDE R130, R41, 0x8, R78 ;  /* 0x0000000829827825 */ /* 0x000fcc00078e024e */
[----:B------:R-:W2:Y:S04]  /*314e0*/  LDG.E.64 R42, desc[UR4][R130.64+0x1388] ;  /* 0x00138804822a7981 */ /* 0x000ea8000c1e1b00 */
[----:B------:R-:W3:Y:S01]  /*314f0*/  LDG.E.64 R96, desc[UR4][R130.64] ;  /* 0x0000000482607981 */ /* 0x000ee2000c1e1b00 */
[----:B------:R-:W-:Y:S01]  /*31500*/  BSSY.RECONVERGENT B0, `(.L_x_974) ;  /* 0x0000015000007945 */ /* 0x000fe20003800200 */
[----:B--2---:R-:W-:Y:S02]  /*31510*/  DADD R98, R46, R42 ;  /* 0x000000002e627229 */ /* 0x004fe4000000002a */
[----:B---3--:R-:W-:-:S06]  /*31520*/  DADD R100, R110, R96 ;  /* 0x000000006e647229 */ /* 0x008fcc0000000060 */
[----:B------:R-:W-:Y:S01]  /*31530*/  DADD R98, R44, R98 ;  /* 0x000000002c627229 */ /* 0x000fe20000000062 */
[----:B------:R-:W-:-:S05]  /*31540*/  IMAD.MOV.U32 R44, RZ, RZ, 0x1 ;  /* 0x00000001ff2c7424 */ /* 0x000fca00078e00ff */
        /* <DEDUP_REMOVED lines=16> */
.L_x_975:
[----:B------:R-:W-:Y:S05]  /*31650*/  BSYNC.RECONVERGENT B0 ;  /* 0x0000000000007941 */ /* 0x000fea0003800200 */
.L_x_974:
[----:B------:R-:W-:Y:S01]  /*31660*/  DSETP.GEU.AND P0, PT, R124, R104, PT ;  /* 0x000000687c00722a */ /* 0x000fe20003f0e000 */
[----:B------:R-:W-:-:S13]  /*31670*/  BSSY.RECONVERGENT B0, `(.L_x_976) ;  /* 0x000000b000007945 */ /* 0x000fda0003800200 */
[----:B------:R-:W-:Y:S05]  /*31680*/  @P0 BRA `(.L_x_977) ;  /* 0x0000000000240947 */ /* 0x000fea0003800000 */
[C---:B------:R-:W-:Y:S02]  /*31690*/  R2UR UR4, R76.reuse ;  /* 0x000000004c0472ca */ /* 0x040fe400000e0000 */
[C---:B------:R-:W-:Y:S02]  /*316a0*/  R2UR UR5, R77.reuse ;  /* 0x000000004d0572ca */ /* 0x040fe400000e0000 */
[----:B------:R-:W-:Y:S02]  /*316b0*/  R2UR UR6, R76 ;  /* 0x000000004c0672ca */ /* 0x000fe400000e0000 */
[----:B------:R-:W-:-:S09]  /*316c0*/  R2UR UR7, R77 ;  /* 0x000000004d0772ca */ /* 0x000fd200000e0000 */
[----:B------:R0:W-:Y:S04]  /*316d0*/  STG.E.64 desc[UR4][R84.64+0x28f0], R42 ;  /* 0x0028f02a54007986 */ /* 0x0001e8000c101b04 */
[----:B------:R-:W2:Y:S01]  /*316e0*/  LDG.E.64 R128, desc[UR6][R130.64] ;  /* 0x0000000682807981 */ /* 0x000ea2000c1e1b00 */
[----:B------:R-:W-:Y:S02]  /*316f0*/  IMAD.MOV.U32 R126, RZ, RZ, R42 ;  /* 0x000000ffff7e7224 */ /* 0x000fe400078e002a */
[----:B------:R-:W-:Y:S01]  /*31700*/  IMAD.MOV.U32 R127, RZ, RZ, R43 ;  /* 0x000000ffff7f7224 */ /* 0x000fe200078e002b */
[----:B--2---:R0:W-:Y:S06]  /*31710*/  STG.E.64 desc[UR4][R84.64+0x28f8], R128 ;  /* 0x0028f88054007986 */ /* 0x0041ec000c101b04 */
.L_x_977:
[----:B------:R-:W-:Y:S05]  /*31720*/  BSYNC.RECONVERGENT B0 ;  /* 0x0000000000007941 */ /* 0x000fea0003800200 */
.L_x_976:
        /* <DEDUP_REMOVED lines=9> */
[C---:B------:R-:W-:Y:S01]  /*317c0*/  @!P0 R2UR UR4, R76.reuse ;  /* 0x000000004c0482ca */ /* 0x040fe200000e0000 */
[----:B------:R-:W-:Y:S01]  /*317d0*/  @!P0 IMAD.MOV.U32 R44, RZ, RZ, 0x0 ;  /* 0x00000000ff2c8424 */ /* 0x000fe200078e00ff */
[C---:B------:R-:W-:Y:S01]  /*317e0*/  @!P0 R2UR UR5, R77.reuse ;  /* 0x000000004d0582ca */ /* 0x040fe200000e0000 */
[----:B------:R-:W-:Y:S01]  /*317f0*/  @!P0 IMAD.MOV.U32 R45, RZ, RZ, -0x3f56d000 ;  /* 0xc0a93000ff2d8424 */ /* 0x000fe200078e00ff */
[----:B------:R-:W-:Y:S01]  /*31800*/  @!P0 R2UR UR6, R76 ;  /* 0x000000004c0682ca */ /* 0x000fe200000e0000 */
[----:B------:R-:W-:Y:S01]  /*31810*/  @!P0 IMAD.MOV.U32 R126, RZ, RZ, 0x0 ;  /* 0x00000000ff7e8424 */ /* 0x000fe200078e00ff */
[----:B------:R-:W-:Y:S01]  /*31820*/  @!P0 R2UR UR7, R77 ;  /* 0x000000004d0782ca */ /* 0x000fe200000e0000 */
[----:B------:R-:W-:-:S08]  /*31830*/  @!P0 IMAD.MOV.U32 R127, RZ, RZ, -0x3f56d000 ;  /* 0xc0a93000ff7f8424 */ /* 0x000fd000078e00ff */
[----:B------:R1:W-:Y:S04]  /*31840*/  @!P0 STG.E.64 desc[UR4][R84.64+0x28f0], R44 ;  /* 0x0028f02c54008986 */ /* 0x0003e8000c101b04 */
[----:B------:R1:W-:Y:S04]  /*31850*/  @!P0 STG.E.64 desc[UR6][R84.64+0x28f8], RZ ;  /* 0x0028f8ff54008986 */ /* 0x0003e8000c101b06 */
[----:B------:R1:W-:Y:S04]  /*31860*/  STG.E.64 desc[UR8][R112.64+0x1388], R126 ;  /* 0x0013887e70007986 */ /* 0x0003e8000c101b08 */
[----:B0-----:R-:W2:Y:S01]  /*31870*/  LDG.E.64 R42, desc[UR10][R84.64+0x28f8] ;  /* 0x0028f80a542a7981 */ /* 0x001ea2000c1e1b00 */
[----:B------:R-:W-:-:S02]  /*31880*/  R2UR UR4, R76 ;  /* 0x000000004c0472ca */ /* 0x000fc400000e0000 */
[----:B------:R-:W-:-:S13]  /*31890*/  R2UR UR5, R77 ;  /* 0x000000004d0572ca */ /* 0x000fda00000e0000 */
[----:B--2---:R1:W-:Y:S02]  /*318a0*/  STG.E.64 desc[UR4][R112.64], R42 ;  /* 0x0000002a70007986 */ /* 0x0043e4000c101b04 */
.L_x_908:
[----:B------:R-:W-:Y:S05]  /*318b0*/  BSYNC.RECONVERGENT B3 ;  /* 0x0000000000037941 */ /* 0x000fea0003800200 */
.L_x_907:
[----:B------:R-:W-:-:S13]  /*318c0*/  ISETP.GT.AND P0, PT, R39, 0x1, PT ;  /* 0x000000012700780c */ /* 0x000fda0003f04270 */
[----:B------:R-:W-:Y:S05]  /*318d0*/  @P0 BRA `(.L_x_978) ;  /* 0xffffffb4005c0947 */ /* 0x000fea000383ffff */
.L_x_906:
[----:B------:R-:W-:Y:S05]  /*318e0*/  BSYNC.RECONVERGENT B4 ;  /* 0x0000000000047941 */ /* 0x000fea0003800200 */
.L_x_905:
[C---:B------:R-:W-:Y:S01]  /*318f0*/  ISETP.NE.AND P0, PT, R7.reuse, R2, PT ;  /* 0x000000020700720c */ /* 0x040fe20003f05270 */
[----:B------:R-:W-:-:S12]  /*31900*/  VIADD R7, R7, 0x1 ;  /* 0x0000000107077836 */ /* 0x000fd80000000000 */
[----:B------:R-:W-:Y:S05]  /*31910*/  @P0 BRA `(.L_x_979) ;  /* 0xffffffb4002c0947 */ /* 0x000fea000383ffff */
.L_x_904:
[----:B------:R-:W-:Y:S05]  /*31920*/  BSYNC.RECONVERGENT B5 ;  /* 0x0000000000057941 */ /* 0x000fea0003800200 */
.L_x_903:
[C---:B------:R-:W-:Y:S01]  /*31930*/  R2UR UR4, R76.reuse ;  /* 0x000000004c0472ca */ /* 0x040fe200000e0000 */
[----:B------:R-:W-:Y:S01]  /*31940*/  IMAD.MOV.U32 R4, RZ, RZ, 0x0 ;  /* 0x00000000ff047424 */ /* 0x000fe200078e00ff */
[C---:B------:R-:W-:Y:S01]  /*31950*/  R2UR UR5, R77.reuse ;  /* 0x000000004d0572ca */ /* 0x040fe200000e0000 */
[----:B------:R-:W-:Y:S01]  /*31960*/  IMAD.MOV.U32 R5, RZ, RZ, -0x40100000 ;  /* 0xbff00000ff057424 */ /* 0x000fe200078e00ff */
[C---:B------:R-:W-:Y:S01]  /*31970*/  R2UR UR6, R76.reuse ;  /* 0x000000004c0672ca */ /* 0x040fe200000e0000 */
[----:B0---4-:R-:W-:Y:S01]  /*31980*/  IMAD.MOV.U32 R6, RZ, RZ, 0x0 ;  /* 0x00000000ff067424 */ /* 0x011fe200078e00ff */
[C---:B------:R-:W-:Y:S01]  /*31990*/  R2UR UR7, R77.reuse ;  /* 0x000000004d0772ca */ /* 0x040fe200000e0000 */
[----:B------:R-:W-:Y:S01]  /*319a0*/  IMAD.MOV.U32 R7, RZ, RZ, 0x7ff00000 ;  /* 0x7ff00000ff077424 */ /* 0x000fe200078e00ff */
[----:B------:R-:W-:Y:S01]  /*319b0*/  R2UR UR8, R76 ;  /* 0x000000004c0872ca */ /* 0x000fe200000e0000 */
[----:B------:R-:W-:Y:S01]  /*319c0*/  BSSY.RECONVERGENT B2, `(.L_x_980) ;  /* 0x0000715000027945 */ /* 0x000fe20003800200 */
[----:B------:R-:W-:-:S02]  /*319d0*/  R2UR UR9, R77 ;  /* 0x000000004d0972ca */ /* 0x000fc400000e0000 */
[----:B------:R-:W-:Y:S02]  /*319e0*/  R2UR UR10, R76 ;  /* 0x000000004c0a72ca */ /* 0x000fe400000e0000 */
[----:B------:R-:W-:Y:S01]  /*319f0*/  R2UR UR11, R77 ;  /* 0x000000004d0b72ca */ /* 0x000fe200000e0000 */
[----:B------:R0:W-:Y:S01]  /*31a00*/  STG.E.64 desc[UR4][R84.64+0x2718], R4 ;  /* 0x0027180454007986 */ /* 0x0001e2000c101b04 */
[----:B------:R-:W-:-:S03]  /*31a10*/  ISETP.GE.AND P0, PT, R2, 0x2, PT ;  /* 0x000000020200780c */ /* 0x000fc60003f06270 */
[----:B------:R0:W-:Y:S04]  /*31a20*/  STG.E.64 desc[UR6][R84.64+0x2710], R4 ;  /* 0x0027100454007986 */ /* 0x0001e8000c101b06 */
[----:B------:R0:W-:Y:S04]  /*31a30*/  STG.E.64 desc[UR8][R84.64+0x27e8], R6 ;  /* 0x0027e80654007986 */ /* 0x0001e8000c101b08 */
[----:B------:R0:W-:Y:S02]  /*31a40*/  STG.E.64 desc[UR10][R84.64+0x27e0], R6 ;  /* 0x0027e00654007986 */ /* 0x0001e4000c101b0a */
[----:B------:R-:W-:Y:S05]  /*31a50*/  @!P0 BRA `(.L_x_981) ;  /* 0x00000070002c8947 */ /* 0x000fea0003800000 */
[C---:B0-----:R-:W-:Y:S01]  /*31a60*/  VIADD R4, R2.reuse, 0xfffffffe ;  /* 0xfffffffe02047836 */ /* 0x041fe20000000000 */
[----:B------:R-:W-:Y:S01]  /*31a70*/  BSSY.RECONVERGENT B0, `(.L_x_982) ;  /* 0x000004c000007945 */ /* 0x000fe20003800200 */
[----:B------:R-:W-:Y:S02]  /*31a80*/  VIADD R3, R2, 0xffffffff ;  /* 0xffffffff02037836 */ /* 0x000fe40000000000 */
[----:B-1----:R-:W-:Y:S01]  /*31a90*/  IMAD.MOV.U32 R45, RZ, RZ, 0x2 ;  /* 0x00000002ff2d7424 */ /* 0x002fe200078e00ff */
[----:B------:R-:W-:Y:S02]  /*31aa0*/  ISETP.GE.U32.AND P1, PT, R4, 0x7, PT ;  /* 0x000000070400780c */ /* 0x000fe40003f26070 */
[----:B------:R-:W-:-:S04]  /*31ab0*/  LOP3.LUT R98, R3, 0x7, RZ, 0xc0, !PT ;  /* 0x0000000703627812 */ /* 0x000fc800078ec0ff */
[----:B------:R-:W-:-:S07]  /*31ac0*/  ISETP.NE.AND P0, PT, R98, RZ, PT ;  /* 0x000000ff6200720c */ /* 0x000fce0003f05270 */
[----:B------:R-:W-:Y:S06]  /*31ad0*/  @!P1 BRA `(.L_x_983) ;  /* 0x0000000400149947 */ /* 0x000fec0003800000 */
[----:B------:R-:W-:Y:S01]  /*31ae0*/  VIADD R44, R11, 0x4e2 ;  /* 0x000004e20b2c7836 */ /* 0x000fe20000000000 */
[----:B------:R-:W-:Y:S01]  /*31af0*/  LOP3.LUT R46, R3, 0xfffffff8, RZ, 0xc0, !PT ;  /* 0xfffffff8032e7812 */ /* 0x000fe200078ec0ff */
[----:B------:R-:W-:Y:S02]  /*31b00*/  VIADD R96, R11, 0x4fc ;  /* 0x000004fc0b607836 */ /* 0x000fe40000000000 */
[----:B------:R-:W-:Y:S01]  /*31b10*/  IMAD.MOV.U32 R45, RZ, RZ, 0x2 ;  /* 0x00000002ff2d7424 */ /* 0x000fe200078e00ff */
[----:B------:R-:W-:Y:S02]  /*31b20*/  SHF.R.S32.HI R97, RZ, 0x1f, R44 ;  /* 0x0000001fff617819 */ /* 0x000fe4000001142c */
[----:B------:R-:W-:-:S07]  /*31b30*/  SHF.R.S32.HI R99, RZ, 0x1f, R96 ;  /* 0x0000001fff637819 */ /* 0x000fce0000011460 */
.L_x_984:
[----:B0-----:R-:W-:Y:S01]  /*31b40*/  SHF.R.S32.HI R4, RZ, 0x1f, R45 ;  /* 0x0000001fff047819 */ /* 0x001fe2000001142d */
[----:B------:R-:W-:Y:S01]  /*31b50*/  IMAD.WIDE R6, R45, 0x8, R84 ;  /* 0x000000082d067825 */ /* 0x000fe200078e0254 */
[-C--:B------:R-:W-:Y:S02]  /*31b60*/  IADD3 R39, P1, PT, R44, R45.reuse, RZ ;  /* 0x0000002d2c277210 */ /* 0x080fe40007f3e0ff */
[C---:B------:R-:W-:Y:S01]  /*31b70*/  R2UR UR4, R76.reuse ;  /* 0x000000004c0472ca */ /* 0x040fe200000e0000 */
[----:B------:R-:W-:Y:S01]  /*31b80*/  IMAD.MOV.U32 R5, RZ, RZ, -0x3f56d000 ;  /* 0xc0a93000ff057424 */ /* 0x000fe200078e00ff */
[----:B------:R-:W-:Y:S01]  /*31b90*/  R2UR UR5, R77 ;  /* 0x000000004d0572ca */ /* 0x000fe200000e0000 */
[----:B------:R-:W-:Y:S01]  /*31ba0*/  IMAD.X R42, R97, 0x1, R4, P1 ;  /* 0x00000001612a7824 */ /* 0x000fe200008e0604 */
[----:B------:R-:W-:Y:S01]  /*31bb0*/  R2UR UR6, R76 ;  /* 0x000000004c0672ca */ /* 0x000fe200000e0000 */
[----:B--2---:R-:W-:Y:S01]  /*31bc0*/  VIADD R9, R45, 0x2 ;  /* 0x000000022d097836 */ /* 0x004fe20000000000 */
[----:B------:R-:W-:Y:S01]  /*31bd0*/  R2UR UR7, R77 ;  /* 0x000000004d0772ca */ /* 0x000fe200000e0000 */
[C---:B------:R-:W-:Y:S01]  /*31be0*/  VIADD R47, R45.reuse, 0x6 ;  /* 0x000000062d2f7836 */ /* 0x040fe20000000000 */
[----:B------:R-:W-:Y:S01]  /*31bf0*/  IADD3 R41, P2, PT, R96, R45, RZ ;  /* 0x0000002d60297210 */ /* 0x000fe20007f5e0ff */
[----:B------:R-:W-:Y:S01]  /*31c00*/  VIADD R43, R45, 0x7 ;  /* 0x000000072d2b7836 */ /* 0x000fe20000000000 */
[----:B------:R-:W-:-:S02]  /*31c10*/  R2UR UR8, R76 ;  /* 0x000000004c0872ca */ /* 0x000fc400000e0000 */
[----:B------:R-:W-:Y:S01]  /*31c20*/  R2UR UR9, R77 ;  /* 0x000000004d0972ca */ /* 0x000fe200000e0000 */
[----:B------:R-:W-:Y:S01]  /*31c30*/  IMAD.X R8, R99, 0x1, R4, P2 ;  /* 0x0000000163087824 */ /* 0x000fe200010e0604 */
[C---:B------:R-:W-:Y:S01]  /*31c40*/  R2UR UR10, R76.reuse ;  /* 0x000000004c0a72ca */ /* 0x040fe200000e0000 */
[----:B------:R-:W-:Y:S01]  /*31c50*/  IMAD.MOV.U32 R4, RZ, RZ, 0x0 ;  /* 0x00000000ff047424 */ /* 0x000fe200078e00ff */
[C---:B------:R-:W-:Y:S02]  /*31c60*/  R2UR UR11, R77.reuse ;  /* 0x000000004d0b72ca */ /* 0x040fe400000e0000 */
[C---:B------:R-:W-:Y:S01]  /*31c70*/  R2UR UR12, R76.reuse ;  /* 0x000000004c0c72ca */ /* 0x040fe200000e0000 */
[----:B------:R-:W-:Y:S01]  /*31c80*/  STG.E.64 desc[UR6][R6.64+0x27e0], RZ ;  /* 0x0027e0ff06007986 */ /* 0x000fe2000c101b06 */
[C---:B------:R-:W-:Y:S02]  /*31c90*/  R2UR UR13, R77.reuse ;  /* 0x000000004d0d72ca */ /* 0x040fe400000e0000 */
[----:B------:R-:W-:Y:S01]  /*31ca0*/  R2UR UR14, R76 ;  /* 0x000000004c0e72ca */ /* 0x000fe200000e0000 */
[----:B------:R0:W-:Y:S01]  /*31cb0*/  STG.E.64 desc[UR4][R6.64+0x2710], R4 ;  /* 0x0027100406007986 */ /* 0x0001e2000c101b04 */
[----:B------:R-:W-:-:S02]  /*31cc0*/  R2UR UR15, R77 ;  /* 0x000000004d0f72ca */ /* 0x000fc400000e0000 */
[-C--:B------:R-:W-:Y:S02]  /*31cd0*/  LEA R38, P1, R39, R78.reuse, 0x3 ;  /* 0x0000004e27267211 */ /* 0x080fe400078218ff */
[----:B------:R-:W-:Y:S02]  /*31ce0*/  LEA R40, P2, R41, R78, 0x3 ;  /* 0x0000004e29287211 */ /* 0x000fe400078418ff */
[-C--:B------:R-:W-:Y:S01]  /*31cf0*/  LEA.HI.X R39, R39, R79.reuse, R42, 0x3, P1 ;  /* 0x0000004f27277211 */ /* 0x080fe200008f1c2a */
[----:B------:R-:W-:Y:S01]  /*31d00*/  IMAD.WIDE R42, R43, 0x8, R84 ;  /* 0x000000082b2a7825 */ /* 0x000fe200078e0254 */
[----:B------:R-:W-:Y:S02]  /*31d10*/  LEA.HI.X R41, R41, R79, R8, 0x3, P2 ;  /* 0x0000004f29297211 */ /* 0x000fe400010f1c08 */
[C---:B------:R-:W-:Y:S01]  /*31d20*/  R2UR UR16, R76.reuse ;  /* 0x000000004c1072ca */ /* 0x040fe200000e0000 */
[--C-:B------:R-:W-:Y:S01]  /*31d30*/  IMAD.WIDE R8, R9, 0x8, R84.reuse ;  /* 0x0000000809087825 */ /* 0x100fe200078e0254 */
[----:B------:R-:W-:Y:S01]  /*31d40*/  R2UR UR17, R77 ;  /* 0x000000004d1172ca */ /* 0x000fe200000e0000 */
[----:B------:R1:W-:Y:S01]  /*31d50*/  STG.E.64 desc[UR8][R38.64+0x8], R4 ;  /* 0x0000080426007986 */ /* 0x0003e2000c101b08 */
[C---:B------:R-:W-:Y:S01]  /*31d60*/  R2UR UR18, R76.reuse ;  /* 0x000000004c1272ca */ /* 0x040fe200000e0000 */
[----:B0-----:R-:W-:Y:S01]  /*31d70*/  VIADD R7, R45, 0x3 ;  /* 0x000000032d077836 */ /* 0x001fe20000000000 */
[----:B------:R-:W-:Y:S01]  /*31d80*/  R2UR UR19, R77 ;  /* 0x000000004d1372ca */ /* 0x000fe200000e0000 */
[----:B------:R0:W-:Y:S01]  /*31d90*/  STG.E.64 desc[UR10][R40.64+0x8], RZ ;  /* 0x000008ff28007986 */ /* 0x0001e2000c101b0a */
[C---:B------:R-:W-:Y:S01]  /*31da0*/  R2UR UR20, R76.reuse ;  /* 0x000000004c1472ca */ /* 0x040fe200000e0000 */
[----:B------:R-:W-:Y:S01]  /*31db0*/  IMAD.WIDE R6, R7, 0x8, R84 ;  /* 0x0000000807067825 */ /* 0x000fe200078e0254 */
[----:B------:R-:W-:Y:S01]  /*31dc0*/  R2UR UR21, R77 ;  /* 0x000000004d1572ca */ /* 0x000fe200000e0000 */
[----:B------:R-:W-:Y:S01]  /*31dd0*/  STG.E.64 desc[UR12][R8.64+0x2710], R4 ;  /* 0x0027100408007986 */ /* 0x000fe2000c101b0c */
[----:B------:R-:W-:-:S02]  /*31de0*/  R2UR UR22, R76 ;  /* 0x000000004c1672ca */ /* 0x000fc400000e0000 */
[----:B------:R-:W-:Y:S01]  /*31df0*/  R2UR UR23, R77 ;  /* 0x000000004d1772ca */ /* 0x000fe200000e0000 */
[----:B------:R2:W-:Y:S01]  /*31e00*/  STG.E.64 desc[UR14][R8.64+0x27e0], RZ ;  /* 0x0027e0ff08007986 */ /* 0x0005e2000c101b0e */
[----:B------:R-:W-:Y:S01]  /*31e10*/  ISETP.NE.AND P1, PT, R47, R46, PT ;  /* 0x0000002e2f00720c */ /* 0x000fe20003f25270 */
[C---:B-1----:R-:W-:Y:S02]  /*31e20*/  VIADD R39, R45.reuse, 0x4 ;  /* 0x000000042d277836 */ /* 0x042fe40000000000 */
[C---:B0-----:R-:W-:Y:S01]  /*31e30*/  VIADD R41, R45.reuse, 0x5 ;  /* 0x000000052d297836 */ /* 0x041fe20000000000 */
[----:B------:R0:W-:Y:S01]  /*31e40*/  STG.E.64 desc[UR4][R6.64+0x2710], R4 ;  /* 0x0027100406007986 */ /* 0x0001e2000c101b04 */
[----:B------:R-:W-:-:S03]  /*31e50*/  VIADD R45, R45, 0x8 ;  /* 0x000000082d2d7836 */ /* 0x000fc60000000000 */
[----:B------:R0:W-:Y:S01]  /*31e60*/  STG.E.64 desc[UR6][R6.64+0x27e0], RZ ;  /* 0x0027e0ff06007986 */ /* 0x0001e2000c101b06 */
[----:B--2---:R-:W-:-:S04]  /*31e70*/  IMAD.WIDE R8, R39, 0x8, R84 ;  /* 0x0000000827087825 */ /* 0x004fc800078e0254 */
[--C-:B------:R-:W-:Y:S01]  /*31e80*/  IMAD.WIDE R38, R41, 0x8, R84.reuse ;  /* 0x0000000829267825 */ /* 0x100fe200078e0254 */
[----:B------:R0:W-:Y:S03]  /*31e90*/  STG.E.64 desc[UR8][R8.64+0x2710], R4 ;  /* 0x0027100408007986 */ /* 0x0001e6000c101b08 */
[----:B------:R-:W-:Y:S01]  /*31ea0*/  IMAD.WIDE R40, R47, 0x8, R84 ;  /* 0x000000082f287825 */ /* 0x000fe200078e0254 */
[----:B------:R0:W-:Y:S04]  /*31eb0*/  STG.E.64 desc[UR10][R8.64+0x27e0], RZ ;  /* 0x0027e0ff08007986 */ /* 0x0001e8000c101b0a */
[----:B------:R0:W-:Y:S04]  /*31ec0*/  STG.E.64 desc[UR12][R38.64+0x2710], R4 ;  /* 0x0027100426007986 */ /* 0x0001e8000c101b0c */
[----:B------:R0:W-:Y:S04]  /*31ed0*/  STG.E.64 desc[UR14][R38.64+0x27e0], RZ ;  /* 0x0027e0ff26007986 */ /* 0x0001e8000c101b0e */
[----:B------:R0:W-:Y:S04]  /*31ee0*/  STG.E.64 desc[UR16][R40.64+0x2710], R4 ;  /* 0x0027100428007986 */ /* 0x0001e8000c101b10 */
[----:B------:R0:W-:Y:S04]  /*31ef0*/  STG.E.64 desc[UR18][R40.64+0x27e0], RZ ;  /* 0x0027e0ff28007986 */ /* 0x0001e8000c101b12 */
[----:B------:R0:W-:Y:S04]  /*31f00*/  STG.E.64 desc[UR20][R42.64+0x2710], R4 ;  /* 0x002710042a007986 */ /* 0x0001e8000c101b14 */
[----:B------:R0:W-:Y:S01]  /*31f10*/  STG.E.64 desc[UR22][R42.64+0x27e0], RZ ;  /* 0x0027e0ff2a007986 */ /* 0x0001e2000c101b16 */
[----:B------:R-:W-:Y:S05]  /*31f20*/  @P1 BRA `(.L_x_984) ;  /* 0xfffffffc00041947 */ /* 0x000fea000383ffff */
.L_x_983:
[----:B------:R-:W-:Y:S05]  /*31f30*/  BSYNC.RECONVERGENT B0 ;  /* 0x0000000000007941 */ /* 0x000fea0003800200 */
.L_x_982:
[----:B------:R-:W-:Y:S04]  /*31f40*/  BSSY.RECONVERGENT B0, `(.L_x_985) ;  /* 0x000004c000007945 */ /* 0x000fe80003800200 */
[----:B------:R-:W-:Y:S05]  /*31f50*/  @!P0 BRA `(.L_x_986) ;  /* 0x0000000400288947 */ /* 0x000fea0003800000 */
[----:B------:R-:W-:Y:S01]  /*31f60*/  ISETP.GE.U32.AND P0, PT, R98, 0x4, PT ;  /* 0x000000046200780c */ /* 0x000fe20003f06070 */
[----:B------:R-:W-:Y:S01]  /*31f70*/  BSSY.RECONVERGENT B1, `(.L_x_987) ;  /* 0x0000026000017945 */ /* 0x000fe20003800200 */
[----:B0-----:R-:W-:-:S04]  /*31f80*/  LOP3.LUT R42, R3, 0x3, RZ, 0xc0, !PT ;  /* 0x00000003032a7812 */ /* 0x001fc800078ec0ff */
[----:B------:R-:W-:-:S07]  /*31f90*/  ISETP.NE.AND P1, PT, R42, RZ, PT ;  /* 0x000000ff2a00720c */ /* 0x000fce0003f25270 */
[----:B------:R-:W-:Y:S06]  /*31fa0*/  @!P0 BRA `(.L_x_988) ;  /* 0x0000000000888947 */ /* 0x000fec0003800000 */
[C---:B------:R-:W-:Y:S01]  /*31fb0*/  R2UR UR4, R76.reuse ;  /* 0x000000004c0472ca */ /* 0x040fe200000e0000 */
[----:B------:R-:W-:Y:S01]  /*31fc0*/  VIADD R7, R45, 0x1 ;  /* 0x000000012d077836 */ /* 0x000fe20000000000 */
[----:B------:R-:W-:Y:S01]  /*31fd0*/  R2UR UR5, R77 ;  /* 0x000000004d0572ca */ /* 0x000fe200000e0000 */
[C---:B--2---:R-:W-:Y:S01]  /*31fe0*/  VIADD R9, R45.reuse, 0x2 ;  /* 0x000000022d097836 */ /* 0x044fe20000000000 */
[C---:B------:R-:W-:Y:S01]  /*31ff0*/  R2UR UR6, R76.reuse ;  /* 0x000000004c0672ca */ /* 0x040fe200000e0000 */
[----:B------:R-:W-:Y:S01]  /*32000*/  VIADD R39, R45, 0x3 ;  /* 0x000000032d277836 */ /* 0x000fe20000000000 */
[----:B------:R-:W-:Y:S01]  /*32010*/  R2UR UR7, R77 ;  /* 0x000000004d0772ca */ /* 0x000fe200000e0000 */
[--C-:B------:R-:W-:Y:S01]  /*32020*/  IMAD.WIDE R4, R45, 0x8, R84.reuse ;  /* 0x000000082d047825 */ /* 0x100fe200078e0254 */
[C---:B------:R-:W-:Y:S02]  /*32030*/  R2UR UR8, R76.reuse ;  /* 0x000000004c0872ca */ /* 0x040fe400000e0000 */
[C---:B------:R-:W-:Y:S01]  /*32040*/  R2UR UR9, R77.reuse ;  /* 0x000000004d0972ca */ /* 0x040fe200000e0000 */
[----:B------:R-:W-:Y:S01]  /*32050*/  IMAD.MOV.U32 R40, RZ, RZ, 0x0 ;  /* 0x00000000ff287424 */ /* 0x000fe200078e00ff */
[C---:B------:R-:W-:Y:S01]  /*32060*/  R2UR UR10, R76.reuse ;  /* 0x000000004c0a72ca */ /* 0x040fe200000e0000 */
[----:B------:R-:W-:Y:S01]  /*32070*/  IMAD.MOV.U32 R41, RZ, RZ, -0x3f56d000 ;  /* 0xc0a93000ff297424 */ /* 0x000fe200078e00ff */
[----:B------:R-:W-:Y:S01]  /*32080*/  R2UR UR11, R77 ;  /* 0x000000004d0b72ca */ /* 0x000fe200000e0000 */
[----:B------:R-:W-:Y:S01]  /*32090*/  IMAD.WIDE R6, R7, 0x8, R84 ;  /* 0x0000000807067825 */ /* 0x000fe200078e0254 */
[----:B------:R-:W-:-:S02]  /*320a0*/  R2UR UR12, R76 ;  /* 0x000000004c0c72ca */ /* 0x000fc400000e0000 */
[----:B------:R-:W-:Y:S01]  /*320b0*/  R2UR UR13, R77 ;  /* 0x000000004d0d72ca */ /* 0x000fe200000e0000 */
[--C-:B------:R-:W-:Y:S01]  /*320c0*/  IMAD.WIDE R8, R9, 0x8, R84.reuse ;  /* 0x0000000809087825 */ /* 0x100fe200078e0254 */
[C---:B------:R-:W-:Y:S01]  /*320d0*/  R2UR UR14, R76.reuse ;  /* 0x000000004c0e72ca */ /* 0x040fe200000e0000 */
[----:B------:R0:W-:Y:S01]  /*320e0*/  STG.E.64 desc[UR6][R4.64+0x27e0], RZ ;  /* 0x0027e0ff04007986 */ /* 0x0001e2000c101b06 */
[----:B------:R-:W-:Y:S01]  /*320f0*/  R2UR UR15, R77 ;  /* 0x000000004d0f72ca */ /* 0x000fe200000e0000 */
[----:B------:R-:W-:Y:S01]  /*32100*/  IMAD.WIDE R38, R39, 0x8, R84 ;  /* 0x0000000827267825 */ /* 0x000fe200078e0254 */
[C---:B------:R-:W-:Y:S01]  /*32110*/  R2UR UR16, R76.reuse ;  /* 0x000000004c1072ca */ /* 0x040fe200000e0000 */
[----:B------:R0:W-:Y:S01]  /*32120*/  STG.E.64 desc[UR4][R4.64+0x2710], R40 ;  /* 0x0027102804007986 */ /* 0x0001e2000c101b04 */
[----:B------:R-:W-:Y:S01]  /*32130*/  R2UR UR17, R77 ;  /* 0x000000004d1172ca */ /* 0x000fe200000e0000 */
[----:B------:R-:W-:Y:S01]  /*32140*/  VIADD R45, R45, 0x4 ;  /* 0x000000042d2d7836 */ /* 0x000fe20000000000 */
[----:B------:R-:W-:Y:S01]  /*32150*/  R2UR UR18, R76 ;  /* 0x000000004c1272ca */ /* 0x000fe200000e0000 */
[----:B------:R0:W-:Y:S01]  /*32160*/  STG.E.64 desc[UR8][R6.64+0x2710], R40 ;  /* 0x0027102806007986 */ /* 0x0001e2000c101b08 */
[----:B------:R-:W-:-:S03]  /*32170*/  R2UR UR19, R77 ;  /* 0x000000004d1372ca */ /* 0x000fc600000e0000 */
[----:B------:R0:W-:Y:S04]  /*32180*/  STG.E.64 desc[UR10][R6.64+0x27e0], RZ ;  /* 0x0027e0ff06007986 */ /* 0x0001e8000c101b0a */
[----:B------:R0:W-:Y:S04]  /*32190*/  STG.E.64 desc[UR12][R8.64+0x2710], R40 ;  /* 0x0027102808007986 */ /* 0x0001e8000c101b0c */
[----:B------:R0:W-:Y:S04]  /*321a0*/  STG.E.64 desc[UR14][R8.64+0x27e0], RZ ;  /* 0x0027e0ff08007986 */ /* 0x0001e8000c101b0e */
[----:B------:R0:W-:Y:S04]  /*321b0*/  STG.E.64 desc[UR16][R38.64+0x2710], R40 ;  /* 0x0027102826007986 */ /* 0x0001e8000c101b10 */
[----:B------:R0:W-:Y:S02]  /*321c0*/  STG.E.64 desc[UR18][R38.64+0x27e0], RZ ;  /* 0x0027e0ff26007986 */ /* 0x0001e4000c101b12 */
.L_x_988:
[----:B------:R-:W-:Y:S05]  /*321d0*/  BSYNC.RECONVERGENT B1 ;  /* 0x0000000000017941 */ /* 0x000fea0003800200 */
.L_x_987:
[----:B------:R-:W-:Y:S05]  /*321e0*/  @!P1 BRA `(.L_x_986) ;  /* 0x0000000000849947 */ /* 0x000fea0003800000 */
[----:B------:R-:W-:Y:S01]  /*321f0*/  ISETP.NE.AND P0, PT, R42, 0x1, PT ;  /* 0x000000012a00780c */ /* 0x000fe20003f05270 */
[----:B------:R-:W-:Y:S01]  /*32200*/  BSSY.RECONVERGENT B1, `(.L_x_989) ;  /* 0x0000016000017945 */ /* 0x000fe20003800200 */
[----:B0-----:R-:W-:-:S04]  /*32210*/  LOP3.LUT R4, R3, 0x1, RZ, 0xc0, !PT ;  /* 0x0000000103047812 */ /* 0x001fc800078ec0ff */
[----:B------:R-:W-:-:S07]  /*32220*/  ISETP.NE.U32.AND P1, PT, R4, 0x1, PT ;  /* 0x000000010400780c */ /* 0x000fce0003f25070 */
[----:B------:R-:W-:Y:S06]  /*32230*/  @!P0 BRA `(.L_x_990) ;  /* 0x0000000000488947 */ /* 0x000fec0003800000 */
[C---:B------:R-:W-:Y:S01]  /*32240*/  R2UR UR6, R76.reuse ;  /* 0x000000004c0672ca */ /* 0x040fe200000e0000 */
[----:B--2---:R-:W-:Y:S01]  /*32250*/  VIADD R9, R45, 0x1 ;  /* 0x000000012d097836 */ /* 0x004fe20000000000 */
        /* <DEDUP_REMOVED lines=11> */
[----:B------:R0:W-:Y:S01]  /*32310*/  STG.E.64 desc[UR6][R4.64+0x27e0], RZ ;  /* 0x0027e0ff04007986 */ /* 0x0001e2000c101b06 */
[----:B------:R-:W-:-:S03]  /*32320*/  VIADD R45, R45, 0x2 ;  /* 0x000000022d2d7836 */ /* 0x000fc60000000000 */
[----:B------:R0:W-:Y:S04]  /*32330*/  STG.E.64 desc[UR4][R4.64+0x2710], R6 ;  /* 0x0027100604007986 */ /* 0x0001e8000c101b04 */
[----:B------:R0:W-:Y:S04]  /*32340*/  STG.E.64 desc[UR8][R8.64+0x2710], R6 ;  /* 0x0027100608007986 */ /* 0x0001e8000c101b08 */
[----:B------:R0:W-:Y:S02]  /*32350*/  STG.E.64 desc[UR10][R8.64+0x27e0], RZ ;  /* 0x0027e0ff08007986 */ /* 0x0001e4000c101b0a */
.L_x_990:
[----:B------:R-:W-:Y:S05]  /*32360*/  BSYNC.RECONVERGENT B1 ;  /* 0x0000000000017941 */ /* 0x000fea0003800200 */
.L_x_989:
[C---:B------:R-:W-:Y:S01]  /*32370*/  @!P1 R2UR UR4, R76.reuse ;  /* 0x000000004c0492ca */ /* 0x040fe200000e0000 */
[----:B0-----:R-:W-:Y:S01]  /*32380*/  @!P1 IMAD.MOV.U32 R6, RZ, RZ, 0x0 ;  /* 0x00000000ff069424 */ /* 0x001fe200078e00ff */
[----:B------:R-:W-:Y:S01]  /*32390*/  @!P1 R2UR UR5, R77 ;  /* 0x000000004d0592ca */ /* 0x000fe200000e0000 */
[----:B------:R-:W-:Y:S01]  /*323a0*/  @!P1 IMAD.MOV.U32 R7, RZ, RZ, -0x3f56d000 ;  /* 0xc0a93000ff079424 */ /* 0x000fe200078e00ff */
[----:B------:R-:W-:Y:S01]  /*323b0*/  @!P1 R2UR UR6, R76 ;  /* 0x000000004c0692ca */ /* 0x000fe200000e0000 */
[----:B------:R-:W-:Y:S01]  /*323c0*/  @!P1 IMAD.WIDE R4, R45, 0x8, R84 ;  /* 0x000000082d049825 */ /* 0x000fe200078e0254 */
[----:B------:R-:W-:-:S09]  /*323d0*/  @!P1 R2UR UR7, R77 ;  /* 0x000000004d0792ca */ /* 0x000fd200000e0000 */
[----:B------:R1:W-:Y:S04]  /*323e0*/  @!P1 STG.E.64 desc[UR4][R4.64+0x2710], R6 ;  /* 0x0027100604009986 */ /* 0x0003e8000c101b04 */
[----:B------:R1:W-:Y:S02]  /*323f0*/  @!P1 STG.E.64 desc[UR6][R4.64+0x27e0], RZ ;  /* 0x0027e0ff04009986 */ /* 0x0003e4000c101b06 */
.L_x_986:
[----:B------:R-:W-:Y:S05]  /*32400*/  BSYNC.RECONVERGENT B0 ;  /* 0x0000000000007941 */ /* 0x000fea0003800200 */
.L_x_985:
[C---:B01----:R-:W-:Y:S02]  /*32410*/  VIADD R7, R10.reuse, 0x1 ;  /* 0x000000010a077836 */ /* 0x043fe40000000000 */
[----:B------:R-:W-:Y:S02]  /*32420*/  VIADD R4, R10, 0x2 ;  /* 0x000000020a047836 */ /* 0x000fe40000000000 */
[----:B------:R-:W-:Y:S02]  /*32430*/  IMAD.MOV.U32 R40, RZ, RZ, 0x2 ;  /* 0x00000002ff287424 */ /* 0x000fe400078e00ff */
[----:B------:R-:W-:Y:S02]  /*32440*/  IMAD.MOV.U32 R41, RZ, RZ, -0x2 ;  /* 0xfffffffeff297424 */ /* 0x000fe400078e00ff */
[----:B------:R-:W-:Y:S02]  /*32450*/  IMAD.MOV.U32 R39, RZ, RZ, -0x3 ;  /* 0xfffffffdff277424 */ /* 0x000fe400078e00ff */
[----:B--2---:R-:W-:-:S07]  /*32460*/  IMAD.MOV.U32 R9, RZ, RZ, -0x4 ;  /* 0xfffffffcff097424 */ /* 0x004fce00078e00ff */
.L_x_1093:
[----:B------:R-:W-:Y:S02]  /*32470*/  IADD3 R5, P0, PT, R11, R40, RZ ;  /* 0x000000280b057210 */ /* 0x000fe40007f1e0ff */
[C---:B------:R-:W-:Y:S02]  /*32480*/  R2UR UR6, R76.reuse ;  /* 0x000000004c0672ca */ /* 0x040fe400000e0000 */
[C---:B------:R-:W-:Y:S01]  /*32490*/  R2UR UR7, R77.reuse ;  /* 0x000000004d0772ca */ /* 0x040fe200000e0000 */
[----:B------:R-:W-:Y:S01]  /*324a0*/  IMAD.X R6, RZ, RZ, R0, P0 ;  /* 0x000000ffff067224 */ /* 0x000fe200000e0600 */
[----:B------:R-:W-:Y:S02]  /*324b0*/  R2UR UR4, R76 ;  /* 0x000000004c0472ca */ /* 0x000fe400000e0000 */
[----:B------:R-:W-:Y:S02]  /*324c0*/  R2UR UR5, R77 ;  /* 0x000000004d0572ca */ /* 0x000fe400000e0000 */
[----:B------:R-:W-:-:S02]  /*324d0*/  LEA R112, P0, R5, R78, 0x3 ;  /* 0x0000004e05707211 */ /* 0x000fc400078018ff */
[----:B------:R-:W-:Y:S02]  /*324e0*/  R2UR UR8, R76 ;  /* 0x000000004c0872ca */ /* 0x000fe400000e0000 */
[----:B------:R-:W-:Y:S02]  /*324f0*/  LEA.HI.X R113, R5, R79, R6, 0x3, P0 ;  /* 0x0000004f05717211 */ /* 0x000fe400000f1c06 */
[----:B------:R-:W-:Y:S01]  /*32500*/  R2UR UR9, R77 ;  /* 0x000000004d0972ca */ /* 0x000fe200000e0000 */
[----:B------:R-:W2:Y:S04]  /*32510*/  LDG.E.64 R46, desc[UR6][R84.64+0x28b8] ;  /* 0x0028b806542e7981 */ /* 0x000ea8000c1e1b00 */
[----:B------:R-:W2:Y:S04]  /*32520*/  LDG.E.64 R42, desc[UR4][R112.64+0x2708] ;  /* 0x00270804702a7981 */ /* 0x000ea8000c1e1b00 */
[----:B---3--:R-:W3:Y:S04]  /*32530*/  LDG.E.64 R110, desc[UR6][R84.64+0x28b0] ;  /* 0x0028b006546e7981 */ /* 0x008ee8000c1e1b00 */
[----:B----4-:R-:W4:Y:S04]  /*32540*/  LDG.E.64 R44, desc[UR8][R84.64+0x28c0] ;  /* 0x0028c008542c7981 */ /* 0x010f28000c1e1b00 */
[----:B------:R-:W3:Y:S01]  /*32550*/  LDG.E.64 R100, desc[UR4][R112.64+0x27d8] ;  /* 0x0027d80470647981 */ /* 0x000ee2000c1e1b00 */
[----:B------:R-:W-:Y:S01]  /*32560*/  BSSY.RECONVERGENT B0, `(.L_x_991) ;  /* 0x0000018000007945 */ /* 0x000fe20003800200 */
[----:B--2---:R-:W-:-:S08]  /*32570*/  DADD R42, R42, R46 ;  /* 0x000000002a2a7229 */ /* 0x004fd0000000002e */
[----:B----4-:R-:W-:-:S06]  /*32580*/  DADD R98, R42, R44 ;  /* 0x000000002a627229 */ /* 0x010fcc000000002c */
[----:B------:R-:W0:Y:S01]  /*32590*/  MUFU.RCP64H R43, R99 ;  /* 0x00000063002b7308 */ /* 0x000e220000001800 */
[----:B------:R-:W-:-:S06]  /*325a0*/  IMAD.MOV.U32 R42, RZ, RZ, 0x1 ;  /* 0x00000001ff2a7424 */ /* 0x000fcc00078e00ff */
[----:B0-----:R-:W-:-:S08]  /*325b0*/  DFMA R96, -R98, R42, 1 ;  /* 0x3ff000006260742b */ /* 0x001fd0000000012a */
[----:B------:R-:W-:-:S08]  /*325c0*/  DFMA R96, R96, R96, R96 ;  /* 0x000000606060722b */ /* 0x000fd00000000060 */
[----:B------:R-:W-:-:S08]  /*325d0*/  DFMA R96, R42, R96, R42 ;  /* 0x000000602a60722b */ /* 0x000fd0000000002a */
[----:B------:R-:W-:Y:S02]  /*325e0*/  DFMA R42, -R98, R96, 1 ;  /* 0x3ff00000622a742b */ /* 0x000fe40000000160 */
[----:B---3--:R-:W-:-:S06]  /*325f0*/  DADD R100, R100, R110 ;  /* 0x0000000064647229 */ /* 0x008fcc000000006e */
[----:B------:R-:W-:-:S08]  /*32600*/  DFMA R42, R96, R42, R96 ;  /* 0x0000002a602a722b */ /* 0x000fd00000000060 */
[----:B------:R-:W-:-:S08]  /*32610*/  DMUL R124, R100, R42 ;  /* 0x0000002a647c7228 */ /* 0x000fd00000000000 */
[----:B------:R-:W-:-:S08]  /*32620*/  DFMA R96, -R98, R124, R100 ;  /* 0x0000007c6260722b */ /* 0x000fd00000000164 */
[----:B------:R-:W-:Y:S01]  /*32630*/  DFMA R124, R42, R96, R124 ;  /* 0x000000602a7c722b */ /* 0x000fe2000000007c */
[----:B------:R-:W-:-:S09]  /*32640*/  FSETP.GEU.AND P1, PT, |R101|, 6.5827683646048100446e-37, PT ;  /* 0x036000006500780b */ /* 0x000fd20003f2e200 */
[----:B------:R-:W-:-:S05]  /*32650*/  FFMA R5, RZ, R99, R125 ;  /* 0x00000063ff057223 */ /* 0x000fca000000007d */
[----:B------:R-:W-:Y:S01]  /*32660*/  FSETP.GT.AND P0, PT, |R5|, 1.469367938527859385e-39, PT ;  /* 0x001000000500780b */ /* 0x000fe20003f04200 */
[----:B------:R-:W-:-:S12]  /*32670*/  VIADD R5, R11, 0xffffffff ;  /* 0xffffffff0b057836 */ /* 0x000fd80000000000 */
[----:B-1----:R-:W-:Y:S05]  /*32680*/  @P0 BRA P1, `(.L_x_992) ;  /* 0x0000000000140947 */ /* 0x002fea0000800000 */
[----:B------:R-:W-:Y:S05]  /*32690*/  BMOV.32.CLEAR RZ, B11 ;  /* 0x000000000bff7355 */ /* 0x000fea0000100000 */
[----:B------:R-:W-:-:S07]  /*326a0*/  MOV R38, 0x326c0 ;  /* 0x000326c000267802 */ /* 0x000fce0000000f00 */
[----:B------:R-:W-:Y:S05]  /*326b0*/  CALL.REL.NOINC `($__internal_0_$__cuda_sm20_div_rn_f64_full) ;  /* 0x0000018c00587944 */ /* 0x000fea0003c00000 */
[----:B------:R-:W-:Y:S02]  /*326c0*/  IMAD.MOV.U32 R124, RZ, RZ, R104 ;  /* 0x000000ffff7c7224 */ /* 0x000fe400078e0068 */
[----:B------:R-:W-:-:S07]  /*326d0*/  IMAD.MOV.U32 R125, RZ, RZ, R105 ;  /* 0x000000ffff7d7224 */ /* 0x000fce00078e0069 */
.L_x_992:
[----:B------:R-:W-:Y:S05]  /*326e0*/  BSYNC.RECONVERGENT B0 ;  /* 0x0000000000007941 */ /* 0x000fea0003800200 */
.L_x_991:
[----:B------:R-:W-:Y:S01]  /*326f0*/  R2UR UR4, R76 ;  /* 0x000000004c0472ca */ /* 0x000fe200000e0000 */
[----:B------:R-:W-:Y:S01]  /*32700*/  BSSY.RECONVERGENT B0, `(.L_x_993) ;  /* 0x0000080000007945 */ /* 0x000fe20003800200 */
[----:B------:R-:W-:Y:S01]  /*32710*/  R2UR UR5, R77 ;  /* 0x000000004d0572ca */ /* 0x000fe200000e0000 */
[----:B------:R-:W-:Y:S01]  /*32720*/  IMAD.MOV.U32 R114, RZ, RZ, 0x0 ;  /* 0x00000000ff727424 */ /* 0x000fe200078e00ff */
[C---:B------:R-:W-:Y:S01]  /*32730*/  ISETP.GE.U32.AND P0, PT, R40.reuse, 0x5, PT ;  /* 0x000000052800780c */ /* 0x040fe20003f06070 */
[----:B------:R-:W-:Y:S01]  /*32740*/  IMAD.MOV.U32 R115, RZ, RZ, 0x7ff00000 ;  /* 0x7ff00000ff737424 */ /* 0x000fe200078e00ff */
[----:B------:R-:W-:-:S05]  /*32750*/  IADD3 R42, P1, PT, R40, R82, RZ ;  /* 0x00000052282a7210 */ /* 0x000fca0007f3e0ff */
[----:B------:R-:W-:-:S04]  /*32760*/  IMAD.X R43, RZ, RZ, R83, P1 ;  /* 0x000000ffff2b7224 */ /* 0x000fc800008e0653 */
[----:B------:R0:W-:Y:S02]  /*32770*/  STG.E.64 desc[UR4][R84.64+0x28f0], R124 ;  /* 0x0028f07c54007986 */ /* 0x0001e4000c101b04 */
[----:B------:R-:W-:Y:S05]  /*32780*/  @!P0 BRA `(.L_x_994) ;  /* 0x0000000400dc8947 */ /* 0x000fea0003800000 */
[----:B------:R-:W-:Y:S01]  /*32790*/  DADD R98, R46, R44 ;  /* 0x000000002e627229 */ /* 0x000fe2000000002c */
[----:B------:R-:W-:Y:S01]  /*327a0*/  IMAD.MOV.U32 R96, RZ, RZ, 0x1 ;  /* 0x00000001ff607424 */ /* 0x000fe200078e00ff */
[----:B------:R-:W-:Y:S01]  /*327b0*/  FSETP.GEU.AND P1, PT, |R111|, 6.5827683646048100446e-37, PT ;  /* 0x036000006f00780b */ /* 0x000fe20003f2e200 */
[----:B------:R-:W-:Y:S03]  /*327c0*/  BSSY.RECONVERGENT B1, `(.L_x_995) ;  /* 0x0000014000017945 */ /* 0x000fe60003800200 */
        /* <DEDUP_REMOVED lines=17> */
[----:B------:R-:W-:Y:S02]  /*328e0*/  IMAD.MOV.U32 R132, RZ, RZ, R104 ;  /* 0x000000ffff847224 */ /* 0x000fe400078e0068 */
[----:B------:R-:W-:-:S07]  /*328f0*/  IMAD.MOV.U32 R133, RZ, RZ, R105 ;  /* 0x000000ffff857224 */ /* 0x000fce00078e0069 */
.L_x_996:
[----:B------:R-:W-:Y:S05]  /*32900*/  BSYNC.RECONVERGENT B1 ;  /* 0x0000000000017941 */ /* 0x000fea0003800200 */
.L_x_995:
[----:B------:R-:W-:Y:S02]  /*32910*/  IMAD.IADD R6, R5, 0x1, R40 ;  /* 0x0000000105067824 */ /* 0x000fe400078e0228 */
[----:B------:R-:W-:Y:S02]  /*32920*/  IMAD.MOV.U32 R8, RZ, RZ, RZ ;  /* 0x000000ffff087224 */ /* 0x000fe400078e00ff */
[----:B------:R-:W-:Y:S02]  /*32930*/  IMAD.MOV.U32 R130, RZ, RZ, 0x0 ;  /* 0x00000000ff827424 */ /* 0x000fe400078e00ff */
[----:B------:R-:W-:Y:S02]  /*32940*/  IMAD.MOV.U32 R131, RZ, RZ, -0x100000 ;  /* 0xfff00000ff837424 */ /* 0x000fe400078e00ff */
[----:B------:R-:W-:Y:S02]  /*32950*/  IMAD.MOV.U32 R114, RZ, RZ, 0x0 ;  /* 0x00000000ff727424 */ /* 0x000fe400078e00ff */
[----:B------:R-:W-:-:S07]  /*32960*/  IMAD.MOV.U32 R115, RZ, RZ, 0x7ff00000 ;  /* 0x7ff00000ff737424 */ /* 0x000fce00078e00ff */
.L_x_1001:
[----:B------:R-:W-:Y:S01]  /*32970*/  R2UR UR4, R76 ;  /* 0x000000004c0472ca */ /* 0x000fe200000e0000 */
[----:B------:R-:W-:Y:S01]  /*32980*/  IMAD.WIDE.U32 R104, R8, 0x8, R84 ;  /* 0x0000000808687825 */ /* 0x000fe200078e0054 */
[----:B------:R-:W-:-:S13]  /*32990*/  R2UR UR5, R77 ;  /* 0x000000004d0572ca */ /* 0x000fda00000e0000 */
[----:B------:R-:W2:Y:S04]  /*329a0*/  LDG.E.64 R126, desc[UR4][R104.64+0x2710] ;  /* 0x00271004687e7981 */ /* 0x000ea8000c1e1b00 */
[----:B------:R-:W3:Y:S01]  /*329b0*/  LDG.E.64 R128, desc[UR4][R104.64+0x27e0] ;  /* 0x0027e00468807981 */ /* 0x000ee2000c1e1b00 */
[----:B------:R-:W-:Y:S01]  /*329c0*/  IMAD.MOV.U32 R100, RZ, RZ, 0x1 ;  /* 0x00000001ff647424 */ /* 0x000fe200078e00ff */
[----:B------:R-:W-:Y:S01]  /*329d0*/  BSSY.RECONVERGENT B1, `(.L_x_997) ;  /* 0x0000014000017945 */ /* 0x000fe20003800200 */
[----:B--2---:R-:W-:-:S08]  /*329e0*/  DADD R98, R46, R126 ;  /* 0x000000002e627229 */ /* 0x004fd0000000007e */
[----:B------:R-:W-:-:S06]  /*329f0*/  DADD R98, R44, R98 ;  /* 0x000000002c627229 */ /* 0x000fcc0000000062 */
[----:B------:R-:W1:Y:S02]  /*32a00*/  MUFU.RCP64H R101, R99 ;  /* 0x0000006300657308 */ /* 0x000e640000001800 */
[----:B-1----:R-:W-:-:S08]  /*32a10*/  DFMA R96, -R98, R100, 1 ;  /* 0x3ff000006260742b */ /* 0x002fd00000000164 */
[----:B------:R-:W-:-:S08]  /*32a20*/  DFMA R96, R96, R96, R96 ;  /* 0x000000606060722b */ /* 0x000fd00000000060 */
[----:B------:R-:W-:Y:S02]  /*32a30*/  DFMA R96, R100, R96, R100 ;  /* 0x000000606460722b */ /* 0x000fe40000000064 */
[----:B---3--:R-:W-:-:S06]  /*32a40*/  DADD R100, R110, R128 ;  /* 0x000000006e647229 */ /* 0x008fcc0000000080 */
        /* <DEDUP_REMOVED lines=12> */
.L_x_998:
[----:B------:R-:W-:Y:S05]  /*32b10*/  BSYNC.RECONVERGENT B1 ;  /* 0x0000000000017941 */ /* 0x000fea0003800200 */
.L_x_997:
[----:B------:R-:W-:Y:S01]  /*32b20*/  IMAD.IADD R38, R7, 0x1, R8 ;  /* 0x0000000107267824 */ /* 0x000fe200078e0208 */
        /* <DEDUP_REMOVED lines=8> */
[----:B------:R-:W-:-:S04]  /*32bb0*/  IMAD R107, R3, R8, R6 ;  /* 0x00000008036b7224 */ /* 0x000fc800078e0206 */
[----:B------:R-:W-:-:S05]  /*32bc0*/  IMAD.WIDE R106, R107, 0x8, R78 ;  /* 0x000000086b6a7825 */ /* 0x000fca00078e024e */
[----:B------:R-:W3:Y:S04]  /*32bd0*/  LDG.E.64 R102, desc[UR4][R106.64] ;  /* 0x000000046a667981 */ /* 0x000ee8000c1e1b00 */
[----:B------:R-:W4:Y:S01]  /*32be0*/  LDG.E.64 R98, desc[UR6][R106.64+0x1388] ;  /* 0x001388066a627981 */ /* 0x000f22000c1e1b00 */
[----:B------:R-:W-:Y:S01]  /*32bf0*/  DSETP.GE.AND P0, PT, R104, R132, PT ;  /* 0x000000846800722a */ /* 0x000fe20003f06000 */
[----:B------:R-:W-:Y:S01]  /*32c00*/  UMOV UR4, 0xff800000 ;  /* 0xff80000000047882 */ /* 0x000fe20000000000 */
[----:B------:R-:W-:Y:S01]  /*32c10*/  UMOV UR5, 0x41cdcd64 ;  /* 0x41cdcd6400057882 */ /* 0x000fe20000000000 */
[----:B------:R-:W-:Y:S01]  /*32c20*/  BSSY.RECONVERGENT B1, `(.L_x_999) ;  /* 0x0000024000017945 */ /* 0x000fe20003800200 */
[----:B--2---:R-:W-:-:S05]  /*32c30*/  IMAD R97, R108, 0x5, R97 ;  /* 0x000000056c617824 */ /* 0x004fca00078e0261 */
[----:B------:R-:W-:-:S04]  /*32c40*/  LEA R38, R97, 0x10000, 0x3 ;  /* 0x0001000061267811 */ /* 0x000fc800078e18ff */
[----:B------:R-:W1:Y:S08]  /*32c50*/  LDC.64 R100, c[0x3][R38+-0x4970] ;  /* 0x00eda40026647b82 */ /* 0x000e700000000a00 */
[----:B------:R-:W2:Y:S01]  /*32c60*/  LDC.64 R96, c[0x3][R38+-0x4a38] ;  /* 0x00ed720026607b82 */ /* 0x000ea20000000a00 */
[----:B-1----:R-:W-:-:S08]  /*32c70*/  @P0 DADD R100, R128, R100 ;  /* 0x0000000080640229 */ /* 0x002fd00000000064 */
[----:B---3--:R-:W-:Y:S02]  /*32c80*/  DADD R100, R102, R100 ;  /* 0x0000000066647229 */ /* 0x008fe40000000064 */
[----:B--2---:R-:W-:Y:S01]  /*32c90*/  @P0 DADD R96, R126, R96 ;  /* 0x000000007e600229 */ /* 0x004fe20000000060 */
[----:B------:R-:W-:-:S05]  /*32ca0*/  IMAD.MOV.U32 R102, RZ, RZ, 0x1 ;  /* 0x00000001ff667424 */ /* 0x000fca00078e00ff */
[----:B------:R-:W-:Y:S02]  /*32cb0*/  DSETP.GT.AND P0, PT, R100, RZ, PT ;  /* 0x000000ff6400722a */ /* 0x000fe40003f04000 */
[----:B----4-:R-:W-:-:S04]  /*32cc0*/  DADD R98, R98, R96 ;  /* 0x0000000062627229 */ /* 0x010fc80000000060 */
[----:B------:R-:W-:-:S06]  /*32cd0*/  DSETP.GT.OR P0, PT, |R100|, UR4, P0 ;  /* 0x0000000464007e2a */ /* 0x000fcc0008704600 */
[----:B------:R-:W-:-:S06]  /*32ce0*/  DSETP.GT.OR P0, PT, R98, RZ, P0 ;  /* 0x000000ff6200722a */ /* 0x000fcc0000704400 */
[----:B------:R-:W-:Y:S02]  /*32cf0*/  FSEL R126, R98, RZ, !P0 ;  /* 0x000000ff627e7208 */ /* 0x000fe40004000000 */
[----:B------:R-:W-:Y:S02]  /*32d00*/  FSEL R127, R99, -1.875, !P0 ;  /* 0xbff00000637f7808 */ /* 0x000fe40004000000 */
[----:B------:R-:W-:Y:S02]  /*32d10*/  FSEL R128, R100, RZ, !P0 ;  /* 0x000000ff64807208 */ /* 0x000fe40004000000 */
[----:B------:R-:W-:Y:S02]  /*32d20*/  FSEL R129, R101, +QNAN , !P0 ;  /* 0x7ff0000065817808 */ /* 0x000fe40004000000 */
[----:B------:R-:W-:-:S04]  /*32d30*/  DADD R98, R46, R126 ;  /* 0x000000002e627229 */ /* 0x000fc8000000007e */
[----:B------:R-:W-:-:S04]  /*32d40*/  DADD R100, R110, R128 ;  /* 0x000000006e647229 */ /* 0x000fc80000000080 */
        /* <DEDUP_REMOVED lines=17> */
.L_x_1000:
[----:B------:R-:W-:Y:S05]  /*32e60*/  BSYNC.RECONVERGENT B1 ;  /* 0x0000000000017941 */ /* 0x000fea0003800200 */
.L_x_999:
[----:B------:R-:W-:Y:S01]  /*32e70*/  VIADD R8, R8, 0x1 ;  /* 0x0000000108087836 */ /* 0x000fe20000000000 */
[----:B------:R-:W-:-:S04]  /*32e80*/  DSETP.GT.AND P0, PT, R126, -2500, PT ;  /* 0xc0a388007e00742a */ /* 0x000fc80003f04000 */
[----:B------:R-:W-:Y:S02]  /*32e90*/  ISETP.NE.AND P1, PT, R8, R41, PT ;  /* 0x000000290800720c */ /* 0x000fe40003f25270 */
[----:B------:R-:W-:-:S06]  /*32ea0*/  DSETP.LT.AND P0, PT, R130, R104, P0 ;  /* 0x000000688200722a */ /* 0x000fcc0000701000 */
[----:B------:R-:W-:Y:S02]  /*32eb0*/  FSEL R130, R104, R130, P0 ;  /* 0x0000008268827208 */ /* 0x000fe40000000000 */
[----:B------:R-:W-:Y:S02]  /*32ec0*/  FSEL R131, R105, R131, P0 ;  /* 0x0000008369837208 */ /* 0x000fe40000000000 */
[----:B------:R-:W-:Y:S02]  /*32ed0*/  FSEL R114, R128, R114, P0 ;  /* 0x0000007280727208 */ /* 0x000fe40000000000 */
[----:B------:R-:W-:Y:S01]  /*32ee0*/  FSEL R115, R129, R115, P0 ;  /* 0x0000007381737208 */ /* 0x000fe20000000000 */
[----:B------:R-:W-:Y:S06]  /*32ef0*/  @P1 BRA `(.L_x_1001) ;  /* 0xfffffff8009c1947 */ /* 0x000fec000383ffff */
.L_x_994:
[----:B------:R-:W-:Y:S05]  /*32f00*/  BSYNC.RECONVERGENT B0 ;  /* 0x0000000000007941 */ /* 0x000fea0003800200 */
.L_x_993:
[----:B------:R-:W-:Y:S01]  /*32f10*/  R2UR UR4, R76 ;  /* 0x000000004c0472ca */ /* 0x000fe200000e0000 */
[----:B------:R-:W-:Y:S01]  /*32f20*/  BSSY.RECONVERGENT B0, `(.L_x_1002) ;  /* 0x0000080000007945 */ /* 0x000fe20003800200 */
[----:B------:R-:W-:Y:S01]  /*32f30*/  R2UR UR5, R77 ;  /* 0x000000004d0572ca */ /* 0x000fe200000e0000 */
[----:B------:R-:W-:Y:S01]  /*32f40*/  IMAD.MOV.U32 R126, RZ, RZ, 0x0 ;  /* 0x00000000ff7e7424 */ /* 0x000fe200078e00ff */
[----:B------:R-:W-:Y:S01]  /*32f50*/  ISETP.GE.U32.AND P0, PT, R40, 0x5, PT ;  /* 0x000000052800780c */ /* 0x000fe20003f06070 */
[----:B------:R-:W-:-:S10]  /*32f60*/  IMAD.MOV.U32 R127, RZ, RZ, -0x40100000 ;  /* 0xbff00000ff7f7424 */ /* 0x000fd400078e00ff */
[----:B------:R1:W-:Y:S02]  /*32f70*/  STG.E.64 desc[UR4][R84.64+0x2918], R114 ;  /* 0x0029187254007986 */ /* 0x0003e4000c101b04 */
[----:B------:R-:W-:Y:S05]  /*32f80*/  @!P0 BRA `(.L_x_1003) ;  /* 0x0000000400e48947 */ /* 0x000fea0003800000 */
[----:B------:R-:W-:Y:S01]  /*32f90*/  DADD R98, R46, R44 ;  /* 0x000000002e627229 */ /* 0x000fe2000000002c */
[----:B------:R-:W-:Y:S01]  /*32fa0*/  IMAD.MOV.U32 R96, RZ, RZ, 0x1 ;  /* 0x00000001ff607424 */ /* 0x000fe200078e00ff */
[----:B------:R-:W-:Y:S01]  /*32fb0*/  FSETP.GEU.AND P1, PT, |R111|, 6.5827683646048100446e-37, PT ;  /* 0x036000006f00780b */ /* 0x000fe20003f2e200 */
[----:B------:R-:W-:Y:S03]  /*32fc0*/  BSSY.RECONVERGENT B1, `(.L_x_1004) ;  /* 0x0000014000017945 */ /* 0x000fe60003800200 */
[----:B------:R-:W2:Y:S02]  /*32fd0*/  MUFU.RCP64H R97, R99 ;  /* 0x0000006300617308 */ /* 0x000ea40000001800 */
        /* <DEDUP_REMOVED lines=15> */
[----:B01----:R-:W-:Y:S05]  /*330d0*/  CALL.REL.NOINC `($__internal_0_$__cuda_sm20_div_rn_f64_full) ;  /* 0x0000018000d07944 */ /* 0x003fea0003c00000 */
[----:B------:R-:W-:Y:S02]  /*330e0*/  IMAD.MOV.U32 R134, RZ, RZ, R104 ;  /* 0x000000ffff867224 */ /* 0x000fe400078e0068 */
[----:B------:R-:W-:-:S07]  /*330f0*/  IMAD.MOV.U32 R135, RZ, RZ, R105 ;  /* 0x000000ffff877224 */ /* 0x000fce00078e0069 */
.L_x_1005:
[----:B------:R-:W-:Y:S05]  /*33100*/  BSYNC.RECONVERGENT B1 ;  /* 0x0000000000017941 */ /* 0x000fea0003800200 */
.L_x_1004:
[----:B------:R-:W-:Y:S02]  /*33110*/  IMAD.IADD R6, R5, 0x1, R40 ;  /* 0x0000000105067824 */ /* 0x000fe400078e0228 */
[----:B------:R-:W-:Y:S02]  /*33120*/  IMAD.MOV.U32 R8, RZ, RZ, RZ ;  /* 0x000000ffff087224 */ /* 0x000fe400078e00ff */
[----:B------:R-:W-:Y:S02]  /*33130*/  IMAD.MOV.U32 R132, RZ, RZ, 0x0 ;  /* 0x00000000ff847424 */ /* 0x000fe400078e00ff */
[----:B------:R-:W-:Y:S02]  /*33140*/  IMAD.MOV.U32 R133, RZ, RZ, -0x100000 ;  /* 0xfff00000ff857424 */ /* 0x000fe400078e00ff */
[----:B------:R-:W-:Y:S02]  /*33150*/  IMAD.MOV.U32 R126, RZ, RZ, 0x0 ;  /* 0x00000000ff7e7424 */ /* 0x000fe400078e00ff */
[----:B------:R-:W-:-:S07]  /*33160*/  IMAD.MOV.U32 R127, RZ, RZ, -0x40100000 ;  /* 0xbff00000ff7f7424 */ /* 0x000fce00078e00ff */
.L_x_1010:
        /* <DEDUP_REMOVED lines=9> */
[----:B------:R-:W2:Y:S02]  /*33200*/  MUFU.RCP64H R101, R99 ;  /* 0x0000006300657308 */ /* 0x000ea40000001800 */
[----:B--2---:R-:W-:-:S08]  /*33210*/  DFMA R96, -R98, R100, 1 ;  /* 0x3ff000006260742b */ /* 0x004fd00000000164 */
        /* <DEDUP_REMOVED lines=14> */
[----:B01----:R-:W-:Y:S05]  /*33300*/  CALL.REL.NOINC `($__internal_0_$__cuda_sm20_div_rn_f64_full) ;  /* 0x0000018000447944 */ /* 0x003fea0003c00000 */
.L_x_1007:
[----:B------:R-:W-:Y:S05]  /*33310*/  BSYNC.RECONVERGENT B1 ;  /* 0x0000000000017941 */ /* 0x000fea0003800200 */
.L_x_1006:
        /* <DEDUP_REMOVED lines=19> */
[----:B------:R-:W2:Y:S08]  /*33450*/  LDC.64 R98, c[0x3][R38+-0x4970] ;  /* 0x00eda40026627b82 */ /* 0x000eb00000000a00 */
[----:B------:R-:W5:Y:S01]  /*33460*/  LDC.64 R96, c[0x3][R38+-0x4a38] ;  /* 0x00ed720026607b82 */ /* 0x000f620000000a00 */
[----:B--2---:R-:W-:-:S08]  /*33470*/  @P0 DADD R98, R130, R98 ;  /* 0x0000000082620229 */ /* 0x004fd00000000062 */
[----:B---3--:R-:W-:Y:S02]  /*33480*/  DADD R102, R102, R98 ;  /* 0x0000000066667229 */ /* 0x008fe40000000062 */
[----:B-----5:R-:W-:-:S06]  /*33490*/  @P0 DADD R96, R128, R96 ;  /* 0x0000000080600229 */ /* 0x020fcc0000000060 */
[----:B------:R-:W-:Y:S02]  /*334a0*/  DSETP.GT.AND P0, PT, R102, RZ, PT ;  /* 0x000000ff6600722a */ /* 0x000fe40003f04000 */
[----:B----4-:R-:W-:-:S04]  /*334b0*/  DADD R100, R100, R96 ;  /* 0x0000000064647229 */ /* 0x010fc80000000060 */
[----:B------:R-:W-:-:S06]  /*334c0*/  DSETP.GT.OR P0, PT, |R102|, UR4, P0 ;  /* 0x0000000466007e2a */ /* 0x000fcc0008704600 */
[----:B------:R-:W-:-:S06]  /*334d0*/  DSETP.GT.OR P0, PT, R100, RZ, P0 ;  /* 0x000000ff6400722a */ /* 0x000fcc0000704400 */
[----:B------:R-:W-:Y:S01]  /*334e0*/  FSEL R128, R100, RZ, !P0 ;  /* 0x000000ff64807208 */ /* 0x000fe20004000000 */
[----:B------:R-:W-:Y:S01]  /*334f0*/  IMAD.MOV.U32 R100, RZ, RZ, 0x1 ;  /* 0x00000001ff647424 */ /* 0x000fe200078e00ff */
[----:B------:R-:W-:-:S06]  /*33500*/  FSEL R129, R101, -1.875, !P0 ;  /* 0xbff0000065817808 */ /* 0x000fcc0004000000 */
[----:B------:R-:W-:-:S08]  /*33510*/  DADD R98, R46, R128 ;  /* 0x000000002e627229 */ /* 0x000fd00000000080 */
[----:B------:R-:W-:-:S06]  /*33520*/  DADD R98, R44, R98 ;  /* 0x000000002c627229 */ /* 0x000fcc0000000062 */
[----:B------:R-:W2:Y:S02]  /*33530*/  MUFU.RCP64H R101, R99 ;  /* 0x0000006300657308 */ /* 0x000ea40000001800 */
[----:B--2---:R-:W-:-:S08]  /*33540*/  DFMA R96, -R98, R100, 1 ;  /* 0x3ff000006260742b */ /* 0x004fd00000000164 */
        /* <DEDUP_REMOVED lines=17> */
.L_x_1009:
[----:B------:R-:W-:Y:S05]  /*33660*/  BSYNC.RECONVERGENT B1 ;  /* 0x0000000000017941 */ /* 0x000fea0003800200 */
.L_x_1008:
[----:B------:R-:W-:Y:S02]  /*33670*/  VIADD R8, R8, 0x1 ;  /* 0x0000000108087836 */ /* 0x000fe40000000000 */
[----:B------:R-:W-:Y:S02]  /*33680*/  IMAD.MOV.U32 R96, RZ, RZ, R128 ;  /* 0x000000ffff607224 */ /* 0x000fe400078e0080 */
[----:B------:R-:W-:Y:S01]  /*33690*/  IMAD.MOV.U32 R97, RZ, RZ, R129 ;  /* 0x000000ffff617224 */ /* 0x000fe200078e0081 */
[----:B------:R-:W-:-:S05]  /*336a0*/  ISETP.NE.AND P1, PT, R8, R41, PT ;  /* 0x000000290800720c */ /* 0x000fca0003f25270 */
[----:B------:R-:W-:-:S06]  /*336b0*/  DSETP.GT.AND P0, PT, R96, -2500, PT ;  /* 0xc0a388006000742a */ /* 0x000fcc0003f04000 */
[----:B------:R-:W-:-:S06]  /*336c0*/  DSETP.LT.AND P0, PT, R132, R104, P0 ;  /* 0x000000688400722a */ /* 0x000fcc0000701000 */
[----:B------:R-:W-:Y:S02]  /*336d0*/  FSEL R132, R104, R132, P0 ;  /* 0x0000008468847208 */ /* 0x000fe40000000000 */
[----:B------:R-:W-:Y:S02]  /*336e0*/  FSEL R133, R105, R133, P0 ;  /* 0x0000008569857208 */ /* 0x000fe40000000000 */
[----:B------:R-:W-:Y:S02]  /*336f0*/  FSEL R126, R128, R126, P0 ;  /* 0x0000007e807e7208 */ /* 0x000fe40000000000 */
[----:B------:R-:W-:Y:S01]  /*33700*/  FSEL R127, R129, R127, P0 ;  /* 0x0000007f817f7208 */ /* 0x000fe20000000000 */
[----:B------:R-:W-:Y:S06]  /*33710*/  @P1 BRA `(.L_x_1010) ;  /* 0xfffffff800941947 */ /* 0x000fec000383ffff */
.L_x_1003:
[----:B------:R-:W-:Y:S05]  /*33720*/  BSYNC.RECONVERGENT B0 ;  /* 0x0000000000007941 */ /* 0x000fea0003800200 */
.L_x_1002:
[----:B------:R-:W-:Y:S01]  /*33730*/  DADD R98, R46, R126 ;  /* 0x000000002e627229 */ /* 0x000fe2000000007e */
[----:B------:R-:W-:Y:S01]  /*33740*/  IMAD.MOV.U32 R96, RZ, RZ, 0x1 ;  /* 0x00000001ff607424 */ /* 0x000fe200078e00ff */
[----:B------:R-:W-:Y:S01]  /*33750*/  R2UR UR4, R76 ;  /* 0x000000004c0472ca */ /* 0x000fe200000e0000 */
[----:B------:R-:W-:Y:S01]  /*33760*/  BSSY.RECONVERGENT B0, `(.L_x_1011) ;  /* 0x0000017000007945 */ /* 0x000fe20003800200 */
[----:B------:R-:W-:-:S04]  /*33770*/  R2UR UR5, R77 ;  /* 0x000000004d0572ca */ /* 0x000fc800000e0000 */
[----:B------:R-:W-:-:S06]  /*33780*/  DADD R98, R44, R98 ;  /* 0x000000002c627229 */ /* 0x000fcc0000000062 */
[----:B------:R-:W2:Y:S03]  /*33790*/  MUFU.RCP64H R97, R99 ;  /* 0x0000006300617308 */ /* 0x000ea60000001800 */
[----:B------:R3:W-:Y:S01]  /*337a0*/  STG.E.64 desc[UR4][R84.64+0x2920], R126 ;  /* 0x0029207e54007986 */ /* 0x0007e2000c101b04 */
[----:B--2---:R-:W-:-:S08]  /*337b0*/  DFMA R100, -R98, R96, 1 ;  /* 0x3ff000006264742b */ /* 0x004fd00000000160 */
        /* <DEDUP_REMOVED lines=11> */
[----:B---3--:R-:W-:Y:S05]  /*33870*/  @P0 BRA P1, `(.L_x_1012) ;  /* 0x0000000000140947 */ /* 0x008fea0000800000 */
[----:B------:R-:W-:Y:S05]  /*33880*/  BMOV.32.CLEAR RZ, B11 ;  /* 0x000000000bff7355 */ /* 0x000fea0000100000 */
[----:B------:R-:W-:-:S07]  /*33890*/  MOV R38, 0x338b0 ;  /* 0x000338b000267802 */ /* 0x000fce0000000f00 */
[----:B01----:R-:W-:Y:S05]  /*338a0*/  CALL.REL.NOINC `($__internal_0_$__cuda_sm20_div_rn_f64_full) ;  /* 0x0000017800dc7944 */ /* 0x003fea0003c00000 */
[----:B------:R-:W-:Y:S02]  /*338b0*/  IMAD.MOV.U32 R130, RZ, RZ, R104 ;  /* 0x000000ffff827224 */ /* 0x000fe400078e0068 */
[----:B------:R-:W-:-:S07]  /*338c0*/  IMAD.MOV.U32 R131, RZ, RZ, R105 ;  /* 0x000000ffff837224 */ /* 0x000fce00078e0069 */
.L_x_1012:
[----:B------:R-:W-:Y:S05]  /*338d0*/  BSYNC.RECONVERGENT B0 ;  /* 0x0000000000007941 */ /* 0x000fea0003800200 */
.L_x_1011:
[----:B------:R-:W-:Y:S01]  /*338e0*/  R2UR UR4, R76 ;  /* 0x000000004c0472ca */ /* 0x000fe200000e0000 */
[----:B------:R-:W-:Y:S01]  /*338f0*/  BSSY.RECONVERGENT B0, `(.L_x_1013) ;  /* 0x00000ad000007945 */ /* 0x000fe20003800200 */
[----:B------:R-:W-:Y:S01]  /*33900*/  R2UR UR5, R77 ;  /* 0x000000004d0572ca */ /* 0x000fe200000e0000 */
[----:B------:R-:W-:Y:S01]  /*33910*/  IMAD.MOV.U32 R128, RZ, RZ, 0x0 ;  /* 0x00000000ff807424 */ /* 0x000fe200078e00ff */
[----:B------:R-:W-:Y:S01]  /*33920*/  ISETP.GE.U32.AND P0, PT, R40, 0x6, PT ;  /* 0x000000062800780c */ /* 0x000fe20003f06070 */
[----:B------:R-:W-:-:S10]  /*33930*/  IMAD.MOV.U32 R129, RZ, RZ, 0x7ff00000 ;  /* 0x7ff00000ff817424 */ /* 0x000fd400078e00ff */
[----:B------:R2:W-:Y:S02]  /*33940*/  STG.E.64 desc[UR4][R84.64+0x28f8], R130 ;  /* 0x0028f88254007986 */ /* 0x0005e4000c101b04 */
[----:B------:R-:W-:Y:S05]  /*33950*/  @!P0 BRA `(.L_x_1014) ;  /* 0x0000000800988947 */ /* 0x000fea0003800000 */
[----:B------:R-:W-:Y:S01]  /*33960*/  DADD R98, R46, R44 ;  /* 0x000000002e627229 */ /* 0x000fe2000000002c */
[----:B------:R-:W-:Y:S01]  /*33970*/  IMAD.MOV.U32 R96, RZ, RZ, 0x1 ;  /* 0x00000001ff607424 */ /* 0x000fe200078e00ff */
[----:B------:R-:W-:Y:S01]  /*33980*/  FSETP.GEU.AND P1, PT, |R111|, 6.5827683646048100446e-37, PT ;  /* 0x036000006f00780b */ /* 0x000fe20003f2e200 */
[----:B------:R-:W-:Y:S03]  /*33990*/  BSSY.RECONVERGENT B1, `(.L_x_1015) ;  /* 0x0000014000017945 */ /* 0x000fe60003800200 */
[----:B------:R-:W3:Y:S02]  /*339a0*/  MUFU.RCP64H R97, R99 ;  /* 0x0000006300617308 */ /* 0x000ee40000001800 */
[----:B---3--:R-:W-:-:S08]  /*339b0*/  DFMA R100, -R98, R96, 1 ;  /* 0x3ff000006264742b */ /* 0x008fd00000000160 */
        /* <DEDUP_REMOVED lines=14> */
[----:B012---:R-:W-:Y:S05]  /*33aa0*/  CALL.REL.NOINC `($__internal_0_$__cuda_sm20_div_rn_f64_full) ;  /* 0x00000178005c7944 */ /* 0x007fea0003c00000 */
[----:B------:R-:W-:Y:S02]  /*33ab0*/  IMAD.MOV.U32 R138, RZ, RZ, R104 ;  /* 0x000000ffff8a7224 */ /* 0x000fe400078e0068 */
[----:B------:R-:W-:-:S07]  /*33ac0*/  IMAD.MOV.U32 R139, RZ, RZ, R105 ;  /* 0x000000ffff8b7224 */ /* 0x000fce00078e0069 */
.L_x_1016:
[----:B------:R-:W-:Y:S05]  /*33ad0*/  BSYNC.RECONVERGENT B1 ;  /* 0x0000000000017941 */ /* 0x000fea0003800200 */
.L_x_1015:
[----:B------:R-:W-:Y:S02]  /*33ae0*/  IMAD.IADD R6, R5, 0x1, R40 ;  /* 0x0000000105067824 */ /* 0x000fe400078e0228 */
[----:B------:R-:W-:Y:S02]  /*33af0*/  IMAD.MOV.U32 R8, RZ, RZ, RZ ;  /* 0x000000ffff087224 */ /* 0x000fe400078e00ff */
[----:B------:R-:W-:Y:S02]  /*33b00*/  IMAD.MOV.U32 R136, RZ, RZ, 0x0 ;  /* 0x00000000ff887424 */ /* 0x000fe400078e00ff */
[----:B------:R-:W-:Y:S02]  /*33b10*/  IMAD.MOV.U32 R137, RZ, RZ, -0x100000 ;  /* 0xfff00000ff897424 */ /* 0x000fe400078e00ff */
[----:B------:R-:W-:Y:S02]  /*33b20*/  IMAD.MOV.U32 R128, RZ, RZ, 0x0 ;  /* 0x00000000ff807424 */ /* 0x000fe400078e00ff */
[----:B------:R-:W-:-:S07]  /*33b30*/  IMAD.MOV.U32 R129, RZ, RZ, 0x7ff00000 ;  /* 0x7ff00000ff817424 */ /* 0x000fce00078e00ff */
.L_x_1024:
[----:B------:R-:W-:Y:S01]  /*33b40*/  R2UR UR4, R76 ;  /* 0x000000004c0472ca */ /* 0x000fe200000e0000 */
[----:B------:R-:W-:Y:S01]  /*33b50*/  IMAD.WIDE.U32 R102, R8, 0x8, R84 ;  /* 0x0000000808667825 */ /* 0x000fe200078e0054 */
[----:B------:R-:W-:-:S13]  /*33b60*/  R2UR UR5, R77 ;  /* 0x000000004d0572ca */ /* 0x000fda00000e0000 */
[----:B------:R-:W3:Y:S04]  /*33b70*/  LDG.E.64 R132, desc[UR4][R102.64+0x2710] ;  /* 0x0027100466847981 */ /* 0x000ee8000c1e1b00 */
[----:B------:R-:W4:Y:S01]  /*33b80*/  LDG.E.64 R134, desc[UR4][R102.64+0x27e0] ;  /* 0x0027e00466867981 */ /* 0x000f22000c1e1b00 */
[----:B------:R-:W-:Y:S01]  /*33b90*/  IMAD.MOV.U32 R100, RZ, RZ, 0x1 ;  /* 0x00000001ff647424 */ /* 0x000fe200078e00ff */
[----:B------:R-:W-:Y:S01]  /*33ba0*/  BSSY.RECONVERGENT B1, `(.L_x_1017) ;  /* 0x0000014000017945 */ /* 0x000fe20003800200 */
[----:B---3--:R-:W-:-:S08]  /*33bb0*/  DADD R98, R46, R132 ;  /* 0x000000002e627229 */ /* 0x008fd00000000084 */
[----:B------:R-:W-:-:S06]  /*33bc0*/  DADD R98, R44, R98 ;  /* 0x000000002c627229 */ /* 0x000fcc0000000062 */
[----:B------:R-:W3:Y:S02]  /*33bd0*/  MUFU.RCP64H R101, R99 ;  /* 0x0000006300657308 */ /* 0x000ee40000001800 */
[----:B---3--:R-:W-:-:S08]  /*33be0*/  DFMA R96, -R98, R100, 1 ;  /* 0x3ff000006260742b */ /* 0x008fd00000000164 */
        /* <DEDUP_REMOVED lines=14> */
[----:B012---:R-:W-:Y:S05]  /*33cd0*/  CALL.REL.NOINC `($__internal_0_$__cuda_sm20_div_rn_f64_full) ;  /* 0x0000017400d07944 */ /* 0x007fea0003c00000 */
.L_x_1018:
[----:B------:R-:W-:Y:S05]  /*33ce0*/  BSYNC.RECONVERGENT B1 ;  /* 0x0000000000017941 */ /* 0x000fea0003800200 */
.L_x_1017:
[----:B------:R-:W-:Y:S01]  /*33cf0*/  DSETP.GE.AND P0, PT, R104, R138, PT ;  /* 0x0000008a6800722a */ /* 0x000fe20003f06000 */
[----:B------:R-:W-:-:S13]  /*33d00*/  BSSY.RECONVERGENT B1, `(.L_x_1019) ;  /* 0x0000033000017945 */ /* 0x000fda0003800200 */
[----:B------:R-:W-:Y:S05]  /*33d10*/  @!P0 BRA `(.L_x_1020) ;  /* 0x0000000000688947 */ /* 0x000fea0003800000 */
[----:B------:R-:W-:Y:S01]  /*33d20*/  IMAD.IADD R38, R4, 0x1, R8 ;  /* 0x0000000104267824 */ /* 0x000fe200078e0208 */
[C---:B------:R-:W-:Y:S02]  /*33d30*/  R2UR UR6, R76.reuse ;  /* 0x000000004c0672ca */ /* 0x040fe400000e0000 */
[C---:B------:R-:W-:Y:S02]  /*33d40*/  R2UR UR7, R77.reuse ;  /* 0x000000004d0772ca */ /* 0x040fe400000e0000 */
[----:B------:R-:W-:Y:S02]  /*33d50*/  R2UR UR4, R76 ;  /* 0x000000004c0472ca */ /* 0x000fe400000e0000 */
[----:B------:R-:W-:Y:S02]  /*33d60*/  R2UR UR5, R77 ;  /* 0x000000004d0572ca */ /* 0x000fe400000e0000 */
[----:B------:R-:W-:-:S04]  /*33d70*/  IADD3 R106, P0, PT, R38, R18, RZ ;  /* 0x00000012266a7210 */ /* 0x000fc80007f1e0ff */
[----:B------:R-:W-:-:S03]  /*33d80*/  LEA.HI.X.SX32 R107, R38, R17, 0x1, P0 ;  /* 0x00000011266b7211 */ /* 0x000fc600000f0eff */
[----:B------:R-:W3:Y:S04]  /*33d90*/  LDG.E.U8 R109, desc[UR6][R42.64] ;  /* 0x000000062a6d7981 */ /* 0x000ee8000c1e1100 */
[----:B------:R-:W4:Y:S01]  /*33da0*/  LDG.E.U8 R108, desc[UR4][R106.64] ;  /* 0x000000046a6c7981 */ /* 0x000f22000c1e1100 */
[----:B------:R-:W-:Y:S01]  /*33db0*/  IMAD R41, R3, R8, R3 ;  /* 0x0000000803297224 */ /* 0x000fe200078e0203 */
[----:B------:R-:W-:Y:S02]  /*33dc0*/  R2UR UR8, R76 ;  /* 0x000000004c0872ca */ /* 0x000fe400000e0000 */
[----:B------:R-:W-:Y:S01]  /*33dd0*/  R2UR UR9, R77 ;  /* 0x000000004d0972ca */ /* 0x000fe200000e0000 */
[----:B------:R-:W-:-:S04]  /*33de0*/  IMAD.IADD R41, R6, 0x1, R41 ;  /* 0x0000000106297824 */ /* 0x000fc800078e0229 */
[----:B------:R-:W-:Y:S02]  /*33df0*/  IMAD.WIDE R104, R41, 0x8, R78 ;  /* 0x0000000829687825 */ /* 0x000fe400078e024e */
[----:B------:R0:W5:Y:S04]  /*33e00*/  LDG.E.U8 R41, desc[UR4][R106.64+-0x1] ;  /* 0xffffff046a297981 */ /* 0x000168000c1e1100 */
[----:B------:R0:W5:Y:S04]  /*33e10*/  LDG.E.64 R100, desc[UR6][R104.64] ;  /* 0x0000000668647981 */ /* 0x000168000c1e1b00 */
[----:B------:R0:W5:Y:S01]  /*33e20*/  LDG.E.64 R96, desc[UR8][R104.64+0x1388] ;  /* 0x0013880868607981 */ /* 0x000162000c1e1b00 */
[----:B---3--:R-:W-:-:S02]  /*33e30*/  PRMT R99, R109, 0x8880, RZ ;  /* 0x000088806d637816 */ /* 0x008fc400000000ff */
[----:B----4-:R-:W-:-:S05]  /*33e40*/  PRMT R38, R108, 0x8880, RZ ;  /* 0x000088806c267816 */ /* 0x010fca00000000ff */
[----:B------:R-:W-:-:S05]  /*33e50*/  IMAD R38, R38, 0x5, R99 ;  /* 0x0000000526267824 */ /* 0x000fca00078e0263 */
[----:B------:R-:W-:-:S04]  /*33e60*/  LEA R38, R38, 0x10000, 0x3 ;  /* 0x0001000026267811 */ /* 0x000fc800078e18ff */
[----:B------:R-:W3:Y:S08]  /*33e70*/  LDC.64 R102, c[0x3][R38+-0x4970] ;  /* 0x00eda40026667b82 */ /* 0x000ef00000000a00 */
[----:B------:R-:W4:Y:S01]  /*33e80*/  LDC.64 R98, c[0x3][R38+-0x4a38] ;  /* 0x00ed720026627b82 */ /* 0x000f220000000a00 */
[----:B---3--:R-:W-:Y:S02]  /*33e90*/  DADD R134, R134, R102 ;  /* 0x0000000086867229 */ /* 0x008fe40000000066 */
[----:B----4-:R-:W-:Y:S01]  /*33ea0*/  DADD R132, R132, R98 ;  /* 0x0000000084847229 */ /* 0x010fe20000000062 */
[----:B0-----:R-:W-:Y:S10]  /*33eb0*/  BRA `(.L_x_1021) ;  /* 0x00000000005c7947 */ /* 0x001ff40003800000 */
.L_x_1020:
        /* <DEDUP_REMOVED lines=21> */
[----:B------:R0:W3:Y:S08]  /*34010*/  LDC.64 R134, c[0x3][R38+-0x4970] ;  /* 0x00eda40026867b82 */ /* 0x0000f00000000a00 */
[----:B------:R0:W4:Y:S02]  /*34020*/  LDC.64 R132, c[0x3][R38+-0x4a38] ;  /* 0x00ed720026847b82 */ /* 0x0001240000000a00 */
.L_x_1021:
[----:B------:R-:W-:Y:S05]  /*34030*/  BSYNC.RECONVERGENT B1 ;  /* 0x0000000000017941 */ /* 0x000fea0003800200 */
.L_x_1019:
[----:B------:R-:W-:Y:S01]  /*34040*/  LOP3.LUT R108, R108, 0xffff, RZ, 0xc0, !PT ;  /* 0x0000ffff6c6c7812 */ /* 0x000fe200078ec0ff */
[----:B------:R-:W-:Y:S01]  /*34050*/  UMOV UR4, 0xff800000 ;  /* 0xff80000000047882 */ /* 0x000fe20000000000 */
[----:B-----5:R-:W-:Y:S01]  /*34060*/  LOP3.LUT R41, R41, 0xffff, RZ, 0xc0, !PT ;  /* 0x0000ffff29297812 */ /* 0x020fe200078ec0ff */
[----:B------:R-:W-:Y:S01]  /*34070*/  UMOV UR5, 0x41cdcd64 ;  /* 0x41cdcd6400057882 */ /* 0x000fe20000000000 */
[----:B------:R-:W-:Y:S01]  /*34080*/  PRMT R108, R108, 0x8880, RZ ;  /* 0x000088806c6c7816 */ /* 0x000fe200000000ff */
[----:B------:R-:W-:Y:S01]  /*34090*/  BSSY.RECONVERGENT B1, `(.L_x_1022) ;  /* 0x0000029000017945 */ /* 0x000fe20003800200 */
[----:B------:R-:W-:Y:S02]  /*340a0*/  LOP3.LUT R109, R109, 0xffff, RZ, 0xc0, !PT ;  /* 0x0000ffff6d6d7812 */ /* 0x000fe400078ec0ff */
[----:B0-----:R-:W-:Y:S01]  /*340b0*/  PRMT R98, R41, 0x8880, RZ ;  /* 0x0000888029627816 */ /* 0x001fe200000000ff */
[----:B------:R-:W-:Y:S01]  /*340c0*/  IMAD.MOV.U32 R41, RZ, RZ, R108 ;  /* 0x000000ffff297224 */ /* 0x000fe200078e006c */
[----:B------:R-:W-:-:S03]  /*340d0*/  PRMT R38, R109, 0x8880, RZ ;  /* 0x000088806d267816 */ /* 0x000fc600000000ff */
[----:B------:R-:W-:-:S04]  /*340e0*/  IMAD R41, R41, 0x5, R98 ;  /* 0x0000000529297824 */ /* 0x000fc800078e0262 */
[----:B------:R-:W-:-:S04]  /*340f0*/  IMAD R38, R38, 0x19, R41 ;  /* 0x0000001926267824 */ /* 0x000fc800078e0229 */
[----:B------:R-:W-:-:S04]  /*34100*/  IMAD.SHL.U32 R38, R38, 0x8, RZ ;  /* 0x0000000826267824 */ /* 0x000fc800078e00ff */
[----:B------:R-:W3:Y:S08]  /*34110*/  LDC.64 R102, c[0x3][R38+0x5e20] ;  /* 0x00d7880026667b82 */ /* 0x000ef00000000a00 */
[----:B------:R-:W4:Y:S01]  /*34120*/  LDC.64 R98, c[0x3][R38+0x5a38] ;  /* 0x00d68e0026627b82 */ /* 0x000f220000000a00 */
[----:B---3--:R-:W-:-:S08]  /*34130*/  DADD R102, R102, R134 ;  /* 0x0000000066667229 */ /* 0x008fd00000000086 */
[----:B------:R-:W-:Y:S02]  /*34140*/  DADD R100, R102, R100 ;  /* 0x0000000066647229 */ /* 0x000fe40000000064 */
[----:B----4-:R-:W-:Y:S01]  /*34150*/  DADD R98, R98, R132 ;  /* 0x0000000062627229 */ /* 0x010fe20000000084 */
[----:B------:R-:W-:-:S05]  /*34160*/  IMAD.MOV.U32 R102, RZ, RZ, 0x1 ;  /* 0x00000001ff667424 */ /* 0x000fca00078e00ff */
[----:B------:R-:W-:Y:S02]  /*34170*/  DSETP.GT.AND P0, PT, R100, RZ, PT ;  /* 0x000000ff6400722a */ /* 0x000fe40003f04000 */
[----:B------:R-:W-:-:S04]  /*34180*/  DADD R96, R98, R96 ;  /* 0x0000000062607229 */ /* 0x000fc80000000060 */
        /* <DEDUP_REMOVED lines=24> */
[----:B-12---:R-:W-:Y:S05]  /*34310*/  CALL.REL.NOINC `($__internal_0_$__cuda_sm20_div_rn_f64_full) ;  /* 0x0000017000407944 */ /* 0x006fea0003c00000 */
.L_x_1023:
[----:B------:R-:W-:Y:S05]  /*34320*/  BSYNC.RECONVERGENT B1 ;  /* 0x0000000000017941 */ /* 0x000fea0003800200 */
.L_x_1022:
        /* <DEDUP_REMOVED lines=9> */
.L_x_1014:
[----:B------:R-:W-:Y:S05]  /*343c0*/  BSYNC.RECONVERGENT B0 ;  /* 0x0000000000007941 */ /* 0x000fea0003800200 */
.L_x_1013:
        /* <DEDUP_REMOVED lines=12> */
[----:B------:R-:W4:Y:S02]  /*34490*/  MUFU.RCP64H R97, R99 ;  /* 0x0000006300617308 */ /* 0x000f240000001800 */
[----:B----4-:R-:W-:-:S08]  /*344a0*/  DFMA R100, -R98, R96, 1 ;  /* 0x3ff000006264742b */ /* 0x010fd00000000160 */
        /* <DEDUP_REMOVED lines=14> */
[----:B0123--:R-:W-:Y:S05]  /*34590*/  CALL.REL.NOINC `($__internal_0_$__cuda_sm20_div_rn_f64_full) ;  /* 0x0000016c00a07944 */ /* 0x00ffea0003c00000 */
[----:B------:R-:W-:Y:S02]  /*345a0*/  IMAD.MOV.U32 R134, RZ, RZ, R104 ;  /* 0x000000ffff867224 */ /* 0x000fe400078e0068 */
[----:B------:R-:W-:-:S07]  /*345b0*/  IMAD.MOV.U32 R135, RZ, RZ, R105 ;  /* 0x000000ffff877224 */ /* 0x000fce00078e0069 */
.L_x_1028:
[----:B------:R-:W-:Y:S05]  /*345c0*/  BSYNC.RECONVERGENT B1 ;  /* 0x0000000000017941 */ /* 0x000fea0003800200 */
.L_x_1027:
[----:B------:R-:W-:Y:S02]  /*345d0*/  IMAD.IADD R5, R5, 0x1, R40 ;  /* 0x0000000105057824 */ /* 0x000fe400078e0228 */
[----:B------:R-:W-:Y:S02]  /*345e0*/  IMAD.MOV.U32 R6, RZ, RZ, RZ ;  /* 0x000000ffff067224 */ /* 0x000fe400078e00ff */
[----:B------:R-:W-:Y:S02]  /*345f0*/  IMAD.MOV.U32 R140, RZ, RZ, 0x0 ;  /* 0x00000000ff8c7424 */ /* 0x000fe400078e00ff */
[----:B------:R-:W-:Y:S02]  /*34600*/  IMAD.MOV.U32 R141, RZ, RZ, -0x100000 ;  /* 0xfff00000ff8d7424 */ /* 0x000fe400078e00ff */
[----:B------:R-:W-:Y:S02]  /*34610*/  IMAD.MOV.U32 R132, RZ, RZ, 0x0 ;  /* 0x00000000ff847424 */ /* 0x000fe400078e00ff */
[----:B------:R-:W-:-:S07]  /*34620*/  IMAD.MOV.U32 R133, RZ, RZ, -0x40100000 ;  /* 0xbff00000ff857424 */ /* 0x000fce00078e00ff */
.L_x_1036:
[----:B------:R-:W-:Y:S01]  /*34630*/  R2UR UR4, R76 ;  /* 0x000000004c0472ca */ /* 0x000fe200000e0000 */
[----:B------:R-:W-:Y:S01]  /*34640*/  IMAD.WIDE.U32 R102, R6, 0x8, R84 ;  /* 0x0000000806667825 */ /* 0x000fe200078e0054 */
[----:B------:R-:W-:-:S13]  /*34650*/  R2UR UR5, R77 ;  /* 0x000000004d0572ca */ /* 0x000fda00000e0000 */
[----:B------:R-:W4:Y:S04]  /*34660*/  LDG.E.64 R136, desc[UR4][R102.64+0x2710] ;  /* 0x0027100466887981 */ /* 0x000f28000c1e1b00 */
[----:B------:R-:W5:Y:S01]  /*34670*/  LDG.E.64 R138, desc[UR4][R102.64+0x27e0] ;  /* 0x0027e004668a7981 */ /* 0x000f62000c1e1b00 */
[----:B------:R-:W-:Y:S01]  /*34680*/  IMAD.MOV.U32 R100, RZ, RZ, 0x1 ;  /* 0x00000001ff647424 */ /* 0x000fe200078e00ff */
[----:B------:R-:W-:Y:S01]  /*34690*/  BSSY.RECONVERGENT B1, `(.L_x_1029) ;  /* 0x0000014000017945 */ /* 0x000fe20003800200 */
[----:B----4-:R-:W-:-:S08]  /*346a0*/  DADD R98, R46, R136 ;  /* 0x000000002e627229 */ /* 0x010fd00000000088 */
[----:B------:R-:W-:-:S06]  /*346b0*/  DADD R98, R44, R98 ;  /* 0x000000002c627229 */ /* 0x000fcc0000000062 */
[----:B------:R-:W4:Y:S02]  /*346c0*/  MUFU.RCP64H R101, R99 ;  /* 0x0000006300657308 */ /* 0x000f240000001800 */
[----:B----4-:R-:W-:-:S08]  /*346d0*/  DFMA R96, -R98, R100, 1 ;  /* 0x3ff000006260742b */ /* 0x010fd00000000164 */
[----:B------:R-:W-:-:S08]  /*346e0*/  DFMA R96, R96, R96, R96 ;  /* 0x000000606060722b */ /* 0x000fd00000000060 */
[----:B------:R-:W-:Y:S02]  /*346f0*/  DFMA R96, R100, R96, R100 ;  /* 0x000000606460722b */ /* 0x000fe40000000064 */
[----:B-----5:R-:W-:-:S06]  /*34700*/  DADD R100, R110, R138 ;  /* 0x000000006e647229 */ /* 0x020fcc000000008a */
        /* <DEDUP_REMOVED lines=11> */
[----:B0123--:R-:W-:Y:S05]  /*347c0*/  CALL.REL.NOINC `($__internal_0_$__cuda_sm20_div_rn_f64_full) ;  /* 0x0000016c00147944 */ /* 0x00ffea0003c00000 */
.L_x_1030:
[----:B------:R-:W-:Y:S05]  /*347d0*/  BSYNC.RECONVERGENT B1 ;  /* 0x0000000000017941 */ /* 0x000fea0003800200 */
.L_x_1029:
        /* <DEDUP_REMOVED lines=10> */
[----:B------:R-:W4:Y:S04]  /*34880*/  LDG.E.U8 R41, desc[UR6][R42.64] ;  /* 0x000000062a297981 */ /* 0x000f28000c1e1100 */
[----:B------:R-:W2:Y:S01]  /*34890*/  LDG.E.U8 R38, desc[UR4][R106.64] ;  /* 0x000000046a267981 */ /* 0x000ea2000c1e1100 */
[----:B------:R-:W-:Y:S01]  /*348a0*/  IMAD R8, R3, R6, R3 ;  /* 0x0000000603087224 */ /* 0x000fe200078e0203 */
[----:B------:R-:W-:Y:S02]  /*348b0*/  R2UR UR8, R76 ;  /* 0x000000004c0872ca */ /* 0x000fe400000e0000 */
[----:B------:R-:W-:Y:S01]  /*348c0*/  R2UR UR9, R77 ;  /* 0x000000004d0972ca */ /* 0x000fe200000e0000 */
[----:B------:R-:W-:Y:S01]  /*348d0*/  IMAD.IADD R105, R5, 0x1, R8 ;  /* 0x0000000105697824 */ /* 0x000fe200078e0208 */
[----:B------:R0:W5:Y:S03]  /*348e0*/  LDG.E.U8 R108, desc[UR4][R106.64+-0x1] ;  /* 0xffffff046a6c7981 */ /* 0x000166000c1e1100 */
[----:B------:R-:W-:-:S05]  /*348f0*/  IMAD.WIDE R104, R105, 0x8, R78 ;  /* 0x0000000869687825 */ /* 0x000fca00078e024e */
[----:B------:R0:W5:Y:S04]  /*34900*/  LDG.E.64 R100, desc[UR6][R104.64] ;  /* 0x0000000668647981 */ /* 0x000168000c1e1b00 */
[----:B------:R0:W5:Y:S01]  /*34910*/  LDG.E.64 R96, desc[UR8][R104.64+0x1388] ;  /* 0x0013880868607981 */ /* 0x000162000c1e1b00 */
[----:B----4-:R-:W-:Y:S02]  /*34920*/  PRMT R99, R41, 0x8880, RZ ;  /* 0x0000888029637816 */ /* 0x010fe400000000ff */
[----:B--2---:R-:W-:-:S05]  /*34930*/  PRMT R8, R38, 0x8880, RZ ;  /* 0x0000888026087816 */ /* 0x004fca00000000ff */
[----:B------:R-:W-:-:S05]  /*34940*/  IMAD R8, R8, 0x5, R99 ;  /* 0x0000000508087824 */ /* 0x000fca00078e0263 */
[----:B------:R-:W-:-:S04]  /*34950*/  LEA R8, R8, 0x10000, 0x3 ;  /* 0x0001000008087811 */ /* 0x000fc800078e18ff */
[----:B------:R-:W2:Y:S08]  /*34960*/  LDC.64 R102, c[0x3][R8+-0x4970] ;  /* 0x00eda40008667b82 */ /* 0x000eb00000000a00 */
[----:B------:R-:W4:Y:S01]  /*34970*/  LDC.64 R98, c[0x3][R8+-0x4a38] ;  /* 0x00ed720008627b82 */ /* 0x000f220000000a00 */
[----:B--2---:R-:W-:Y:S02]  /*34980*/  DADD R138, R138, R102 ;  /* 0x000000008a8a7229 */ /* 0x004fe40000000066 */
[----:B----4-:R-:W-:Y:S01]  /*34990*/  DADD R136, R136, R98 ;  /* 0x0000000088887229 */ /* 0x010fe20000000062 */
[----:B0-----:R-:W-:Y:S10]  /*349a0*/  BRA `(.L_x_1033) ;  /* 0x00000000005c7947 */ /* 0x001ff40003800000 */
.L_x_1032:
        /* <DEDUP_REMOVED lines=21> */
[----:B------:R0:W2:Y:S08]  /*34b00*/  LDC.64 R138, c[0x3][R8+-0x4970] ;  /* 0x00eda400088a7b82 */ /* 0x0000b00000000a00 */
[----:B------:R0:W4:Y:S02]  /*34b10*/  LDC.64 R136, c[0x3][R8+-0x4a38] ;  /* 0x00ed720008887b82 */ /* 0x0001240000000a00 */
.L_x_1033:
[----:B------:R-:W-:Y:S05]  /*34b20*/  BSYNC.RECONVERGENT B1 ;  /* 0x0000000000017941 */ /* 0x000fea0003800200 */
.L_x_1031:
[----:B-----5:R-:W-:Y:S01]  /*34b30*/  LOP3.LUT R108, R108, 0xffff, RZ, 0xc0, !PT ;  /* 0x0000ffff6c6c7812 */ /* 0x020fe200078ec0ff */
[----:B------:R-:W-:Y:S01]  /*34b40*/  UMOV UR4, 0xff800000 ;  /* 0xff80000000047882 */ /* 0x000fe20000000000 */
[----:B------:R-:W-:Y:S01]  /*34b50*/  LOP3.LUT R38, R38, 0xffff, RZ, 0xc0, !PT ;  /* 0x0000ffff26267812 */ /* 0x000fe200078ec0ff */
[----:B------:R-:W-:Y:S01]  /*34b60*/  UMOV UR5, 0x41cdcd64 ;  /* 0x41cdcd6400057882 */ /* 0x000fe20000000000 */
[----:B------:R-:W-:Y:S01]  /*34b70*/  LOP3.LUT R41, R41, 0xffff, RZ, 0xc0, !PT ;  /* 0x0000ffff29297812 */ /* 0x000fe200078ec0ff */
[----:B------:R-:W-:Y:S01]  /*34b80*/  BSSY.RECONVERGENT B1, `(.L_x_1034) ;  /* 0x0000029000017945 */ /* 0x000fe20003800200 */
[----:B------:R-:W-:Y:S02]  /*34b90*/  PRMT R108, R108, 0x8880, RZ ;  /* 0x000088806c6c7816 */ /* 0x000fe400000000ff */
[----:B------:R-:W-:Y:S02]  /*34ba0*/  PRMT R38, R38, 0x8880, RZ ;  /* 0x0000888026267816 */ /* 0x000fe400000000ff */
[----:B0-----:R-:W-:Y:S01]  /*34bb0*/  PRMT R8, R41, 0x8880, RZ ;  /* 0x0000888029087816 */ /* 0x001fe200000000ff */
[----:B------:R-:W-:-:S04]  /*34bc0*/  IMAD.MOV.U32 R41, RZ, RZ, R108 ;  /* 0x000000ffff297224 */ /* 0x000fc800078e006c */
[----:B------:R-:W-:-:S04]  /*34bd0*/  IMAD R41, R38, 0x5, R41 ;  /* 0x0000000526297824 */ /* 0x000fc800078e0229 */
[----:B------:R-:W-:-:S04]  /*34be0*/  IMAD R8, R8, 0x19, R41 ;  /* 0x0000001908087824 */ /* 0x000fc800078e0229 */
[----:B------:R-:W-:-:S04]  /*34bf0*/  IMAD.SHL.U32 R8, R8, 0x8, RZ ;  /* 0x0000000808087824 */ /* 0x000fc800078e00ff */
[----:B------:R-:W2:Y:S08]  /*34c00*/  LDC.64 R102, c[0x3][R8+0x5e20] ;  /* 0x00d7880008667b82 */ /* 0x000eb00000000a00 */
[----:B------:R-:W4:Y:S01]  /*34c10*/  LDC.64 R98, c[0x3][R8+0x5a38] ;  /* 0x00d68e0008627b82 */ /* 0x000f220000000a00 */
[----:B--2---:R-:W-:-:S08]  /*34c20*/  DADD R102, R102, R138 ;  /* 0x0000000066667229 */ /* 0x004fd0000000008a */
        /* <DEDUP_REMOVED lines=29> */
[----:B-1-3--:R-:W-:Y:S05]  /*34e00*/  CALL.REL.NOINC `($__internal_0_$__cuda_sm20_div_rn_f64_full) ;  /* 0x0000016400847944 */ /* 0x00afea0003c00000 */
.L_x_1035:
[----:B------:R-:W-:Y:S05]  /*34e10*/  BSYNC.RECONVERGENT B1 ;  /* 0x0000000000017941 */ /* 0x000fea0003800200 */
.L_x_1034:
        /* <DEDUP_REMOVED lines=11> */
.L_x_1026:
[----:B------:R-:W-:Y:S05]  /*34ed0*/  BSYNC.RECONVERGENT B0 ;  /* 0x0000000000007941 */ /* 0x000fea0003800200 */
.L_x_1025:
[----:B------:R-:W-:Y:S01]  /*34ee0*/  DADD R98, R46, R132 ;  /* 0x000000002e627229 */ /* 0x000fe20000000084 */
[----:B------:R-:W-:Y:S01]  /*34ef0*/  IMAD.MOV.U32 R96, RZ, RZ, 0x1 ;  /* 0x00000001ff607424 */ /* 0x000fe200078e00ff */
[----:B------:R-:W-:Y:S01]  /*34f00*/  R2UR UR4, R76 ;  /* 0x000000004c0472ca */ /* 0x000fe200000e0000 */
[----:B------:R-:W-:Y:S01]  /*34f10*/  BSSY.RECONVERGENT B0, `(.L_x_1037) ;  /* 0x0000018000007945 */ /* 0x000fe20003800200 */
[----:B------:R-:W-:Y:S02]  /*34f20*/  R2UR UR5, R77 ;  /* 0x000000004d0572ca */ /* 0x000fe400000e0000 */
[----:B------:R-:W-:Y:S02]  /*34f30*/  ISETP.GE.U32.AND P0, PT, R40, 0x6, PT ;  /* 0x000000062800780c */ /* 0x000fe40003f06070 */
[----:B------:R-:W-:-:S06]  /*34f40*/  DADD R98, R44, R98 ;  /* 0x000000002c627229 */ /* 0x000fcc0000000062 */
[----:B------:R-:W4:Y:S03]  /*34f50*/  MUFU.RCP64H R97, R99 ;  /* 0x0000006300617308 */ /* 0x000f260000001800 */
[----:B------:R0:W-:Y:S01]  /*34f60*/  STG.E.64 desc[UR4][R84.64+0x2930], R132 ;  /* 0x0029308454007986 */ /* 0x0001e2000c101b04 */
[----:B----4-:R-:W-:-:S08]  /*34f70*/  DFMA R100, -R98, R96, 1 ;  /* 0x3ff000006264742b */ /* 0x010fd00000000160 */
        /* <DEDUP_REMOVED lines=11> */
[----:B0-----:R-:W-:Y:S05]  /*35030*/  @P1 BRA P2, `(.L_x_1038) ;  /* 0x0000000000141947 */ /* 0x001fea0001000000 */
[----:B------:R-:W-:Y:S05]  /*35040*/  BMOV.32.CLEAR RZ, B11 ;  /* 0x000000000bff7355 */ /* 0x000fea0000100000 */
[----:B------:R-:W-:-:S07]  /*35050*/  MOV R38, 0x35070 ;  /* 0x0003507000267802 */ /* 0x000fce0000000f00 */
[----:B-123--:R-:W-:Y:S05]  /*35060*/  CALL.REL.NOINC `($__internal_0_$__cuda_sm20_div_rn_f64_full) ;  /* 0x0000016000ec7944 */ /* 0x00efea0003c00000 */
[----:B------:R-:W-:Y:S02]  /*35070*/  IMAD.MOV.U32 R136, RZ, RZ, R104 ;  /* 0x000000ffff887224 */ /* 0x000fe400078e0068 */
[----:B------:R-:W-:-:S07]  /*35080*/  IMAD.MOV.U32 R137, RZ, RZ, R105 ;  /* 0x000000ffff897224 */ /* 0x000fce00078e0069 */
.L_x_1038:
[----:B------:R-:W-:Y:S05]  /*35090*/  BSYNC.RECONVERGENT B0 ;  /* 0x0000000000007941 */ /* 0x000fea0003800200 */
.L_x_1037:
[----:B------:R-:W-:Y:S01]  /*350a0*/  R2UR UR4, R76 ;  /* 0x000000004c0472ca */ /* 0x000fe200000e0000 */
[----:B------:R-:W-:Y:S01]  /*350b0*/  BSSY.RECONVERGENT B0, `(.L_x_1039) ;  /* 0x0000099000007945 */ /* 0x000fe20003800200 */
[----:B------:R-:W-:Y:S01]  /*350c0*/  R2UR UR5, R77 ;  /* 0x000000004d0572ca */ /* 0x000fe200000e0000 */
[----:B------:R-:W-:Y:S02]  /*350d0*/  IMAD.MOV.U32 R134, RZ, RZ, 0x0 ;  /* 0x00000000ff867424 */ /* 0x000fe400078e00ff */
[----:B------:R-:W-:-:S10]  /*350e0*/  IMAD.MOV.U32 R135, RZ, RZ, 0x7ff00000 ;  /* 0x7ff00000ff877424 */ /* 0x000fd400078e00ff */
[----:B------:R0:W-:Y:S01]  /*350f0*/  STG.E.64 desc[UR4][R84.64+0x2900], R136 ;  /* 0x0029008854007986 */ /* 0x0001e2000c101b04 */
        /* <DEDUP_REMOVED lines=24> */
.L_x_1042:
[----:B------:R-:W-:Y:S05]  /*35280*/  BSYNC.RECONVERGENT B1 ;  /* 0x0000000000017941 */ /* 0x000fea0003800200 */
.L_x_1041:
[----:B------:R-:W-:Y:S01]  /*35290*/  IADD3 R6, PT, PT, R11, -0x2, R40 ;  /* 0xfffffffe0b067810 */ /* 0x000fe20007ffe028 */
[----:B------:R-:W-:Y:S02]  /*352a0*/  IMAD.MOV.U32 R8, RZ, RZ, RZ ;  /* 0x000000ffff087224 */ /* 0x000fe400078e00ff */
[----:B------:R-:W-:Y:S02]  /*352b0*/  IMAD.MOV.U32 R142, RZ, RZ, 0x0 ;  /* 0x00000000ff8e7424 */ /* 0x000fe400078e00ff */
[----:B------:R-:W-:Y:S02]  /*352c0*/  IMAD.MOV.U32 R143, RZ, RZ, -0x100000 ;  /* 0xfff00000ff8f7424 */ /* 0x000fe400078e00ff */
[----:B------:R-:W-:Y:S02]  /*352d0*/  IMAD.MOV.U32 R134, RZ, RZ, 0x0 ;  /* 0x00000000ff867424 */ /* 0x000fe400078e00ff */
[----:B------:R-:W-:-:S07]  /*352e0*/  IMAD.MOV.U32 R135, RZ, RZ, 0x7ff00000 ;  /* 0x7ff00000ff877424 */ /* 0x000fce00078e00ff */
.L_x_1047:
        /* <DEDUP_REMOVED lines=26> */
[----:B------:R-:W-:Y:S02]  /*35490*/  IMAD.MOV.U32 R96, RZ, RZ, R104 ;  /* 0x000000ffff607224 */ /* 0x000fe400078e0068 */
[----:B------:R-:W-:-:S07]  /*354a0*/  IMAD.MOV.U32 R97, RZ, RZ, R105 ;  /* 0x000000ffff617224 */ /* 0x000fce00078e0069 */
.L_x_1044:
[----:B------:R-:W-:Y:S05]  /*354b0*/  BSYNC.RECONVERGENT B1 ;  /* 0x0000000000017941 */ /* 0x000fea0003800200 */
.L_x_1043:
[C---:B------:R-:W-:Y:S01]  /*354c0*/  R2UR UR8, R76.reuse ;  /* 0x000000004c0872ca */ /* 0x040fe200000e0000 */
[----:B------:R-:W-:Y:S01]  /*354d0*/  IMAD.IADD R5, R7, 0x1, R8 ;  /* 0x0000000107057824 */ /* 0x000fe200078e0208 */
[C---:B------:R-:W-:Y:S02]  /*354e0*/  R2UR UR9, R77.reuse ;  /* 0x000000004d0972ca */ /* 0x040fe400000e0000 */
[C---:B------:R-:W-:Y:S02]  /*354f0*/  R2UR UR4, R76.reuse ;  /* 0x000000004c0472ca */ /* 0x040fe400000e0000 */
[C---:B------:R-:W-:Y:S02]  /*35500*/  R2UR UR5, R77.reuse ;  /* 0x000000004d0572ca */ /* 0x040fe400000e0000 */
[----:B------:R-:W-:Y:S02]  /*35510*/  R2UR UR6, R76 ;  /* 0x000000004c0672ca */ /* 0x000fe400000e0000 */
[----:B------:R-:W-:-:S02]  /*35520*/  R2UR UR7, R77 ;  /* 0x000000004d0772ca */ /* 0x000fc400000e0000 */
[----:B------:R-:W-:-:S04]  /*35530*/  IADD3 R100, P0, PT, R5, R18, RZ ;  /* 0x0000001205647210 */ /* 0x000fc80007f1e0ff */
[----:B------:R-:W-:Y:S02]  /*35540*/  LEA.HI.X.SX32 R101, R5, R17, 0x1, P0 ;  /* 0x0000001105657211 */ /* 0x000fe400000f0eff */
[----:B------:R-:W4:Y:S04]  /*35550*/  LDG.E.U8 R5, desc[UR8][R42.64] ;  /* 0x000000082a057981 */ /* 0x000f28000c1e1100 */
[----:B------:R-:W5:Y:S04]  /*35560*/  LDG.E.U8 R100, desc[UR4][R100.64] ;  /* 0x0000000464647981 */ /* 0x000f68000c1e1100 */
[----:B------:R-:W2:Y:S01]  /*35570*/  LDG.E.U8 R103, desc[UR6][R42.64+-0x1] ;  /* 0xffffff062a677981 */ /* 0x000ea2000c1e1100 */
[----:B------:R-:W-:-:S04]  /*35580*/  IMAD R99, R3, R8, R6 ;  /* 0x0000000803637224 */ /* 0x000fc800078e0206 */
[----:B------:R-:W-:-:S05]  /*35590*/  IMAD.WIDE R98, R99, 0x8, R78 ;  /* 0x0000000863627825 */ /* 0x000fca00078e024e */
[----:B------:R-:W3:Y:S04]  /*355a0*/  LDG.E.64 R106, desc[UR4][R98.64] ;  /* 0x00000004626a7981 */ /* 0x000ee8000c1e1b00 */
[----:B------:R0:W3:Y:S01]  /*355b0*/  LDG.E.64 R104, desc[UR6][R98.64+0x1388] ;  /* 0x0013880662687981 */ /* 0x0000e2000c1e1b00 */
[----:B------:R-:W-:Y:S01]  /*355c0*/  DSETP.GE.AND P0, PT, R96, R144, PT ;  /* 0x000000906000722a */ /* 0x000fe20003f06000 */
[----:B------:R-:W-:Y:S01]  /*355d0*/  UMOV UR4, 0xff800000 ;  /* 0xff80000000047882 */ /* 0x000fe20000000000 */
[----:B------:R-:W-:Y:S01]  /*355e0*/  UMOV UR5, 0x41cdcd64 ;  /* 0x41cdcd6400057882 */ /* 0x000fe20000000000 */
[----:B------:R-:W-:Y:S11]  /*355f0*/  BSSY.RECONVERGENT B1, `(.L_x_1045) ;  /* 0x000003b000017945 */ /* 0x000ff60003800200 */
[----:B----4-:R-:W-:-:S02]  /*35600*/  @P0 PRMT R96, R5, 0x7610, R96 ;  /* 0x0000761005600816 */ /* 0x010fc40000000060 */
[C---:B-----5:R-:W-:Y:S02]  /*35610*/  @P0 PRMT R38, R100.reuse, 0x7610, R38 ;  /* 0x0000761064260816 */ /* 0x060fe40000000026 */
[----:B------:R-:W-:Y:S02]  /*35620*/  @!P0 PRMT R96, R5, 0x7610, R96 ;  /* 0x0000761005608816 */ /* 0x000fe40000000060 */
[C---:B--2---:R-:W-:Y:S02]  /*35630*/  @P0 PRMT R41, R103.reuse, 0x7610, R41 ;  /* 0x0000761067290816 */ /* 0x044fe40000000029 */
[----:B------:R-:W-:Y:S02]  /*35640*/  @!P0 PRMT R38, R100, 0x7610, R38 ;  /* 0x0000761064268816 */ /* 0x000fe40000000026 */
[----:B------:R-:W-:Y:S02]  /*35650*/  @!P0 PRMT R41, R103, 0x7610, R41 ;  /* 0x0000761067298816 */ /* 0x000fe40000000029 */
[----:B------:R-:W-:-:S02]  /*35660*/  LOP3.LUT R96, R96, 0xffff, RZ, 0xc0, !PT ;  /* 0x0000ffff60607812 */ /* 0x000fc400078ec0ff */
[----:B------:R-:W-:Y:S02]  /*35670*/  LOP3.LUT R38, R38, 0xffff, RZ, 0xc0, !PT ;  /* 0x0000ffff26267812 */ /* 0x000fe400078ec0ff */
[----:B------:R-:W-:Y:S02]  /*35680*/  PRMT R102, R103, 0x8880, RZ ;  /* 0x0000888067667816 */ /* 0x000fe400000000ff */
[----:B------:R-:W-:Y:S02]  /*35690*/  PRMT R5, R100, 0x8880, RZ ;  /* 0x0000888064057816 */ /* 0x000fe400000000ff */
[----:B------:R-:W-:Y:S02]  /*356a0*/  LOP3.LUT R41, R41, 0xffff, RZ, 0xc0, !PT ;  /* 0x0000ffff29297812 */ /* 0x000fe400078ec0ff */
[----:B------:R-:W-:Y:S02]  /*356b0*/  PRMT R96, R96, 0x8880, RZ ;  /* 0x0000888060607816 */ /* 0x000fe400000000ff */
[----:B------:R-:W-:Y:S01]  /*356c0*/  PRMT R97, R38, 0x8880, RZ ;  /* 0x0000888026617816 */ /* 0x000fe200000000ff */
[----:B------:R-:W-:Y:S01]  /*356d0*/  IMAD R5, R5, 0x5, R102 ;  /* 0x0000000505057824 */ /* 0x000fe200078e0266 */
[----:B------:R-:W-:Y:S01]  /*356e0*/  PRMT R38, R41, 0x8880, RZ ;  /* 0x0000888029267816 */ /* 0x000fe200000000ff */
[----:B------:R-:W-:-:S02]  /*356f0*/  IMAD.MOV.U32 R41, RZ, RZ, R96 ;  /* 0x000000ffff297224 */ /* 0x000fc400078e0060 */
[----:B------:R-:W-:Y:S01]  /*35700*/  IMAD.MOV.U32 R96, RZ, RZ, R97 ;  /* 0x000000ffff607224 */ /* 0x000fe200078e0061 */
[----:B------:R-:W-:-:S03]  /*35710*/  LEA R5, R5, 0x10000, 0x3 ;  /* 0x0001000005057811 */ /* 0x000fc600078e18ff */
[----:B------:R-:W-:Y:S01]  /*35720*/  IMAD R41, R41, 0x5, R96 ;  /* 0x0000000529297824 */ /* 0x000fe200078e0260 */
[----:B------:R-:W2:Y:S03]  /*35730*/  LDC.64 R102, c[0x3][R5+-0x4970] ;  /* 0x00eda40005667b82 */ /* 0x000ea60000000a00 */
[----:B------:R-:W-:-:S04]  /*35740*/  IMAD R38, R38, 0x19, R41 ;  /* 0x0000001926267824 */ /* 0x000fc800078e0229 */
[----:B------:R-:W-:-:S04]  /*35750*/  IMAD.SHL.U32 R38, R38, 0x8, RZ ;  /* 0x0000000826267824 */ /* 0x000fc800078e00ff */
[----:B0-----:R-:W0:Y:S08]  /*35760*/  LDC.64 R98, c[0x3][R38+0x5650] ;  /* 0x00d5940026627b82 */ /* 0x001e300000000a00 */
[----:B------:R-:W4:Y:S08]  /*35770*/  LDC.64 R100, c[0x3][R5+-0x4a38] ;  /* 0x00ed720005647b82 */ /* 0x000f300000000a00 */
[----:B------:R-:W5:Y:S01]  /*35780*/  LDC.64 R96, c[0x3][R38+0x5268] ;  /* 0x00d49a0026607b82 */ /* 0x000f620000000a00 */
[----:B--2---:R-:W-:-:S08]  /*35790*/  @P0 DADD R102, R140, R102 ;  /* 0x000000008c660229 */ /* 0x004fd00000000066 */
[----:B0-----:R-:W-:Y:S02]  /*357a0*/  DADD R102, R98, R102 ;  /* 0x0000000062667229 */ /* 0x001fe40000000066 */
[----:B----4-:R-:W-:-:S06]  /*357b0*/  @P0 DADD R100, R138, R100 ;  /* 0x000000008a640229 */ /* 0x010fcc0000000064 */
[----:B---3--:R-:W-:Y:S02]  /*357c0*/  DADD R102, R102, R106 ;  /* 0x0000000066667229 */ /* 0x008fe4000000006a */
[----:B-----5:R-:W-:-:S06]  /*357d0*/  DADD R96, R96, R100 ;  /* 0x0000000060607229 */ /* 0x020fcc0000000064 */
[----:B------:R-:W-:Y:S02]  /*357e0*/  DSETP.GT.AND P0, PT, R102, RZ, PT ;  /* 0x000000ff6600722a */ /* 0x000fe40003f04000 */
[----:B------:R-:W-:-:S04]  /*357f0*/  DADD R96, R96, R104 ;  /* 0x0000000060607229 */ /* 0x000fc80000000068 */
[----:B------:R-:W-:-:S06]  /*35800*/  DSETP.GT.OR P0, PT, |R102|, UR4, P0 ;  /* 0x0000000466007e2a */ /* 0x000fcc0008704600 */
[----:B------:R-:W-:-:S06]  /*35810*/  DSETP.GT.OR P0, PT, R96, RZ, P0 ;  /* 0x000000ff6000722a */ /* 0x000fcc0000704400 */
        /* <DEDUP_REMOVED lines=23> */
[----:B-1----:R-:W-:Y:S05]  /*35990*/  CALL.REL.NOINC `($__internal_0_$__cuda_sm20_div_rn_f64_full) ;  /* 0x0000015800a07944 */ /* 0x002fea0003c00000 */
.L_x_1046:
[----:B------:R-:W-:Y:S05]  /*359a0*/  BSYNC.RECONVERGENT B1 ;  /* 0x0000000000017941 */ /* 0x000fea0003800200 */
.L_x_1045:
        /* <DEDUP_REMOVED lines=9> */
.L_x_1040:
[----:B------:R-:W-:Y:S05]  /*35a40*/  BSYNC.RECONVERGENT B0 ;  /* 0x0000000000007941 */ /* 0x000fea0003800200 */
.L_x_1039:
        /* <DEDUP_REMOVED lines=12> */
[----:B------:R-:W5:Y:S02]  /*35b10*/  MUFU.RCP64H R101, R99 ;  /* 0x0000006300657308 */ /* 0x000f640000001800 */
[----:B-----5:R-:W-:-:S08]  /*35b20*/  DFMA R96, -R98, R100, 1 ;  /* 0x3ff000006260742b */ /* 0x020fd00000000164 */
        /* <DEDUP_REMOVED lines=14> */
[----:B01234-:R-:W-:Y:S05]  /*35c10*/  CALL.REL.NOINC `($__internal_0_$__cuda_sm20_div_rn_f64_full) ;  /* 0x0000015800007944 */ /* 0x01ffea0003c00000 */
[----:B------:R-:W-:Y:S02]  /*35c20*/  IMAD.MOV.U32 R146, RZ, RZ, R104 ;  /* 0x000000ffff927224 */ /* 0x000fe400078e0068 */
[----:B------:R-:W-:-:S07]  /*35c30*/  IMAD.MOV.U32 R147, RZ, RZ, R105 ;  /* 0x000000ffff937224 */ /* 0x000fce00078e0069 */
.L_x_1051:
[----:B------:R-:W-:Y:S05]  /*35c40*/  BSYNC.RECONVERGENT B1 ;  /* 0x0000000000017941 */ /* 0x000fea0003800200 */
.L_x_1050:
[----:B------:R-:W-:Y:S01]  /*35c50*/  IADD3 R6, PT, PT, R11, -0x2, R40 ;  /* 0xfffffffe0b067810 */ /* 0x000fe20007ffe028 */
[----:B------:R-:W-:Y:S02]  /*35c60*/  IMAD.MOV.U32 R8, RZ, RZ, RZ ;  /* 0x000000ffff087224 */ /* 0x000fe400078e00ff */
[----:B------:R-:W-:Y:S02]  /*35c70*/  IMAD.MOV.U32 R144, RZ, RZ, 0x0 ;  /* 0x00000000ff907424 */ /* 0x000fe400078e00ff */
[----:B------:R-:W-:Y:S02]  /*35c80*/  IMAD.MOV.U32 R145, RZ, RZ, -0x100000 ;  /* 0xfff00000ff917424 */ /* 0x000fe400078e00ff */
[----:B------:R-:W-:Y:S02]  /*35c90*/  IMAD.MOV.U32 R138, RZ, RZ, 0x0 ;  /* 0x00000000ff8a7424 */ /* 0x000fe400078e00ff */
[----:B------:R-:W-:-:S07]  /*35ca0*/  IMAD.MOV.U32 R139, RZ, RZ, -0x40100000 ;  /* 0xbff00000ff8b7424 */ /* 0x000fce00078e00ff */
.L_x_1056:
[----:B------:R-:W-:Y:S01]  /*35cb0*/  R2UR UR4, R76 ;  /* 0x000000004c0472ca */ /* 0x000fe200000e0000 */
[----:B------:R-:W-:Y:S01]  /*35cc0*/  IMAD.WIDE.U32 R102, R8, 0x8, R84 ;  /* 0x0000000808667825 */ /* 0x000fe200078e0054 */
[----:B------:R-:W-:-:S13]  /*35cd0*/  R2UR UR5, R77 ;  /* 0x000000004d0572ca */ /* 0x000fda00000e0000 */
[----:B------:R-:W5:Y:S04]  /*35ce0*/  LDG.E.64 R140, desc[UR4][R102.64+0x2710] ;  /* 0x00271004668c7981 */ /* 0x000f68000c1e1b00 */
[----:B------:R-:W2:Y:S01]  /*35cf0*/  LDG.E.64 R142, desc[UR4][R102.64+0x27e0] ;  /* 0x0027e004668e7981 */ /* 0x000ea2000c1e1b00 */
[----:B------:R-:W-:Y:S01]  /*35d00*/  IMAD.MOV.U32 R100, RZ, RZ, 0x1 ;  /* 0x00000001ff647424 */ /* 0x000fe200078e00ff */
[----:B------:R-:W-:Y:S01]  /*35d10*/  BSSY.RECONVERGENT B1, `(.L_x_1052) ;  /* 0x0000016000017945 */ /* 0x000fe20003800200 */
[----:B-----5:R-:W-:-:S08]  /*35d20*/  DADD R98, R46, R140 ;  /* 0x000000002e627229 */ /* 0x020fd0000000008c */
[----:B------:R-:W-:-:S06]  /*35d30*/  DADD R98, R44, R98 ;  /* 0x000000002c627229 */ /* 0x000fcc0000000062 */
[----:B------:R-:W5:Y:S02]  /*35d40*/  MUFU.RCP64H R101, R99 ;  /* 0x0000006300657308 */ /* 0x000f640000001800 */
[----:B-----5:R-:W-:-:S08]  /*35d50*/  DFMA R96, -R98, R100, 1 ;  /* 0x3ff000006260742b */ /* 0x020fd00000000164 */
[----:B------:R-:W-:-:S08]  /*35d60*/  DFMA R96, R96, R96, R96 ;  /* 0x000000606060722b */ /* 0x000fd00000000060 */
[----:B------:R-:W-:Y:S02]  /*35d70*/  DFMA R96, R100, R96, R100 ;  /* 0x000000606460722b */ /* 0x000fe40000000064 */
[----:B--2---:R-:W-:-:S06]  /*35d80*/  DADD R100, R110, R142 ;  /* 0x000000006e647229 */ /* 0x004fcc000000008e */
        /* <DEDUP_REMOVED lines=11> */
[----:B01-34-:R-:W-:Y:S05]  /*35e40*/  CALL.REL.NOINC `($__internal_0_$__cuda_sm20_div_rn_f64_full) ;  /* 0x0000015400747944 */ /* 0x01bfea0003c00000 */
[----:B------:R-:W-:Y:S02]  /*35e50*/  IMAD.MOV.U32 R96, RZ, RZ, R104 ;  /* 0x000000ffff607224 */ /* 0x000fe400078e0068 */
[----:B------:R-:W-:-:S07]  /*35e60*/  IMAD.MOV.U32 R97, RZ, RZ, R105 ;  /* 0x000000ffff617224 */ /* 0x000fce00078e0069 */
.L_x_1053:
[----:B------:R-:W-:Y:S05]  /*35e70*/  BSYNC.RECONVERGENT B1 ;  /* 0x0000000000017941 */ /* 0x000fea0003800200 */
.L_x_1052:
        /* <DEDUP_REMOVED lines=9> */
[----:B------:R-:W2:Y:S04]  /*35f10*/  LDG.E.U8 R5, desc[UR8][R42.64] ;  /* 0x000000082a057981 */ /* 0x000ea8000c1e1100 */
[----:B------:R-:W5:Y:S04]  /*35f20*/  LDG.E.U8 R100, desc[UR4][R100.64] ;  /* 0x0000000464647981 */ /* 0x000f68000c1e1100 */
[----:B------:R-:W3:Y:S01]  /*35f30*/  LDG.E.U8 R103, desc[UR6][R42.64+-0x1] ;  /* 0xffffff062a677981 */ /* 0x000ee2000c1e1100 */
[----:B------:R-:W-:-:S04]  /*35f40*/  IMAD R99, R3, R8, R6 ;  /* 0x0000000803637224 */ /* 0x000fc800078e0206 */
[----:B------:R-:W-:-:S05]  /*35f50*/  IMAD.WIDE R98, R99, 0x8, R78 ;  /* 0x0000000863627825 */ /* 0x000fca00078e024e */
[----:B------:R-:W4:Y:S04]  /*35f60*/  LDG.E.64 R106, desc[UR4][R98.64] ;  /* 0x00000004626a7981 */ /* 0x000f28000c1e1b00 */
[----:B------:R0:W4:Y:S01]  /*35f70*/  LDG.E.64 R104, desc[UR6][R98.64+0x1388] ;  /* 0x0013880662687981 */ /* 0x000122000c1e1b00 */
[----:B------:R-:W-:Y:S01]  /*35f80*/  DSETP.GE.AND P0, PT, R96, R146, PT ;  /* 0x000000926000722a */ /* 0x000fe20003f06000 */
[----:B------:R-:W-:Y:S01]  /*35f90*/  UMOV UR4, 0xff800000 ;  /* 0xff80000000047882 */ /* 0x000fe20000000000 */
[----:B------:R-:W-:Y:S01]  /*35fa0*/  UMOV UR5, 0x41cdcd64 ;  /* 0x41cdcd6400057882 */ /* 0x000fe20000000000 */
[----:B------:R-:W-:Y:S11]  /*35fb0*/  BSSY.RECONVERGENT B1, `(.L_x_1054) ;  /* 0x000003b000017945 */ /* 0x000ff60003800200 */
[----:B--2---:R-:W-:-:S02]  /*35fc0*/  @P0 PRMT R96, R5, 0x7610, R96 ;  /* 0x0000761005600816 */ /* 0x004fc40000000060 */
[C---:B-----5:R-:W-:Y:S02]  /*35fd0*/  @P0 PRMT R38, R100.reuse, 0x7610, R38 ;  /* 0x0000761064260816 */ /* 0x060fe40000000026 */
[----:B------:R-:W-:Y:S02]  /*35fe0*/  @!P0 PRMT R96, R5, 0x7610, R96 ;  /* 0x0000761005608816 */ /* 0x000fe40000000060 */
[C---:B---3--:R-:W-:Y:S02]  /*35ff0*/  @P0 PRMT R41, R103.reuse, 0x7610, R41 ;  /* 0x0000761067290816 */ /* 0x048fe40000000029 */
        /* <DEDUP_REMOVED lines=19> */
[----:B------:R-:W3:Y:S08]  /*36130*/  LDC.64 R100, c[0x3][R5+-0x4a38] ;  /* 0x00ed720005647b82 */ /* 0x000ef00000000a00 */
[----:B------:R-:W5:Y:S01]  /*36140*/  LDC.64 R96, c[0x3][R38+0x5268] ;  /* 0x00d49a0026607b82 */ /* 0x000f620000000a00 */
[----:B--2---:R-:W-:-:S08]  /*36150*/  @P0 DADD R102, R142, R102 ;  /* 0x000000008e660229 */ /* 0x004fd00000000066 */
[----:B0-----:R-:W-:Y:S02]  /*36160*/  DADD R98, R98, R102 ;  /* 0x0000000062627229 */ /* 0x001fe40000000066 */
[----:B---3--:R-:W-:-:S06]  /*36170*/  @P0 DADD R100, R140, R100 ;  /* 0x000000008c640229 */ /* 0x008fcc0000000064 */
[----:B----4-:R-:W-:Y:S02]  /*36180*/  DADD R106, R98, R106 ;  /* 0x00000000626a7229 */ /* 0x010fe4000000006a */
        /* <DEDUP_REMOVED lines=29> */
.L_x_1055:
[----:B------:R-:W-:Y:S05]  /*36360*/  BSYNC.RECONVERGENT B1 ;  /* 0x0000000000017941 */ /* 0x000fea0003800200 */
.L_x_1054:
        /* <DEDUP_REMOVED lines=11> */
.L_x_1049:
[----:B------:R-:W-:Y:S05]  /*36420*/  BSYNC.RECONVERGENT B0 ;  /* 0x0000000000007941 */ /* 0x000fea0003800200 */
.L_x_1048:
[----:B------:R-:W-:Y:S01]  /*36430*/  DADD R98, R46, R138 ;  /* 0x000000002e627229 */ /* 0x000fe2000000008a */
[----:B------:R-:W-:Y:S01]  /*36440*/  IMAD.MOV.U32 R96, RZ, RZ, 0x1 ;  /* 0x00000001ff607424 */ /* 0x000fe200078e00ff */
[----:B------:R-:W-:Y:S01]  /*36450*/  DADD R100, R110, R134 ;  /* 0x000000006e647229 */ /* 0x000fe20000000086 */
[----:B------:R-:W-:Y:S01]  /*36460*/  R2UR UR4, R76 ;  /* 0x000000004c0472ca */ /* 0x000fe200000e0000 */
[----:B------:R-:W-:Y:S01]  /*36470*/  BSSY.RECONVERGENT B0, `(.L_x_1057) ;  /* 0x0000016000007945 */ /* 0x000fe20003800200 */
[----:B------:R-:W-:-:S03]  /*36480*/  R2UR UR5, R77 ;  /* 0x000000004d0572ca */ /* 0x000fc600000e0000 */
[----:B------:R-:W-:-:S04]  /*36490*/  DADD R98, R44, R98 ;  /* 0x000000002c627229 */ /* 0x000fc80000000062 */
[----:B------:R-:W-:Y:S02]  /*364a0*/  FSETP.GEU.AND P1, PT, |R101|, 6.5827683646048100446e-37, PT ;  /* 0x036000006500780b */ /* 0x000fe40003f2e200 */
[----:B------:R-:W5:Y:S04]  /*364b0*/  MUFU.RCP64H R97, R99 ;  /* 0x0000006300617308 */ /* 0x000f680000001800 */
[----:B------:R0:W-:Y:S01]  /*364c0*/  STG.E.64 desc[UR4][R84.64+0x2940], R138 ;  /* 0x0029408a54007986 */ /* 0x0001e2000c101b04 */
        /* <DEDUP_REMOVED lines=13> */
[----:B-1234-:R-:W-:Y:S05]  /*365a0*/  CALL.REL.NOINC `($__internal_0_$__cuda_sm20_div_rn_f64_full) ;  /* 0x0000014c009c7944 */ /* 0x01efea0003c00000 */
[----:B------:R-:W-:Y:S02]  /*365b0*/  IMAD.MOV.U32 R142, RZ, RZ, R104 ;  /* 0x000000ffff8e7224 */ /* 0x000fe400078e0068 */
[----:B------:R-:W-:-:S07]  /*365c0*/  IMAD.MOV.U32 R143, RZ, RZ, R105 ;  /* 0x000000ffff8f7224 */ /* 0x000fce00078e0069 */
.L_x_1058:
[----:B------:R-:W-:Y:S05]  /*365d0*/  BSYNC.RECONVERGENT B0 ;  /* 0x0000000000007941 */ /* 0x000fea0003800200 */
.L_x_1057:
        /* <DEDUP_REMOVED lines=31> */
.L_x_1062:
[----:B------:R-:W-:Y:S05]  /*367d0*/  BSYNC.RECONVERGENT B0 ;  /* 0x0000000000007941 */ /* 0x000fea0003800200 */
.L_x_1061:
[----:B------:R-:W-:Y:S02]  /*367e0*/  IMAD.MOV.U32 R5, RZ, RZ, RZ ;  /* 0x000000ffff057224 */ /* 0x000fe400078e00ff */
[----:B------:R-:W-:Y:S02]  /*367f0*/  IMAD.MOV.U32 R148, RZ, RZ, 0x0 ;  /* 0x00000000ff947424 */ /* 0x000fe400078e00ff */
[----:B------:R-:W-:Y:S02]  /*36800*/  IMAD.MOV.U32 R149, RZ, RZ, -0x100000 ;  /* 0xfff00000ff957424 */ /* 0x000fe400078e00ff */
[----:B------:R-:W-:Y:S02]  /*36810*/  IMAD.MOV.U32 R140, RZ, RZ, 0x0 ;  /* 0x00000000ff8c7424 */ /* 0x000fe400078e00ff */
[----:B------:R-:W-:-:S07]  /*36820*/  IMAD.MOV.U32 R141, RZ, RZ, 0x7ff00000 ;  /* 0x7ff00000ff8d7424 */ /* 0x000fce00078e00ff */
.L_x_1071:
[----:B------:R-:W-:Y:S01]  /*36830*/  R2UR UR4, R76 ;  /* 0x000000004c0472ca */ /* 0x000fe200000e0000 */
[----:B------:R-:W-:Y:S01]  /*36840*/  IMAD.WIDE.U32 R104, R5, 0x8, R84 ;  /* 0x0000000805687825 */ /* 0x000fe200078e0054 */
[----:B------:R-:W-:-:S13]  /*36850*/  R2UR UR5, R77 ;  /* 0x000000004d0572ca */ /* 0x000fda00000e0000 */
[----:B------:R-:W5:Y:S04]  /*36860*/  LDG.E.64 R144, desc[UR4][R104.64+0x2710] ;  /* 0x0027100468907981 */ /* 0x000f68000c1e1b00 */
[----:B------:R-:W2:Y:S01]  /*36870*/  LDG.E.64 R146, desc[UR4][R104.64+0x27e0] ;  /* 0x0027e00468927981 */ /* 0x000ea2000c1e1b00 */
[----:B------:R-:W-:Y:S01]  /*36880*/  IMAD.MOV.U32 R96, RZ, RZ, 0x1 ;  /* 0x00000001ff607424 */ /* 0x000fe200078e00ff */
[----:B------:R-:W-:Y:S01]  /*36890*/  BSSY.RECONVERGENT B0, `(.L_x_1063) ;  /* 0x0000014000007945 */ /* 0x000fe20003800200 */
[----:B-----5:R-:W-:Y:S02]  /*368a0*/  DADD R98, R46, R144 ;  /* 0x000000002e627229 */ /* 0x020fe40000000090 */
[----:B--2---:R-:W-:-:S06]  /*368b0*/  DADD R100, R110, R146 ;  /* 0x000000006e647229 */ /* 0x004fcc0000000092 */
[----:B------:R-:W-:-:S06]  /*368c0*/  DADD R98, R44, R98 ;  /* 0x000000002c627229 */ /* 0x000fcc0000000062 */
[----:B------:R-:W2:Y:S01]  /*368d0*/  MUFU.RCP64H R97, R99 ;  /* 0x0000006300617308 */ /* 0x000ea20000001800 */
        /* <DEDUP_REMOVED lines=15> */
.L_x_1064:
[----:B------:R-:W-:Y:S05]  /*369d0*/  BSYNC.RECONVERGENT B0 ;  /* 0x0000000000007941 */ /* 0x000fea0003800200 */
.L_x_1063:
[----:B------:R-:W-:Y:S01]  /*369e0*/  DSETP.GE.AND P0, PT, R104, R150, PT ;  /* 0x000000966800722a */ /* 0x000fe20003f06000 */
[----:B------:R-:W-:-:S13]  /*369f0*/  BSSY.RECONVERGENT B0, `(.L_x_1065) ;  /* 0x000008c000007945 */ /* 0x000fda0003800200 */
[----:B------:R-:W-:Y:S05]  /*36a00*/  @!P0 BRA `(.L_x_1066) ;  /* 0x00000004001c8947 */ /* 0x000fea0003800000 */
[----:B------:R-:W-:Y:S01]  /*36a10*/  R2UR UR6, R76 ;  /* 0x000000004c0672ca */ /* 0x000fe200000e0000 */
[----:B------:R-:W-:Y:S01]  /*36a20*/  IMAD.IADD R6, R4, 0x1, R5 ;  /* 0x0000000104067824 */ /* 0x000fe200078e0205 */
[C---:B------:R-:W-:Y:S02]  /*36a30*/  R2UR UR7, R77.reuse ;  /* 0x000000004d0772ca */ /* 0x040fe400000e0000 */
[C---:B------:R-:W-:Y:S02]  /*36a40*/  R2UR UR8, R76.reuse ;  /* 0x000000004c0872ca */ /* 0x040fe400000e0000 */
[C---:B------:R-:W-:Y:S02]  /*36a50*/  R2UR UR9, R77.reuse ;  /* 0x000000004d0972ca */ /* 0x040fe400000e0000 */
[----:B------:R-:W-:Y:S02]  /*36a60*/  R2UR UR4, R76 ;  /* 0x000000004c0472ca */ /* 0x000fe400000e0000 */
[----:B------:R-:W-:-:S02]  /*36a70*/  R2UR UR5, R77 ;  /* 0x000000004d0572ca */ /* 0x000fc400000e0000 */
[----:B------:R-:W-:-:S03]  /*36a80*/  IADD3 R96, P0, PT, R6, R18, RZ ;  /* 0x0000001206607210 */ /* 0x000fc60007f1e0ff */
[----:B------:R-:W2:Y:S01]  /*36a90*/  LDG.E.U8 R8, desc[UR6][R42.64+-0x1] ;  /* 0xffffff062a087981 */ /* 0x000ea2000c1e1100 */
[----:B------:R-:W-:-:S03]  /*36aa0*/  LEA.HI.X.SX32 R97, R6, R17, 0x1, P0 ;  /* 0x0000001106617211 */ /* 0x000fc600000f0eff */
[----:B------:R-:W5:Y:S04]  /*36ab0*/  LDG.E.S8 R41, desc[UR8][R42.64] ;  /* 0x000000082a297981 */ /* 0x000f68000c1e1300 */
[----:B------:R-:W3:Y:S04]  /*36ac0*/  LDG.E.S8 R6, desc[UR4][R96.64] ;  /* 0x0000000460067981 */ /* 0x000ee8000c1e1300 */
[----:B------:R0:W4:Y:S01]  /*36ad0*/  LDG.E.S8 R100, desc[UR6][R96.64+-0x1] ;  /* 0xffffff0660647981 */ /* 0x000122000c1e1300 */
[----:B------:R-:W-:-:S05]  /*36ae0*/  IMAD R38, R3, R5, R3 ;  /* 0x0000000503267224 */ /* 0x000fca00078e0203 */
[----:B------:R-:W-:-:S05]  /*36af0*/  IADD3 R38, PT, PT, R38, R11, R40 ;  /* 0x0000000b26267210 */ /* 0x000fca0007ffe028 */
[----:B------:R-:W-:-:S04]  /*36b00*/  VIADD R39, R38, 0xfffffffe ;  /* 0xfffffffe26277836 */ /* 0x000fc80000000000 */
[----:B------:R-:W-:-:S05]  /*36b10*/  IMAD.WIDE R38, R39, 0x8, R78 ;  /* 0x0000000827267825 */ /* 0x000fca00078e024e */
[----:B------:R-:W4:Y:S04]  /*36b20*/  LDG.E.64 R102, desc[UR4][R38.64] ;  /* 0x0000000426667981 */ /* 0x000f28000c1e1b00 */
[----:B------:R1:W4:Y:S01]  /*36b30*/  LDG.E.64 R98, desc[UR6][R38.64+0x1388] ;  /* 0x0013880626627981 */ /* 0x000322000c1e1b00 */
[----:B------:R-:W-:Y:S01]  /*36b40*/  UMOV UR4, 0xff800000 ;  /* 0xff80000000047882 */ /* 0x000fe20000000000 */
[----:B------:R-:W-:Y:S01]  /*36b50*/  UMOV UR5, 0x41cdcd64 ;  /* 0x41cdcd6400057882 */ /* 0x000fe20000000000 */
[----:B------:R-:W-:Y:S01]  /*36b60*/  BSSY.RECONVERGENT B3, `(.L_x_1067) ;  /* 0x0000030000037945 */ /* 0x000fe20003800200 */
[C---:B--2---:R-:W-:Y:S02]  /*36b70*/  PRMT R101, R8.reuse, 0x8880, RZ ;  /* 0x0000888008657816 */ /* 0x044fe400000000ff */
[----:B0-----:R-:W-:Y:S01]  /*36b80*/  PRMT R97, R8, 0x8880, RZ ;  /* 0x0000888008617816 */ /* 0x001fe200000000ff */
[----:B-----5:R-:W-:-:S02]  /*36b90*/  IMAD R41, R41, 0x19, RZ ;  /* 0x0000001929297824 */ /* 0x020fc400078e02ff */
[----:B------:R-:W-:-:S04]  /*36ba0*/  IMAD.MOV.U32 R8, RZ, RZ, R101 ;  /* 0x000000ffff087224 */ /* 0x000fc800078e0065 */
[----:B------:R-:W-:Y:S02]  /*36bb0*/  IMAD R41, R8, 0x7d, R41 ;  /* 0x0000007d08297824 */ /* 0x000fe400078e0229 */
[C---:B---3--:R-:W-:Y:S02]  /*36bc0*/  IMAD R8, R6.reuse, 0x5, R97 ;  /* 0x0000000506087824 */ /* 0x048fe400078e0261 */
[----:B------:R-:W-:-:S03]  /*36bd0*/  IMAD R41, R6, 0x5, R41 ;  /* 0x0000000506297824 */ /* 0x000fc600078e0229 */
[----:B------:R-:W-:Y:S01]  /*36be0*/  LEA R8, R8, 0x10000, 0x3 ;  /* 0x0001000008087811 */ /* 0x000fe200078e18ff */
[----:B----4-:R-:W-:-:S03]  /*36bf0*/  IMAD.IADD R41, R100, 0x1, R41 ;  /* 0x0000000164297824 */ /* 0x010fc600078e0229 */
[----:B------:R-:W0:Y:S02]  /*36c00*/  LDC.64 R104, c[0x3][R8+-0x4970] ;  /* 0x00eda40008687b82 */ /* 0x000e240000000a00 */
[----:B------:R-:W-:-:S06]  /*36c10*/  LEA R41, R41, 0x10000, 0x3 ;  /* 0x0001000029297811 */ /* 0x000fcc00078e18ff */
[----:B------:R-:W2:Y:S08]  /*36c20*/  LDC.64 R96, c[0x3][R41+-0x5dc0] ;  /* 0x00e8900029607b82 */ /* 0x000eb00000000a00 */
[----:B------:R-:W3:Y:S08]  /*36c30*/  LDC.64 R100, c[0x3][R8+-0x4a38] ;  /* 0x00ed720008647b82 */ /* 0x000ef00000000a00 */
[----:B-1----:R-:W1:Y:S01]  /*36c40*/  LDC.64 R38, c[0x3][R41+-0x7148] ;  /* 0x00e3ae0029267b82 */ /* 0x002e620000000a00 */
[----:B0-----:R-:W-:-:S08]  /*36c50*/  DADD R104, R146, R104 ;  /* 0x0000000092687229 */ /* 0x001fd00000000068 */
[----:B--2---:R-:W-:Y:S02]  /*36c60*/  DADD R96, R104, R96 ;  /* 0x0000000068607229 */ /* 0x004fe40000000060 */
[----:B---3--:R-:W-:-:S06]  /*36c70*/  DADD R100, R144, R100 ;  /* 0x0000000090647229 */ /* 0x008fcc0000000064 */
[----:B------:R-:W-:Y:S02]  /*36c80*/  DADD R96, R102, R96 ;  /* 0x0000000066607229 */ /* 0x000fe40000000060 */
[----:B-1----:R-:W-:-:S06]  /*36c90*/  DADD R38, R100, R38 ;  /* 0x0000000064267229 */ /* 0x002fcc0000000026 */
[----:B------:R-:W-:Y:S01]  /*36ca0*/  DSETP.GT.AND P0, PT, R96, RZ, PT ;  /* 0x000000ff6000722a */ /* 0x000fe20003f04000 */
[----:B------:R-:W-:Y:S01]  /*36cb0*/  IMAD.MOV.U32 R100, RZ, RZ, 0x1 ;  /* 0x00000001ff647424 */ /* 0x000fe200078e00ff */
[----:B------:R-:W-:-:S04]  /*36cc0*/  DADD R38, R98, R38 ;  /* 0x0000000062267229 */ /* 0x000fc80000000026 */
[----:B------:R-:W-:-:S06]  /*36cd0*/  DSETP.GT.OR P0, PT, |R96|, UR4, P0 ;  /* 0x0000000460007e2a */ /* 0x000fcc0008704600 */
[----:B------:R-:W-:-:S06]  /*36ce0*/  DSETP.GT.OR P0, PT, R38, RZ, P0 ;  /* 0x000000ff2600722a */ /* 0x000fcc0000704400 */
[----:B------:R-:W-:Y:S02]  /*36cf0*/  FSEL R144, R38, RZ, !P0 ;  /* 0x000000ff26907208 */ /* 0x000fe40004000000 */
[----:B------:R-:W-:Y:S02]  /*36d00*/  FSEL R145, R39, -1.875, !P0 ;  /* 0xbff0000027917808 */ /* 0x000fe40004000000 */
[----:B------:R-:W-:Y:S02]  /*36d10*/  FSEL R146, R96, RZ, !P0 ;  /* 0x000000ff60927208 */ /* 0x000fe40004000000 */
[----:B------:R-:W-:Y:S02]  /*36d20*/  FSEL R147, R97, +QNAN , !P0 ;  /* 0x7ff0000061937808 */ /* 0x000fe40004000000 */
        /* <DEDUP_REMOVED lines=19> */
.L_x_1068:
[----:B------:R-:W-:Y:S05]  /*36e60*/  BSYNC.RECONVERGENT B3 ;  /* 0x0000000000037941 */ /* 0x000fea0003800200 */
.L_x_1067:
[----:B------:R-:W-:Y:S05]  /*36e70*/  BRA `(.L_x_1069) ;  /* 0x00000004000c7947 */ /* 0x000fea0003800000 */
.L_x_1066:
        /* <DEDUP_REMOVED lines=22> */
[C---:B--2---:R-:W-:Y:S01]  /*36fe0*/  PRMT R101, R8.reuse, 0x8880, RZ ;  /* 0x0000888008657816 */ /* 0x044fe200000000ff */
[----:B-----5:R-:W-:Y:S01]  /*36ff0*/  IMAD R96, R41, 0x19, RZ ;  /* 0x0000001929607824 */ /* 0x020fe200078e02ff */
[----:B------:R-:W-:-:S03]  /*37000*/  PRMT R41, R8, 0x8880, RZ ;  /* 0x0000888008297816 */ /* 0x000fc600000000ff */
[----:B------:R-:W-:-:S04]  /*37010*/  IMAD R101, R101, 0x7d, R96 ;  /* 0x0000007d65657824 */ /* 0x000fc800078e0260 */
[C---:B---3--:R-:W-:Y:S02]  /*37020*/  IMAD R101, R6.reuse, 0x5, R101 ;  /* 0x0000000506657824 */ /* 0x048fe400078e0265 */
[----:B------:R-:W-:Y:S02]  /*37030*/  IMAD R6, R6, 0x5, R41 ;  /* 0x0000000506067824 */ /* 0x000fe400078e0229 */
[----:B----4-:R-:W-:-:S03]  /*37040*/  IMAD.IADD R100, R100, 0x1, R101 ;  /* 0x0000000164647824 */ /* 0x010fc600078e0265 */
[----:B------:R-:W-:Y:S02]  /*37050*/  LEA R6, R6, 0x10000, 0x3 ;  /* 0x0001000006067811 */ /* 0x000fe400078e18ff */
[----:B------:R-:W-:Y:S02]  /*37060*/  LEA R8, R100, 0x10000, 0x3 ;  /* 0x0001000064087811 */ /* 0x000fe400078e18ff */
[----:B------:R-:W2:Y:S08]  /*37070*/  LDC.64 R104, c[0x3][R6+-0x4970] ;  /* 0x00eda40006687b82 */ /* 0x000eb00000000a00 */
[----:B------:R-:W2:Y:S08]  /*37080*/  LDC.64 R96, c[0x3][R8+-0x5dc0] ;  /* 0x00e8900008607b82 */ /* 0x000eb00000000a00 */
[----:B------:R-:W3:Y:S08]  /*37090*/  LDC.64 R100, c[0x3][R6+-0x4a38] ;  /* 0x00ed720006647b82 */ /* 0x000ef00000000a00 */
[----:B0-----:R-:W3:Y:S01]  /*370a0*/  LDC.64 R38, c[0x3][R8+-0x7148] ;  /* 0x00e3ae0008267b82 */ /* 0x001ee20000000a00 */
[----:B--2---:R-:W-:-:S08]  /*370b0*/  DADD R96, R104, R96 ;  /* 0x0000000068607229 */ /* 0x004fd00000000060 */
[----:B------:R-:W-:Y:S02]  /*370c0*/  DADD R96, R102, R96 ;  /* 0x0000000066607229 */ /* 0x000fe40000000060 */
[----:B---3--:R-:W-:-:S06]  /*370d0*/  DADD R38, R100, R38 ;  /* 0x0000000064267229 */ /* 0x008fcc0000000026 */
        /* <DEDUP_REMOVED lines=28> */
.L_x_1070:
[----:B------:R-:W-:Y:S05]  /*372a0*/  BSYNC.RECONVERGENT B3 ;  /* 0x0000000000037941 */ /* 0x000fea0003800200 */
.L_x_1069:
[----:B------:R-:W-:Y:S05]  /*372b0*/  BSYNC.RECONVERGENT B0 ;  /* 0x0000000000007941 */ /* 0x000fea0003800200 */
.L_x_1065:
        /* <DEDUP_REMOVED lines=9> */
.L_x_1060:
[----:B------:R-:W-:Y:S05]  /*37350*/  BSYNC.RECONVERGENT B1 ;  /* 0x0000000000017941 */ /* 0x000fea0003800200 */
.L_x_1059:
        /* <DEDUP_REMOVED lines=31> */
.L_x_1075:
[----:B------:R-:W-:Y:S05]  /*37550*/  BSYNC.RECONVERGENT B0 ;  /* 0x0000000000007941 */ /* 0x000fea0003800200 */
.L_x_1074:
[----:B------:R-:W-:Y:S02]  /*37560*/  IMAD.MOV.U32 R5, RZ, RZ, RZ ;  /* 0x000000ffff057224 */ /* 0x000fe400078e00ff */
[----:B------:R-:W-:Y:S02]  /*37570*/  IMAD.MOV.U32 R148, RZ, RZ, 0x0 ;  /* 0x00000000ff947424 */ /* 0x000fe400078e00ff */
[----:B------:R-:W-:Y:S02]  /*37580*/  IMAD.MOV.U32 R149, RZ, RZ, -0x100000 ;  /* 0xfff00000ff957424 */ /* 0x000fe400078e00ff */
[----:B------:R-:W-:Y:S02]  /*37590*/  IMAD.MOV.U32 R152, RZ, RZ, 0x0 ;  /* 0x00000000ff987424 */ /* 0x000fe400078e00ff */
[----:B------:R-:W-:-:S07]  /*375a0*/  IMAD.MOV.U32 R153, RZ, RZ, -0x40100000 ;  /* 0xbff00000ff997424 */ /* 0x000fce00078e00ff */
.L_x_1084:
        /* <DEDUP_REMOVED lines=26> */
.L_x_1077:
[----:B------:R-:W-:Y:S05]  /*37750*/  BSYNC.RECONVERGENT B0 ;  /* 0x0000000000007941 */ /* 0x000fea0003800200 */
.L_x_1076:
        /* <DEDUP_REMOVED lines=44> */
[----:B------:R-:W-:Y:S02]  /*37a20*/  DSETP.GT.AND P0, PT, R102, RZ, PT ;  /* 0x000000ff6600722a */ /* 0x000fe40003f04000 */
[----:B------:R-:W-:-:S04]  /*37a30*/  DADD R38, R98, R38 ;  /* 0x0000000062267229 */ /* 0x000fc80000000026 */
[----:B------:R-:W-:-:S06]  /*37a40*/  DSETP.GT.OR P0, PT, |R102|, UR4, P0 ;  /* 0x0000000466007e2a */ /* 0x000fcc0008704600 */
[----:B------:R-:W-:-:S06]  /*37a50*/  DSETP.GT.OR P0, PT, R38, RZ, P0 ;  /* 0x000000ff2600722a */ /* 0x000fcc0000704400 */
[----:B------:R-:W-:Y:S01]  /*37a60*/  FSEL R144, R38, RZ, !P0 ;  /* 0x000000ff26907208 */ /* 0x000fe20004000000 */
[----:B------:R-:W-:Y:S01]  /*37a70*/  IMAD.MOV.U32 R38, RZ, RZ, 0x1 ;  /* 0x00000001ff267424 */ /* 0x000fe200078e00ff */
        /* <DEDUP_REMOVED lines=22> */
.L_x_1081:
[----:B------:R-:W-:Y:S05]  /*37be0*/  BSYNC.RECONVERGENT B3 ;  /* 0x0000000000037941 */ /* 0x000fea0003800200 */
.L_x_1080:
[----:B------:R-:W-:Y:S05]  /*37bf0*/  BRA `(.L_x_1082) ;  /* 0x00000004000c7947 */ /* 0x000fea0003800000 */
.L_x_1079:
        /* <DEDUP_REMOVED lines=44> */
[----:B------:R-:W-:-:S06]  /*37ec0*/  FSEL R145, R39, -1.875, !P0 ;  /* 0xbff0000027917808 */ /* 0x000fcc0004000000 */
[----:B------:R-:W-:-:S08]  /*37ed0*/  DADD R98, R46, R144 ;  /* 0x000000002e627229 */ /* 0x000fd00000000090 */
        /* <DEDUP_REMOVED lines=20> */
.L_x_1083:
[----:B------:R-:W-:Y:S05]  /*38020*/  BSYNC.RECONVERGENT B3 ;  /* 0x0000000000037941 */ /* 0x000fea0003800200 */
.L_x_1082:
[----:B------:R-:W-:Y:S05]  /*38030*/  BSYNC.RECONVERGENT B0 ;  /* 0x0000000000007941 */ /* 0x000fea0003800200 */
.L_x_1078:
        /* <DEDUP_REMOVED lines=9> */
.L_x_1073:
[----:B------:R-:W-:Y:S05]  /*380d0*/  BSYNC.RECONVERGENT B1 ;  /* 0x0000000000017941 */ /* 0x000fea0003800200 */
.L_x_1072:
        /* <DEDUP_REMOVED lines=24> */
.L_x_1086:
[----:B------:R-:W-:Y:S05]  /*38260*/  BSYNC.RECONVERGENT B0 ;  /* 0x0000000000007941 */ /* 0x000fea0003800200 */
.L_x_1085:
[C---:B------:R-:W-:Y:S01]  /*38270*/  DSETP.GT.AND P0, PT, R124.reuse, R136, PT ;  /* 0x000000887c00722a */ /* 0x040fe20003f04000 */
[----:B------:R-:W-:Y:S01]  /*38280*/  R2UR UR4, R76 ;  /* 0x000000004c0472ca */ /* 0x000fe200000e0000 */
[C---:B------:R-:W-:Y:S01]  /*38290*/  DSETP.GT.AND P1, PT, R124.reuse, R104, PT ;  /* 0x000000687c00722a */ /* 0x040fe20003f24000 */
[----:B------:R-:W-:Y:S01]  /*382a0*/  R2UR UR5, R77 ;  /* 0x000000004d0572ca */ /* 0x000fe200000e0000 */
[----:B------:R-:W-:Y:S01]  /*382b0*/  BSSY.RECONVERGENT B0, `(.L_x_1087) ;  /* 0x0000011000007945 */ /* 0x000fe20003800200 */
[----:B------:R-:W-:Y:S01]  /*382c0*/  IMAD.MOV.U32 R5, RZ, RZ, 0x1 ;  /* 0x00000001ff057424 */ /* 0x000fe200078e00ff */
[----:B------:R-:W-:-:S06]  /*382d0*/  DSETP.GT.AND P0, PT, R124, R130, P0 ;  /* 0x000000827c00722a */ /* 0x000fcc0000704000 */
[----:B------:R-:W-:-:S04]  /*382e0*/  DSETP.GT.AND P0, PT, R124, R142, P0 ;  /* 0x0000008e7c00722a */ /* 0x000fc80000704000 */
[----:B------:R0:W-:Y:S10]  /*382f0*/  STG.E.64 desc[UR4][R84.64+0x2910], R104 ;  /* 0x0029106854007986 */ /* 0x0001f4000c101b04 */
[----:B------:R-:W-:Y:S05]  /*38300*/  @P0 BRA P1, `(.L_x_1088) ;  /* 0x00000000002c0947 */ /* 0x000fea0000800000 */
[C---:B------:R-:W-:Y:S01]  /*38310*/  DSETP.GT.AND P0, PT, R130.reuse, R142, PT ;  /* 0x0000008e8200722a */ /* 0x040fe20003f04000 */
[----:B------:R-:W-:Y:S01]  /*38320*/  IMAD.MOV.U32 R5, RZ, RZ, 0x2 ;  /* 0x00000002ff057424 */ /* 0x000fe200078e00ff */
[----:B------:R-:W-:-:S04]  /*38330*/  DSETP.GT.AND P1, PT, R130, R104, PT ;  /* 0x000000688200722a */ /* 0x000fc80003f24000 */
[----:B------:R-:W-:-:S14]  /*38340*/  DSETP.GT.AND P0, PT, R130, R136, P0 ;  /* 0x000000888200722a */ /* 0x000fdc0000704000 */
[----:B------:R-:W-:Y:S05]  /*38350*/  @P0 BRA P1, `(.L_x_1088) ;  /* 0x0000000000180947 */ /* 0x000fea0000800000 */
[----:B------:R-:W-:Y:S01]  /*38360*/  DSETP.GT.AND P0, PT, R136, R104, PT ;  /* 0x000000688800722a */ /* 0x000fe20003f04000 */
[----:B------:R-:W-:-:S05]  /*38370*/  IMAD.MOV.U32 R5, RZ, RZ, 0x3 ;  /* 0x00000003ff057424 */ /* 0x000fca00078e00ff */
[----:B------:R-:W-:-:S14]  /*38380*/  DSETP.GT.AND P0, PT, R136, R142, P0 ;  /* 0x0000008e8800722a */ /* 0x000fdc0000704000 */
[----:B------:R-:W-:Y:S01]  /*38390*/  @!P0 DSETP.GT.AND P1, PT, R142, R104, PT ;  /* 0x000000688e00822a */ /* 0x000fe20003f24000 */
[----:B------:R-:W-:-:S05]  /*383a0*/  @!P0 IMAD.MOV.U32 R6, RZ, RZ, 0x4 ;  /* 0x00000004ff068424 */ /* 0x000fca00078e00ff */
[----:B------:R-:W-:-:S08]  /*383b0*/  @!P0 SEL R5, R6, 0x5, P1 ;  /* 0x0000000506058807 */ /* 0x000fd00000800000 */
.L_x_1088:
[----:B------:R-:W-:Y:S05]  /*383c0*/  BSYNC.RECONVERGENT B0 ;  /* 0x0000000000007941 */ /* 0x000fea0003800200 */
.L_x_1087:
[----:B------:R-:W-:Y:S01]  /*383d0*/  ISETP.GT.AND P0, PT, R5, 0x2, PT ;  /* 0x000000020500780c */ /* 0x000fe20003f04270 */
[----:B------:R-:W-:-:S12]  /*383e0*/  BSSY.RECONVERGENT B0, `(.L_x_1089) ;  /* 0x000006a000007945 */ /* 0x000fd80003800200 */
[----:B------:R-:W-:Y:S05]  /*383f0*/  @P0 BRA `(.L_x_1090) ;  /* 0x0000000000840947 */ /* 0x000fea0003800000 */
[----:B------:R-:W-:-:S13]  /*38400*/  ISETP.NE.AND P0, PT, R5, 0x1, PT ;  /* 0x000000010500780c */ /* 0x000fda0003f05270 */
[----:B------:R-:W-:Y:S05]  /*38410*/  @!P0 BRA `(.L_x_1091) ;  /* 0x0000000000588947 */ /* 0x000fea0003800000 */
[----:B------:R-:W-:Y:S01]  /*38420*/  UMOV UR4, 0x66666666 ;  /* 0x6666666600047882 */ /* 0x000fe20000000000 */
[----:B------:R-:W-:Y:S02]  /*38430*/  UMOV UR5, 0x40736266 ;  /* 0x4073626600057882 */ /* 0x000fe40000000000 */
[----:B------:R-:W-:-:S08]  /*38440*/  DMUL R38, R126, UR4 ;  /* 0x000000047e267c28 */ /* 0x000fd00008000000 */
[----:B------:R-:W-:-:S14]  /*38450*/  DSETP.GEU.AND P0, PT, R114, R38, PT ;  /* 0x000000267200722a */ /* 0x000fdc0003f0e000 */
[C---:B------:R-:W-:Y:S02]  /*38460*/  @!P0 R2UR UR4, R76.reuse ;  /* 0x000000004c0482ca */ /* 0x040fe400000e0000 */
[C---:B------:R-:W-:Y:S02]  /*38470*/  @!P0 R2UR UR5, R77.reuse ;  /* 0x000000004d0582ca */ /* 0x040fe400000e0000 */
[C---:B------:R-:W-:Y:S02]  /*38480*/  @!P0 R2UR UR6, R76.reuse ;  /* 0x000000004c0682ca */ /* 0x040fe400000e0000 */
[C---:B------:R-:W-:Y:S02]  /*38490*/  @!P0 R2UR UR7, R77.reuse ;  /* 0x000000004d0782ca */ /* 0x040fe400000e0000 */
[----:B------:R-:W-:Y:S02]  /*384a0*/  @P0 R2UR UR8, R76 ;  /* 0x000000004c0802ca */ /* 0x000fe400000e0000 */
[----:B------:R-:W-:-:S02]  /*384b0*/  @P0 R2UR UR9, R77 ;  /* 0x000000004d0902ca */ /* 0x000fc400000e0000 */
[C---:B------:R-:W-:Y:S02]  /*384c0*/  @P0 R2UR UR10, R76.reuse ;  /* 0x000000004c0a02ca */ /* 0x040fe400000e0000 */
[----:B------:R-:W-:Y:S01]  /*384d0*/  @P0 R2UR UR11, R77 ;  /* 0x000000004d0b02ca */ /* 0x000fe200000e0000 */
[----:B------:R0:W-:Y:S04]  /*384e0*/  @!P0 STG.E.64 desc[UR4][R112.64+0x2710], R126 ;  /* 0x0027107e70008986 */ /* 0x0001e8000c101b04 */
[----:B------:R-:W5:Y:S04]  /*384f0*/  @!P0 LDG.E.64 R38, desc[UR6][R84.64+0x2918] ;  /* 0x0029180654268981 */ /* 0x000f68000c1e1b00 */
[----:B------:R-:W2:Y:S04]  /*38500*/  @P0 LDG.E.64 R42, desc[UR8][R112.64+0x2708] ;  /* 0x00270808702a0981 */ /* 0x000ea8000c1e1b00 */
[----:B------:R-:W3:Y:S01]  /*38510*/  @P0 LDG.E.64 R44, desc[UR10][R112.64+0x27d8] ;  /* 0x0027d80a702c0981 */ /* 0x000ee2000c1e1b00 */
[----:B------:R-:W-:-:S02]  /*38520*/  @P0 R2UR UR6, R76 ;  /* 0x000000004c0602ca */ /* 0x000fc400000e0000 */
[----:B------:R-:W-:Y:S01]  /*38530*/  @P0 R2UR UR7, R77 ;  /* 0x000000004d0702ca */ /* 0x000fe200000e0000 */
[----:B-----5:R0:W-:-:S12]  /*38540*/  @!P0 STG.E.64 desc[UR4][R112.64+0x27e0], R38 ;  /* 0x0027e02670008986 */ /* 0x0201d8000c101b04 */
[----:B--2---:R0:W-:Y:S04]  /*38550*/  @P0 STG.E.64 desc[UR6][R112.64+0x2710], R42 ;  /* 0x0027102a70000986 */ /* 0x0041e8000c101b06 */
[----:B---3--:R0:W-:Y:S01]  /*38560*/  @P0 STG.E.64 desc[UR8][R112.64+0x27e0], R44 ;  /* 0x0027e02c70000986 */ /* 0x0081e2000c101b08 */
[----:B------:R-:W-:Y:S05]  /*38570*/  BRA `(.L_x_1092) ;  /* 0x0000000400407947 */ /* 0x000fea0003800000 */
.L_x_1091:
[C---:B------:R-:W-:Y:S02]  /*38580*/  R2UR UR4, R76.reuse ;  /* 0x000000004c0472ca */ /* 0x040fe400000e0000 */
[C---:B------:R-:W-:Y:S02]  /*38590*/  R2UR UR5, R77.reuse ;  /* 0x000000004d0572ca */ /* 0x040fe400000e0000 */
[----:B------:R-:W-:Y:S02]  /*385a0*/  R2UR UR6, R76 ;  /* 0x000000004c0672ca */ /* 0x000fe400000e0000 */
[----:B------:R-:W-:-:S09]  /*385b0*/  R2UR UR7, R77 ;  /* 0x000000004d0772ca */ /* 0x000fd200000e0000 */
[----:B------:R-:W5:Y:S04]  /*385c0*/  LDG.E.64 R38, desc[UR4][R112.64+0x2708] ;  /* 0x0027080470267981 */ /* 0x000f68000c1e1b00 */
[----:B------:R-:W2:Y:S04]  /*385d0*/  LDG.E.64 R42, desc[UR6][R112.64+0x27d8] ;  /* 0x0027d806702a7981 */ /* 0x000ea8000c1e1b00 */
[----:B-----5:R0:W-:Y:S04]  /*385e0*/  STG.E.64 desc[UR4][R112.64+0x2710], R38 ;  /* 0x0027102670007986 */ /* 0x0201e8000c101b04 */
[----:B--2---:R0:W-:Y:S01]  /*385f0*/  STG.E.64 desc[UR6][R112.64+0x27e0], R42 ;  /* 0x0027e02a70007986 */ /* 0x0041e2000c101b06 */
[----:B------:R-:W-:Y:S05]  /*38600*/  BRA `(.L_x_1092) ;  /* 0x00000004001c7947 */ /* 0x000fea0003800000 */
.L_x_1090:
[----:B------:R-:W-:-:S05]  /*38610*/  IMAD.MOV.U32 R6, RZ, RZ, 0x2 ;  /* 0x00000002ff067424 */ /* 0x000fca00078e00ff */
[----:B------:R-:W-:-:S05]  /*38620*/  VIADDMNMX.U32 R5, R5, 0xfffffffd, R6, PT ;  /* 0xfffffffd05057846 */ /* 0x000fca0003800006 */
[----:B------:R-:W-:-:S04]  /*38630*/  IMAD.SHL.U32 R5, R5, 0x4, RZ ;  /* 0x0000000405057824 */ /* 0x000fc800078e00ff */
[----:B------:R-:W5:Y:S02]  /*38640*/  LDC R38, c[0x2][R5] ;  /* 0x0080000005267b82 */ /* 0x000f640000000800 */
[----:B-----5:R-:W-:-:S04]  /*38650*/  SHF.R.S32.HI R39, RZ, 0x1f, R38 ;  /* 0x0000001fff277819 */ /* 0x020fc80000011426 */
.L_x_1398:
[----:B------:R-:W-:Y:S05]  /*38660*/  BRX R38 -0x38670                                                                    (*"BRANCH_TARGETS .L_x_1399,.L_x_1400,.L_x_1401"*) ;  /* 0xfffffc7826647949 */ /* 0x000fea000383ffff */
.L_x_1400:
        /* <DEDUP_REMOVED lines=22> */
.L_x_1401:
        /* <DEDUP_REMOVED lines=22> */
.L_x_1399:
        /* <DEDUP_REMOVED lines=20> */
[----:B---3--:R0:W-:Y:S02]  /*38a70*/  @P0 STG.E.64 desc[UR8][R112.64+0x27e0], R44 ;  /* 0x0027e02c70000986 */ /* 0x0081e4000c101b08 */
.L_x_1092:
[----:B------:R-:W-:Y:S05]  /*38a80*/  BSYNC.RECONVERGENT B0 ;  /* 0x0000000000007941 */ /* 0x000fea0003800200 */
.L_x_1089:
[----:B------:R-:W-:Y:S02]  /*38a90*/  VIADD R6, R2, 0xfffffffa ;  /* 0xfffffffa02067836 */ /* 0x000fe40000000000 */
[C---:B------:R-:W-:Y:S02]  /*38aa0*/  VIADD R5, R40.reuse, 0x1 ;  /* 0x0000000128057836 */ /* 0x040fe40000000000 */
[C---:B------:R-:W-:Y:S01]  /*38ab0*/  VIADD R41, R40.reuse, 0xfffffffd ;  /* 0xfffffffd28297836 */ /* 0x040fe20000000000 */
[----:B------:R-:W-:Y:S01]  /*38ac0*/  ISETP.NE.AND P0, PT, R9, R6, PT ;  /* 0x000000060900720c */ /* 0x000fe20003f05270 */
[C---:B------:R-:W-:Y:S02]  /*38ad0*/  VIADD R9, R40.reuse, 0xfffffffb ;  /* 0xfffffffb28097836 */ /* 0x040fe40000000000 */
[----:B0-----:R-:W-:Y:S02]  /*38ae0*/  VIADD R39, R40, 0xfffffffc ;  /* 0xfffffffc28277836 */ /* 0x001fe40000000000 */
[----:B------:R-:W-:-:S08]  /*38af0*/  IMAD.MOV.U32 R40, RZ, RZ, R5 ;  /* 0x000000ffff287224 */ /* 0x000fd000078e0005 */
[----:B------:R-:W-:Y:S05]  /*38b00*/  @P0 BRA `(.L_x_1093) ;  /* 0xffffff9800580947 */ /* 0x000fea000383ffff */
.L_x_981:
[----:B------:R-:W-:Y:S05]  /*38b10*/  BSYNC.RECONVERGENT B2 ;  /* 0x0000000000027941 */ /* 0x000fea0003800200 */
.L_x_980:
[----:B------:R-:W-:Y:S01]  /*38b20*/  R2UR UR4, R76 ;  /* 0x000000004c0472ca */ /* 0x000fe200000e0000 */
[----:B0-----:R-:W-:Y:S01]  /*38b30*/  IMAD.WIDE R4, R2, 0x8, R84 ;  /* 0x0000000802047825 */ /* 0x001fe200078e0254 */
[----:B------:R-:W-:-:S13]  /*38b40*/  R2UR UR5, R77 ;  /* 0x000000004d0572ca */ /* 0x000fda00000e0000 */
[----:B------:R-:W5:Y:S01]  /*38b50*/  LDG.E.64 R6, desc[UR4][R4.64+0x27e0] ;  /* 0x0027e00404067981 */ /* 0x000f62000c1e1b00 */
[----:B------:R-:W-:Y:S02]  /*38b60*/  R2UR UR6, R76 ;  /* 0x000000004c0672ca */ /* 0x000fe400000e0000 */
[----:B------:R-:W-:Y:S02]  /*38b70*/  R2UR UR7, R77 ;  /* 0x000000004d0772ca */ /* 0x000fe400000e0000 */
[----:B------:R-:W-:Y:S01]  /*38b80*/  ISETP.GE.AND P0, PT, R2, 0x1, PT ;  /* 0x000000010200780c */ /* 0x000fe20003f06270 */
[----:B-----5:R0:W-:Y:S10]  /*38b90*/  STG.E.64 desc[UR4][R84.64+0x28d0], R6 ;  /* 0x0028d00654007986 */ /* 0x0201f4000c101b04 */
[----:B--2---:R-:W2:Y:S01]  /*38ba0*/  LDG.E.64 R8, desc[UR6][R4.64+0x2710] ;  /* 0x0027100604087981 */ /* 0x004ea2000c1e1b00 */
[----:B------:R-:W-:Y:S03]  /*38bb0*/  BSSY.RECONVERGENT B0, `(.L_x_1094) ;  /* 0x000004f000007945 */ /* 0x000fe60003800200 */
[----:B--2---:R0:W-:Y:S01]  /*38bc0*/  STG.E.64 desc[UR4][R84.64+0x28d8], R8 ;  /* 0x0028d80854007986 */ /* 0x0041e2000c101b04 */
[----:B------:R-:W-:Y:S05]  /*38bd0*/  @!P0 BRA `(.L_x_1095) ;  /* 0x0000000400308947 */ /* 0x000fea0003800000 */
[C---:B------:R-:W-:Y:S01]  /*38be0*/  VIADD R0, R2.reuse, 0xffffffff ;  /* 0xffffffff02007836 */ /* 0x040fe20000000000 */
[----:B0-----:R-:W-:Y:S01]  /*38bf0*/  LOP3.LUT R6, R2, 0x7, RZ, 0xc0, !PT ;  /* 0x0000000702067812 */ /* 0x001fe200078ec0ff */
[----:B------:R-:W-:Y:S03]  /*38c00*/  BSSY.RECONVERGENT B1, `(.L_x_1096) ;  /* 0x0000024000017945 */ /* 0x000fe60003800200 */
[----:B------:R-:W-:Y:S01]  /*38c10*/  ISETP.GE.U32.AND P0, PT, R0, 0x7, PT ;  /* 0x000000070000780c */ /* 0x000fe20003f06070 */
[----:B------:R-:W-:Y:S01]  /*38c20*/  IMAD.MOV.U32 R0, RZ, RZ, RZ ;  /* 0x000000ffff007224 */ /* 0x000fe200078e00ff */
[----:B------:R-:W-:-:S11]  /*38c30*/  ISETP.NE.AND P1, PT, R6, RZ, PT ;  /* 0x000000ff0600720c */ /* 0x000fd60003f25270 */
[----:B------:R-:W-:Y:S05]  /*38c40*/  @!P0 BRA `(.L_x_1097) ;  /* 0x00000000007c8947 */ /* 0x000fea0003800000 */
[----:B------:R-:W-:Y:S01]  /*38c50*/  LOP3.LUT R0, R2, 0x7ffffff8, RZ, 0xc0, !PT ;  /* 0x7ffffff802007812 */ /* 0x000fe200078ec0ff */
[----:B------:R-:W-:-:S07]  /*38c60*/  IMAD.MOV.U32 R3, RZ, RZ, RZ ;  /* 0x000000ffff037224 */ /* 0x000fce00078e00ff */
.L_x_1098:
[----:B0-----:R-:W-:Y:S01]  /*38c70*/  IMAD R5, R35, 0x32, R3 ;  /* 0x0000003223057824 */ /* 0x001fe200078e0203 */
        /* <DEDUP_REMOVED lines=28> */
.L_x_1097:
[----:B------:R-:W-:Y:S05]  /*38e40*/  BSYNC.RECONVERGENT B1 ;  /* 0x0000000000017941 */ /* 0x000fea0003800200 */
.L_x_1096:
[----:B------:R-:W-:Y:S05]  /*38e50*/  @!P1 BRA `(.L_x_1095) ;  /* 0x0000000000909947 */ /* 0x000fea0003800000 */
[----:B------:R-:W-:Y:S02]  /*38e60*/  ISETP.GE.U32.AND P0, PT, R6, 0x4, PT ;  /* 0x000000040600780c */ /* 0x000fe40003f06070 */
[----:B------:R-:W-:-:S04]  /*38e70*/  LOP3.LUT R3, R2, 0x3, RZ, 0xc0, !PT ;  /* 0x0000000302037812 */ /* 0x000fc800078ec0ff */
[----:B------:R-:W-:-:S07]  /*38e80*/  ISETP.NE.AND P1, PT, R3, RZ, PT ;  /* 0x000000ff0300720c */ /* 0x000fce0003f25270 */
[----:B------:R-:W-:Y:S01]  /*38e90*/  @P0 R2UR UR4, R76 ;  /* 0x000000004c0402ca */ /* 0x000fe200000e0000 */
[----:B0-----:R-:W-:Y:S01]  /*38ea0*/  @P0 IMAD R5, R35, 0x32, R0 ;  /* 0x0000003223050824 */ /* 0x001fe200078e0200 */
        /* <DEDUP_REMOVED lines=18> */
[----:B------:R-:W-:Y:S01]  /*38fd0*/  @P0 IMAD R7, R35, 0x32, R0 ;  /* 0x0000003223070824 */ /* 0x000fe200078e0200 */
[----:B------:R-:W-:Y:S01]  /*38fe0*/  @P0 R2UR UR5, R77 ;  /* 0x000000004d0502ca */ /* 0x000fe200000e0000 */
[----:B------:R-:W-:Y:S01]  /*38ff0*/  @P0 VIADD R0, R0, 0x2 ;  /* 0x0000000200000836 */ /* 0x000fe20000000000 */
[C---:B------:R-:W-:Y:S01]  /*39000*/  @P0 R2UR UR6, R76.reuse ;  /* 0x000000004c0602ca */ /* 0x040fe200000e0000 */
[----:B------:R-:W-:Y:S01]  /*39010*/  @P0 IMAD.WIDE R6, R7, 0x4, R80 ;  /* 0x0000000407060825 */ /* 0x000fe200078e0250 */
[----:B------:R-:W-:Y:S02]  /*39020*/  @P0 R2UR UR7, R77 ;  /* 0x000000004d0702ca */ /* 0x000fe400000e0000 */
[----:B------:R-:W-:Y:S01]  /*39030*/  @!P1 R2UR UR8, R76 ;  /* 0x000000004c0892ca */ /* 0x000fe200000e0000 */
[----:B--2---:R-:W-:Y:S01]  /*39040*/  @!P1 IMAD R5, R35, 0x32, R0 ;  /* 0x0000003223059824 */ /* 0x004fe200078e0200 */
[----:B------:R-:W-:-:S03]  /*39050*/  @!P1 R2UR UR9, R77 ;  /* 0x000000004d0992ca */ /* 0x000fc600000e0000 */
[----:B------:R-:W-:Y:S02]  /*39060*/  @!P1 IMAD.WIDE R4, R5, 0x4, R80 ;  /* 0x0000000405049825 */ /* 0x000fe400078e0250 */
[----:B------:R0:W-:Y:S04]  /*39070*/  @P0 STG.E desc[UR4][R6.64], RZ ;  /* 0x000000ff06000986 */ /* 0x0001e8000c101904 */
[----:B------:R0:W-:Y:S04]  /*39080*/  @P0 STG.E desc[UR6][R6.64+0x4], RZ ;  /* 0x000004ff06000986 */ /* 0x0001e8000c101906 */
[----:B------:R0:W-:Y:S02]  /*39090*/  @!P1 STG.E desc[UR8][R4.64], RZ ;  /* 0x000000ff04009986 */ /* 0x0001e4000c101908 */
.L_x_1095:
[----:B------:R-:W-:Y:S05]  /*390a0*/  BSYNC.RECONVERGENT B0 ;  /* 0x0000000000007941 */ /* 0x000fea0003800200 */
.L_x_1094:
[----:B------:R-:W-:Y:S02]  /*390b0*/  R2UR UR4, R76 ;  /* 0x000000004c0472ca */ /* 0x000fe400000e0000 */
[----:B------:R-:W-:-:S13]  /*390c0*/  R2UR UR5, R77 ;  /* 0x000000004d0572ca */ /* 0x000fda00000e0000 */
[----:B0-2---:R-:W2:Y:S01]  /*390d0*/  LDG.E.64 R4, desc[UR4][R84.64+0x28d0] ;  /* 0x0028d00454047981 */ /* 0x005ea2000c1e1b00 */
[----:B------:R-:W-:Y:S01]  /*390e0*/  UMOV UR4, 0xff800000 ;  /* 0xff80000000047882 */ /* 0x000fe20000000000 */
[----:B------:R-:W-:Y:S02]  /*390f0*/  UMOV UR5, 0x41cdcd64 ;  /* 0x41cdcd6400057882 */ /* 0x000fe40000000000 */
[----:B--2---:R-:W-:Y:S01]  /*39100*/  DSETP.GEU.AND P0, PT, |R4|, UR4, PT ;  /* 0x0000000404007e2a */ /* 0x004fe2000bf0e200 */
[----:B------:R-:W-:Y:S02]  /*39110*/  IMAD.MOV.U32 R4, RZ, RZ, R36 ;  /* 0x000000ffff047224 */ /* 0x000fe400078e0024 */
[----:B------:R-:W-:-:S11]  /*39120*/  IMAD.MOV.U32 R5, RZ, RZ, 0x0 ;  /* 0x00000000ff057424 */ /* 0x000fd600078e00ff */
[----:B-1-34-:R-:W-:Y:S05]  /*39130*/  @P0 RET.REL.NODEC R4 `(_Z16candidate_primerPcPiS0_S0_iffiiS_PdS0_) ;  /* 0xfffffc6c04b00950 */ /* 0x01afea0003c3ffff */
[----:B------:R-:W-:Y:S01]  /*39140*/  IMAD.MOV.U32 R3, RZ, RZ, RZ ;  /* 0x000000ffff037224 */ /* 0x000fe200078e00ff */
[----:B------:R-:W-:Y:S01]  /*39150*/  BSSY.RECONVERGENT B5, `(.L_x_1099) ;  /* 0x0001118000057945 */ /* 0x000fe20003800200 */
[----:B------:R-:W-:Y:S02]  /*39160*/  IMAD.MOV.U32 R38, RZ, RZ, 0x1 ;  /* 0x00000001ff267424 */ /* 0x000fe400078e00ff */
[----:B------:R-:W-:Y:S01]  /*39170*/  IMAD R5, R35, 0x32, RZ ;  /* 0x0000003223057824 */ /* 0x000fe200078e02ff */
[----:B------:R0:W-:Y:S01]  /*39180*/  STL.64 [R1], R2 ;  /* 0x0000000201007387 */ /* 0x0001e20000100a00 */
[C---:B------:R-:W-:Y:S02]  /*39190*/  VIADD R4, R10.reuse, 0x1 ;  /* 0x000000010a047836 */ /* 0x040fe40000000000 */
[----:B------:R-:W-:Y:S01]  /*391a0*/  VIADD R0, R5, 0xffffffff ;  /* 0xffffffff05007836 */ /* 0x000fe20000000000 */
[----:B------:R0:W-:Y:S01]  /*391b0*/  STL [R1+0x8], R38 ;  /* 0x0000082601007387 */ /* 0x0001e20000100800 */
[----:B------:R-:W-:-:S02]  /*391c0*/  VIADD R10, R10, 0x2 ;  /* 0x000000020a0a7836 */ /* 0x000fc40000000000 */
[----:B------:R-:W-:Y:S02]  /*391d0*/  VIADD R9, R2, 0xffffffff ;  /* 0xffffffff02097836 */ /* 0x000fe40000000000 */
[----:B------:R-:W-:Y:S02]  /*391e0*/  IMAD.MOV.U32 R8, RZ, RZ, RZ ;  /* 0x000000ffff087224 */ /* 0x000fe400078e00ff */
[----:B------:R-:W-:Y:S02]  /*391f0*/  IMAD.MOV.U32 R7, RZ, RZ, 0x1 ;  /* 0x00000001ff077424 */ /* 0x000fe400078e00ff */
[----:B------:R-:W-:-:S07]  /*39200*/  IMAD R6, R35, 0x50a, R0 ;  /* 0x0000050a23067824 */ /* 0x000fce00078e0200 */
.L_x_1372:
[----:B-1234-:R-:W-:-:S04]  /*39210*/  IMAD R40, R8, 0x3, RZ ;  /* 0x0000000308287824 */ /* 0x01efc800078e02ff */
[----:B------:R-:W-:-:S05]  /*39220*/  IMAD R40, R40, 0x4, R1 ;  /* 0x0000000428287824 */ /* 0x000fca00078e0201 */
[----:B0-----:R-:W2:Y:S04]  /*39230*/  LDL R38, [R40+0x8] ;  /* 0x0000080028267983 */ /* 0x001ea80000100800 */
[----:B-----5:R0:W5:Y:S04]  /*39240*/  LDL R3, [R40] ;  /* 0x0000000028037983 */ /* 0x0201680000100800 */
[----:B------:R0:W5:Y:S01]  /*39250*/  LDL R39, [R40+0x4] ;  /* 0x0000040028277983 */ /* 0x0001620000100800 */
[----:B------:R-:W-:Y:S01]  /*39260*/  BSSY.RECONVERGENT B4, `(.L_x_1100) ;  /* 0x0001104000047945 */ /* 0x000fe20003800200 */
[----:B--2---:R-:W-:-:S13]  /*39270*/  ISETP.NE.AND P0, PT, R38, RZ, PT ;  /* 0x000000ff2600720c */ /* 0x004fda0003f05270 */
[----:B0-----:R-:W-:Y:S05]  /*39280*/  @!P0 BRA `(.L_x_1101) ;  /* 0x000000a800d88947 */ /* 0x001fea0003800000 */
[----:B------:R-:W-:-:S13]  /*39290*/  ISETP.NE.AND P0, PT, R38, 0x1, PT ;  /* 0x000000012600780c */ /* 0x000fda0003f05270 */
[----:B------:R-:W-:Y:S05]  /*392a0*/  @P0 BRA `(.L_x_1102) ;  /* 0x0000010c00f80947 */ /* 0x000fea0003800000 */
[C---:B------:R-:W-:Y:S01]  /*392b0*/  R2UR UR4, R76.reuse ;  /* 0x000000004c0472ca */ /* 0x040fe200000e0000 */
[----:B-----5:R-:W-:Y:S01]  /*392c0*/  IMAD.WIDE R38, R3, 0x8, R84 ;  /* 0x0000000803267825 */ /* 0x020fe200078e0254 */
[C---:B------:R-:W-:Y:S02]  /*392d0*/  R2UR UR5, R77.reuse ;  /* 0x000000004d0572ca */ /* 0x040fe400000e0000 */
[----:B------:R-:W-:Y:S02]  /*392e0*/  R2UR UR6, R76 ;  /* 0x000000004c0672ca */ /* 0x000fe400000e0000 */
[----:B------:R-:W-:-:S09]  /*392f0*/  R2UR UR7, R77 ;  /* 0x000000004d0772ca */ /* 0x000fd200000e0000 */
[----:B------:R-:W2:Y:S04]  /*39300*/  LDG.E.64 R110, desc[UR4][R38.64+0x2710] ;  /* 0x00271004266e7981 */ /* 0x000ea8000c1e1b00 */
[----:B------:R-:W3:Y:S01]  /*39310*/  LDG.E.64 R42, desc[UR6][R38.64+0x2708] ;  /* 0x00270806262a7981 */ /* 0x000ee2000c1e1b00 */
[----:B------:R-:W-:Y:S01]  /*39320*/  UMOV UR4, 0x88e368f1 ;  /* 0x88e368f100047882 */ /* 0x000fe20000000000 */
[----:B------:R-:W-:Y:S01]  /*39330*/  UMOV UR5, 0x3ee4f8b5 ;  /* 0x3ee4f8b500057882 */ /* 0x000fe20000000000 */
[----:B------:R-:W-:Y:S01]  /*39340*/  BSSY.RECONVERGENT B0, `(.L_x_1103) ;  /* 0x000003f000007945 */ /* 0x000fe20003800200 */
[----:B--2---:R-:W-:Y:S01]  /*39350*/  IMAD.MOV.U32 R41, RZ, RZ, R111 ;  /* 0x000000ffff297224 */ /* 0x004fe200078e006f */
[C-C-:B---3--:R-:W-:Y:S01]  /*39360*/  DSETP.MAX.AND P1, P2, |R110|.reuse, |R42|.reuse, PT ;  /* 0x4000002a6e00722a */ /* 0x148fe20003a2f200 */
[----:B------:R-:W-:Y:S01]  /*39370*/  IMAD.MOV.U32 R46, RZ, RZ, R42 ;  /* 0x000000ffff2e7224 */ /* 0x000fe200078e002a */
[----:B------:R-:W-:-:S04]  /*39380*/  DADD R44, R110, -R42 ;  /* 0x000000006e2c7229 */ /* 0x000fc8000000082a */
[----:B------:R-:W-:Y:S01]  /*39390*/  FSEL R47, |R41|, |R43|, P1 ;  /* 0x4000002b292f7208 */ /* 0x000fe20000800200 */
[----:B------:R-:W-:-:S03]  /*393a0*/  IMAD.MOV.U32 R41, RZ, RZ, R110 ;  /* 0x000000ffff297224 */ /* 0x000fc600078e006e */
[----:B------:R-:W-:Y:S01]  /*393b0*/  DSETP.GEU.AND P0, PT, |R44|, UR4, PT ;  /* 0x000000042c007e2a */ /* 0x000fe2000bf0e200 */
[----:B------:R-:W-:Y:S01]  /*393c0*/  UMOV UR4, 0xff800000 ;  /* 0xff80000000047882 */ /* 0x000fe20000000000 */
[----:B------:R-:W-:Y:S01]  /*393d0*/  SEL R42, R41, R46, P1 ;  /* 0x0000002e292a7207 */ /* 0x000fe20000800000 */
[----:B------:R-:W-:Y:S01]  /*393e0*/  UMOV UR5, 0x41cdcd64 ;  /* 0x41cdcd6400057882 */ /* 0x000fe20000000000 */
[----:B------:R-:W-:-:S05]  /*393f0*/  @P2 LOP3.LUT R47, R43, 0x80000, RZ, 0xfc, !PT ;  /* 0x000800002b2f2812 */ /* 0x000fca00078efcff */
[----:B------:R-:W-:-:S06]  /*39400*/  IMAD.MOV.U32 R43, RZ, RZ, R47 ;  /* 0x000000ffff2b7224 */ /* 0x000fcc00078e002f */
[----:B------:R-:W-:-:S14]  /*39410*/  DSETP.GT.OR P0, PT, R42, UR4, P0 ;  /* 0x000000042a007e2a */ /* 0x000fdc0008704400 */
[----:B------:R-:W-:Y:S05]  /*39420*/  @P0 BRA `(.L_x_1104) ;  /* 0x0000000000c00947 */ /* 0x000fea0003800000 */
[----:B------:R-:W-:-:S05]  /*39430*/  VIADD R100, R11, 0x4e2 ;  /* 0x000004e20b647836 */ /* 0x000fca0000000000 */
[----:B------:R-:W-:-:S07]  /*39440*/  SHF.R.S32.HI R98, RZ, 0x1f, R100 ;  /* 0x0000001fff627819 */ /* 0x000fce0000011464 */
.L_x_1105:
[C---:B------:R-:W-:Y:S01]  /*39450*/  R2UR UR4, R76.reuse ;  /* 0x000000004c0472ca */ /* 0x040fe200000e0000 */
[----:B------:R-:W-:Y:S01]  /*39460*/  IMAD.WIDE R96, R3, 0x8, R84 ;  /* 0x0000000803607825 */ /* 0x000fe200078e0254 */
[C---:B------:R-:W-:Y:S02]  /*39470*/  R2UR UR5, R77.reuse ;  /* 0x000000004d0572ca */ /* 0x040fe400000e0000 */
[----:B------:R-:W-:Y:S02]  /*39480*/  R2UR UR6, R76 ;  /* 0x000000004c0672ca */ /* 0x000fe400000e0000 */
[----:B------:R-:W-:-:S09]  /*39490*/  R2UR UR7, R77 ;  /* 0x000000004d0772ca */ /* 0x000fd200000e0000 */
[----:B------:R-:W2:Y:S04]  /*394a0*/  LDG.E.64 R42, desc[UR4][R96.64+0x27e0] ;  /* 0x0027e004602a7981 */ /* 0x000ea8000c1e1b00 */
[----:B------:R-:W3:Y:S01]  /*394b0*/  LDG.E.64 R44, desc[UR6][R96.64+0x27d8] ;  /* 0x0027d806602c7981 */ /* 0x000ee2000c1e1b00 */
[----:B------:R-:W-:Y:S02]  /*394c0*/  IMAD.MOV.U32 R38, RZ, RZ, -0x771c970f ;  /* 0x88e368f1ff267424 */ /* 0x000fe400078e00ff */
[----:B------:R-:W-:Y:S02]  /*394d0*/  IMAD.MOV.U32 R39, RZ, RZ, 0x3ee4f8b5 ;  /* 0x3ee4f8b5ff277424 */ /* 0x000fe400078e00ff */
[----:B--2---:R-:W-:Y:S01]  /*394e0*/  IMAD.MOV.U32 R41, RZ, RZ, R43 ;  /* 0x000000ffff297224 */ /* 0x004fe200078e002b */
[C-C-:B---3--:R-:W-:Y:S01]  /*394f0*/  DSETP.MAX.AND P1, P2, |R42|.reuse, |R44|.reuse, PT ;  /* 0x4000002c2a00722a */ /* 0x148fe20003a2f200 */
[----:B------:R-:W-:Y:S01]  /*39500*/  IMAD.MOV.U32 R102, RZ, RZ, R45 ;  /* 0x000000ffff667224 */ /* 0x000fe200078e002d */
[----:B------:R-:W-:Y:S01]  /*39510*/  DADD R46, R42, -R44 ;  /* 0x000000002a2e7229 */ /* 0x000fe2000000082c */
[----:B------:R-:W-:-:S03]  /*39520*/  IMAD.MOV.U32 R43, RZ, RZ, 0x41cdcd64 ;  /* 0x41cdcd64ff2b7424 */ /* 0x000fc600078e00ff */
[----:B------:R-:W-:Y:S02]  /*39530*/  FSEL R41, |R41|, |R102|, P1 ;  /* 0x4000006629297208 */ /* 0x000fe40000800200 */
[----:B------:R-:W-:Y:S01]  /*39540*/  SEL R44, R42, R44, P1 ;  /* 0x0000002c2a2c7207 */ /* 0x000fe20000800000 */
[----:B------:R-:W-:Y:S01]  /*39550*/  IMAD.MOV.U32 R42, RZ, RZ, -0x800000 ;  /* 0xff800000ff2a7424 */ /* 0x000fe200078e00ff */
[----:B------:R-:W-:-:S04]  /*39560*/  DSETP.GEU.AND P0, PT, |R46|, R38, PT ;  /* 0x000000262e00722a */ /* 0x000fc80003f0e200 */
[----:B------:R-:W-:-:S05]  /*39570*/  @P2 LOP3.LUT R41, R102, 0x80000, RZ, 0xfc, !PT ;  /* 0x0008000066292812 */ /* 0x000fca00078efcff */
[----:B------:R-:W-:-:S06]  /*39580*/  IMAD.MOV.U32 R45, RZ, RZ, R41 ;  /* 0x000000ffff2d7224 */ /* 0x000fcc00078e0029 */
[----:B------:R-:W-:-:S14]  /*39590*/  DSETP.GT.OR P0, PT, R44, R42, P0 ;  /* 0x0000002a2c00722a */ /* 0x000fdc0000704400 */
[----:B------:R-:W-:Y:S05]  /*395a0*/  @P0 BRA `(.L_x_1104) ;  /* 0x0000000000600947 */ /* 0x000fea0003800000 */
[----:B------:R-:W-:Y:S02]  /*395b0*/  IADD3 R41, P0, PT, R100, R3, RZ ;  /* 0x0000000364297210 */ /* 0x000fe40007f1e0ff */
[----:B------:R-:W-:Y:S02]  /*395c0*/  SHF.R.S32.HI R45, RZ, 0x1f, R3 ;  /* 0x0000001fff2d7819 */ /* 0x000fe40000011403 */
[----:B------:R-:W-:Y:S02]  /*395d0*/  R2UR UR4, R76 ;  /* 0x000000004c0472ca */ /* 0x000fe400000e0000 */
[C---:B------:R-:W-:Y:S01]  /*395e0*/  R2UR UR5, R77.reuse ;  /* 0x000000004d0572ca */ /* 0x040fe200000e0000 */
[----:B------:R-:W-:Y:S01]  /*395f0*/  IMAD.X R44, R98, 0x1, R45, P0 ;  /* 0x00000001622c7824 */ /* 0x000fe200000e062d */
[----:B------:R-:W-:Y:S02]  /*39600*/  R2UR UR6, R76 ;  /* 0x000000004c0672ca */ /* 0x000fe400000e0000 */
[----:B------:R-:W-:-:S02]  /*39610*/  R2UR UR7, R77 ;  /* 0x000000004d0772ca */ /* 0x000fc400000e0000 */
[----:B------:R-:W-:-:S04]  /*39620*/  LEA R46, P0, R41, R78, 0x3 ;  /* 0x0000004e292e7211 */ /* 0x000fc800078018ff */
[----:B------:R-:W-:-:S05]  /*39630*/  LEA.HI.X R47, R41, R79, R44, 0x3, P0 ;  /* 0x0000004f292f7211 */ /* 0x000fca00000f1c2c */
[----:B------:R-:W2:Y:S04]  /*39640*/  LDG.E.64 R110, desc[UR4][R46.64+-0x8] ;  /* 0xfffff8042e6e7981 */ /* 0x000ea8000c1e1b00 */
[----:B------:R-:W3:Y:S01]  /*39650*/  LDG.E.64 R96, desc[UR6][R46.64+-0x10] ;  /* 0xfffff0062e607981 */ /* 0x000ee2000c1e1b00 */
[----:B------:R-:W-:Y:S02]  /*39660*/  VIADD R3, R3, 0xffffffff ;  /* 0xffffffff03037836 */ /* 0x000fe40000000000 */
[----:B--2---:R-:W-:Y:S01]  /*39670*/  IMAD.MOV.U32 R41, RZ, RZ, R111 ;  /* 0x000000ffff297224 */ /* 0x004fe200078e006f */
[C-C-:B---3--:R-:W-:Y:S01]  /*39680*/  DSETP.MAX.AND P0, P1, |R110|.reuse, |R96|.reuse, PT ;  /* 0x400000606e00722a */ /* 0x148fe2000390f200 */
[----:B------:R-:W-:Y:S01]  /*39690*/  IMAD.MOV.U32 R102, RZ, RZ, R97 ;  /* 0x000000ffff667224 */ /* 0x000fe200078e0061 */
[----:B------:R-:W-:-:S04]  /*396a0*/  DADD R44, R110, -R96 ;  /* 0x000000006e2c7229 */ /* 0x000fc80000000860 */
[----:B------:R-:W-:Y:S01]  /*396b0*/  FSEL R99, |R41|, |R102|, P0 ;  /* 0x4000006629637208 */ /* 0x000fe20000000200 */
[----:B------:R-:W-:-:S05]  /*396c0*/  IMAD.MOV.U32 R41, RZ, RZ, R110 ;  /* 0x000000ffff297224 */ /* 0x000fca00078e006e */
[----:B------:R-:W-:Y:S01]  /*396d0*/  SEL R96, R41, R96, P0 ;  /* 0x0000006029607207 */ /* 0x000fe20000000000 */
[----:B------:R-:W-:Y:S01]  /*396e0*/  DSETP.GEU.AND P0, PT, |R44|, R38, PT ;  /* 0x000000262c00722a */ /* 0x000fe20003f0e200 */
[----:B------:R-:W-:-:S05]  /*396f0*/  @P1 LOP3.LUT R99, R102, 0x80000, RZ, 0xfc, !PT ;  /* 0x0008000066631812 */ /* 0x000fca00078efcff */
[----:B------:R-:W-:-:S06]  /*39700*/  IMAD.MOV.U32 R97, RZ, RZ, R99 ;  /* 0x000000ffff617224 */ /* 0x000fcc00078e0063 */
[----:B------:R-:W-:-:S14]  /*39710*/  DSETP.LEU.AND P1, PT, R96, R42, PT ;  /* 0x0000002a6000722a */ /* 0x000fdc0003f2b000 */
[----:B------:R-:W-:Y:S05]  /*39720*/  @!P0 BRA P1, `(.L_x_1105) ;  /* 0xfffffffc00488947 */ /* 0x000fea000083ffff */
.L_x_1104:
[----:B------:R-:W-:Y:S05]  /*39730*/  BSYNC.RECONVERGENT B0 ;  /* 0x0000000000007941 */ /* 0x000fea0003800200 */
.L_x_1103:
[----:B------:R-:W-:-:S13]  /*39740*/  ISETP.NE.AND P0, PT, R3, RZ, PT ;  /* 0x000000ff0300720c */ /* 0x000fda0003f05270 */
[----:B------:R-:W-:Y:S05]  /*39750*/  @!P0 BRA `(.L_x_1106) ;  /* 0x0000010800d08947 */ /* 0x000fea0003800000 */
[C---:B------:R-:W-:Y:S01]  /*39760*/  ISETP.GE.AND P0, PT, R3.reuse, 0x5, PT ;  /* 0x000000050300780c */ /* 0x040fe20003f06270 */
[----:B------:R-:W-:Y:S01]  /*39770*/  BSSY.RECONVERGENT B0, `(.L_x_1107) ;  /* 0x0000085000007945 */ /* 0x000fe20003800200 */
[C---:B------:R-:W-:Y:S01]  /*39780*/  IADD3 R46, P1, PT, R3.reuse, R82, RZ ;  /* 0x00000052032e7210 */ /* 0x040fe20007f3e0ff */
[----:B------:R-:W-:Y:S02]  /*39790*/  IMAD.MOV.U32 R132, RZ, RZ, 0x0 ;  /* 0x00000000ff847424 */ /* 0x000fe400078e00ff */
[----:B------:R-:W-:Y:S01]  /*397a0*/  IMAD.MOV.U32 R133, RZ, RZ, -0x40100000 ;  /* 0xbff00000ff857424 */ /* 0x000fe200078e00ff */
[----:B------:R-:W-:-:S07]  /*397b0*/  LEA.HI.X.SX32 R47, R3, R83, 0x1, P1 ;  /* 0x00000053032f7211 */ /* 0x000fce00008f0eff */
[----:B------:R-:W-:Y:S05]  /*397c0*/  @!P0 BRA `(.L_x_1108) ;  /* 0x0000000400fc8947 */ /* 0x000fea0003800000 */
[C---:B------:R-:W-:Y:S02]  /*397d0*/  R2UR UR4, R76.reuse ;  /* 0x000000004c0472ca */ /* 0x040fe400000e0000 */
[C---:B------:R-:W-:Y:S02]  /*397e0*/  R2UR UR5, R77.reuse ;  /* 0x000000004d0572ca */ /* 0x040fe400000e0000 */
[----:B------:R-:W-:Y:S02]  /*397f0*/  R2UR UR6, R76 ;  /* 0x000000004c0672ca */ /* 0x000fe400000e0000 */
[----:B------:R-:W-:-:S09]  /*39800*/  R2UR UR7, R77 ;  /* 0x000000004d0772ca */ /* 0x000fd200000e0000 */
[----:B------:R-:W2:Y:S04]  /*39810*/  LDG.E.64 R124, desc[UR4][R84.64+0x28b8] ;  /* 0x0028b804547c7981 */ /* 0x000ea8000c1e1b00 */
[----:B------:R-:W2:Y:S04]  /*39820*/  LDG.E.64 R114, desc[UR6][R84.64+0x28c0] ;  /* 0x0028c00654727981 */ /* 0x000ea8000c1e1b00 */
[----:B------:R-:W3:Y:S01]  /*39830*/  LDG.E.64 R126, desc[UR4][R84.64+0x28b0] ;  /* 0x0028b004547e7981 */ /* 0x000ee2000c1e1b00 */
[----:B------:R-:W-:Y:S01]  /*39840*/  IMAD.MOV.U32 R38, RZ, RZ, 0x1 ;  /* 0x00000001ff267424 */ /* 0x000fe200078e00ff */
[----:B------:R-:W-:Y:S01]  /*39850*/  BSSY.RECONVERGENT B1, `(.L_x_1109) ;  /* 0x0000016000017945 */ /* 0x000fe20003800200 */
[----:B--2---:R-:W-:Y:S01]  /*39860*/  DADD R98, R124, R114 ;  /* 0x000000007c627229 */ /* 0x004fe20000000072 */
[----:B---3--:R-:W-:-:S05]  /*39870*/  FSETP.GEU.AND P1, PT, |R127|, 6.5827683646048100446e-37, PT ;  /* 0x036000007f00780b */ /* 0x008fca0003f2e200 */
        /* <DEDUP_REMOVED lines=16> */
[----:B------:R-:W-:Y:S05]  /*39980*/  CALL.REL.NOINC `($__internal_0_$__cuda_sm20_div_rn_f64_full) ;  /* 0x0000011800a47944 */ /* 0x000fea0003c00000 */
[----:B------:R-:W-:Y:S02]  /*39990*/  IMAD.MOV.U32 R130, RZ, RZ, R104 ;  /* 0x000000ffff827224 */ /* 0x000fe400078e0068 */
[----:B------:R-:W-:-:S07]  /*399a0*/  IMAD.MOV.U32 R131, RZ, RZ, R105 ;  /* 0x000000ffff837224 */ /* 0x000fce00078e0069 */
.L_x_1110:
[----:B------:R-:W-:Y:S05]  /*399b0*/  BSYNC.RECONVERGENT B1 ;  /* 0x0000000000017941 */ /* 0x000fea0003800200 */
.L_x_1109:
[----:B------:R-:W-:Y:S02]  /*399c0*/  IMAD.IADD R42, R6, 0x1, R3 ;  /* 0x00000001062a7824 */ /* 0x000fe400078e0203 */
[----:B------:R-:W-:Y:S02]  /*399d0*/  VIADD R39, R3, 0xfffffffb ;  /* 0xfffffffb03277836 */ /* 0x000fe40000000000 */
[----:B------:R-:W-:Y:S02]  /*399e0*/  IMAD.MOV.U32 R41, RZ, RZ, RZ ;  /* 0x000000ffff297224 */ /* 0x000fe400078e00ff */
[----:B------:R-:W-:Y:S02]  /*399f0*/  IMAD.MOV.U32 R128, RZ, RZ, 0x0 ;  /* 0x00000000ff807424 */ /* 0x000fe400078e00ff */
[----:B------:R-:W-:Y:S02]  /*39a00*/  IMAD.MOV.U32 R129, RZ, RZ, -0x100000 ;  /* 0xfff00000ff817424 */ /* 0x000fe400078e00ff */
[----:B------:R-:W-:-:S02]  /*39a10*/  IMAD.MOV.U32 R132, RZ, RZ, 0x0 ;  /* 0x00000000ff847424 */ /* 0x000fc400078e00ff */
[----:B------:R-:W-:-:S07]  /*39a20*/  IMAD.MOV.U32 R133, RZ, RZ, -0x40100000 ;  /* 0xbff00000ff857424 */ /* 0x000fce00078e00ff */
.L_x_1115:
[----:B------:R-:W-:Y:S01]  /*39a30*/  R2UR UR4, R76 ;  /* 0x000000004c0472ca */ /* 0x000fe200000e0000 */
[----:B------:R-:W-:Y:S01]  /*39a40*/  IMAD.WIDE R104, R41, 0x8, R84 ;  /* 0x0000000829687825 */ /* 0x000fe200078e0254 */
[----:B------:R-:W-:-:S13]  /*39a50*/  R2UR UR5, R77 ;  /* 0x000000004d0572ca */ /* 0x000fda00000e0000 */
[----:B------:R-:W2:Y:S04]  /*39a60*/  LDG.E.64 R44, desc[UR4][R104.64+0x2710] ;  /* 0x00271004682c7981 */ /* 0x000ea8000c1e1b00 */
[----:B------:R-:W3:Y:S01]  /*39a70*/  LDG.E.64 R112, desc[UR4][R104.64+0x27e0] ;  /* 0x0027e00468707981 */ /* 0x000ee2000c1e1b00 */
[----:B------:R-:W-:Y:S01]  /*39a80*/  IMAD.MOV.U32 R100, RZ, RZ, 0x1 ;  /* 0x00000001ff647424 */ /* 0x000fe200078e00ff */
[----:B------:R-:W-:Y:S01]  /*39a90*/  BSSY.RECONVERGENT B1, `(.L_x_1111) ;  /* 0x0000014000017945 */ /* 0x000fe20003800200 */
[----:B--2---:R-:W-:-:S08]  /*39aa0*/  DADD R98, R124, R44 ;  /* 0x000000007c627229 */ /* 0x004fd0000000002c */
[----:B------:R-:W-:-:S06]  /*39ab0*/  DADD R98, R114, R98 ;  /* 0x0000000072627229 */ /* 0x000fcc0000000062 */
[----:B------:R-:W0:Y:S02]  /*39ac0*/  MUFU.RCP64H R101, R99 ;  /* 0x0000006300657308 */ /* 0x000e240000001800 */
[----:B0-----:R-:W-:-:S08]  /*39ad0*/  DFMA R96, -R98, R100, 1 ;  /* 0x3ff000006260742b */ /* 0x001fd00000000164 */
        /* <DEDUP_REMOVED lines=15> */
.L_x_1112:
[----:B------:R-:W-:Y:S05]  /*39bd0*/  BSYNC.RECONVERGENT B1 ;  /* 0x0000000000017941 */ /* 0x000fea0003800200 */
.L_x_1111:
        /* <DEDUP_REMOVED lines=19> */
[----:B------:R-:W0:Y:S08]  /*39d10*/  LDC.64 R98, c[0x3][R43+-0x4970] ;  /* 0x00eda4002b627b82 */ /* 0x000e300000000a00 */
[----:B------:R-:W1:Y:S01]  /*39d20*/  LDC.64 R96, c[0x3][R43+-0x4a38] ;  /* 0x00ed72002b607b82 */ /* 0x000e620000000a00 */
[----:B0-----:R-:W-:-:S08]  /*39d30*/  @P0 DADD R98, R112, R98 ;  /* 0x0000000070620229 */ /* 0x001fd00000000062 */
[----:B---3--:R-:W-:Y:S02]  /*39d40*/  DADD R102, R102, R98 ;  /* 0x0000000066667229 */ /* 0x008fe40000000062 */
[----:B-1----:R-:W-:-:S06]  /*39d50*/  @P0 DADD R96, R44, R96 ;  /* 0x000000002c600229 */ /* 0x002fcc0000000060 */
        /* <DEDUP_REMOVED lines=28> */
.L_x_1114:
[----:B------:R-:W-:Y:S05]  /*39f20*/  BSYNC.RECONVERGENT B1 ;  /* 0x0000000000017941 */ /* 0x000fea0003800200 */
.L_x_1113:
[C---:B------:R-:W-:Y:S01]  /*39f30*/  ISETP.NE.AND P1, PT, R41.reuse, R39, PT ;  /* 0x000000272900720c */ /* 0x040fe20003f25270 */
[----:B------:R-:W-:Y:S01]  /*39f40*/  DSETP.GT.AND P0, PT, R44, -2500, PT ;  /* 0xc0a388002c00742a */ /* 0x000fe20003f04000 */
[----:B------:R-:W-:-:S05]  /*39f50*/  VIADD R41, R41, 0x1 ;  /* 0x0000000129297836 */ /* 0x000fca0000000000 */
[----:B------:R-:W-:-:S06]  /*39f60*/  DSETP.LT.AND P0, PT, R128, R104, P0 ;  /* 0x000000688000722a */ /* 0x000fcc0000701000 */
[----:B------:R-:W-:Y:S02]  /*39f70*/  FSEL R128, R104, R128, P0 ;  /* 0x0000008068807208 */ /* 0x000fe40000000000 */
[----:B------:R-:W-:Y:S02]  /*39f80*/  FSEL R129, R105, R129, P0 ;  /* 0x0000008169817208 */ /* 0x000fe40000000000 */
[----:B------:R-:W-:Y:S02]  /*39f90*/  FSEL R132, R44, R132, P0 ;  /* 0x000000842c847208 */ /* 0x000fe40000000000 */
[----:B------:R-:W-:Y:S01]  /*39fa0*/  FSEL R133, R45, R133, P0 ;  /* 0x000000852d857208 */ /* 0x000fe20000000000 */
[----:B------:R-:W-:Y:S06]  /*39fb0*/  @P1 BRA `(.L_x_1115) ;  /* 0xfffffff8009c1947 */ /* 0x000fec000383ffff */
.L_x_1108:
[----:B------:R-:W-:Y:S05]  /*39fc0*/  BSYNC.RECONVERGENT B0 ;  /* 0x0000000000007941 */ /* 0x000fea0003800200 */
.L_x_1107:
[C-C-:B------:R-:W-:Y:S01]  /*39fd0*/  DSETP.MAX.AND P1, P2, |R110|.reuse, |R132|.reuse, PT ;  /* 0x400000846e00722a */ /* 0x140fe20003a2f200 */
[----:B------:R-:W-:Y:S01]  /*39fe0*/  IMAD.MOV.U32 R38, RZ, RZ, R111 ;  /* 0x000000ffff267224 */ /* 0x000fe200078e006f */
[----:B------:R-:W-:Y:S01]  /*39ff0*/  DADD R42, R110, -R132 ;  /* 0x000000006e2a7229 */ /* 0x000fe20000000884 */
[----:B------:R-:W-:Y:S01]  /*3a000*/  IMAD.MOV.U32 R39, RZ, RZ, R132 ;  /* 0x000000ffff277224 */ /* 0x000fe200078e0084 */
[----:B------:R-:W-:Y:S01]  /*3a010*/  UMOV UR4, 0x88e368f1 ;  /* 0x88e368f100047882 */ /* 0x000fe20000000000 */
[----:B------:R-:W-:Y:S01]  /*3a020*/  UMOV UR5, 0x3ee4f8b5 ;  /* 0x3ee4f8b500057882 */ /* 0x000fe20000000000 */
[----:B------:R-:W-:Y:S01]  /*3a030*/  FSEL R41, |R38|, |R133|, P1 ;  /* 0x4000008526297208 */ /* 0x000fe20000800200 */
[----:B------:R-:W-:Y:S01]  /*3a040*/  IMAD.MOV.U32 R38, RZ, RZ, R110 ;  /* 0x000000ffff267224 */ /* 0x000fe200078e006e */
[----:B------:R-:W-:Y:S04]  /*3a050*/  BSSY.RECONVERGENT B2, `(.L_x_1116) ;  /* 0x00009d8000027945 */ /* 0x000fe80003800200 */
[----:B------:R-:W-:Y:S01]  /*3a060*/  BSSY.RELIABLE B1, `(.L_x_1117) ;  /* 0x00001a3000017945 */ /* 0x000fe20003800100 */
[----:B------:R-:W-:Y:S01]  /*3a070*/  DSETP.GEU.AND P0, PT, |R42|, UR4, PT ;  /* 0x000000042a007e2a */ /* 0x000fe2000bf0e200 */
[----:B------:R-:W-:Y:S01]  /*3a080*/  UMOV UR4, 0xff800000 ;  /* 0xff80000000047882 */ /* 0x000fe20000000000 */
[----:B------:R-:W-:Y:S01]  /*3a090*/  SEL R38, R38, R39, P1 ;  /* 0x0000002726267207 */ /* 0x000fe20000800000 */
[----:B------:R-:W-:Y:S01]  /*3a0a0*/  UMOV UR5, 0x41cdcd64 ;  /* 0x41cdcd6400057882 */ /* 0x000fe20000000000 */
[----:B------:R-:W-:Y:S01]  /*3a0b0*/  @P2 LOP3.LUT R41, R133, 0x80000, RZ, 0xfc, !PT ;  /* 0x0008000085292812 */ /* 0x000fe200078efcff */
[----:B------:R-:W-:-:S02]  /*3a0c0*/  VIADD R42, R6, 0x271 ;  /* 0x00000271062a7836 */ /* 0x000fc40000000000 */
[----:B------:R-:W-:-:S04]  /*3a0d0*/  IMAD.WIDE R112, R3, 0x8, R84 ;  /* 0x0000000803707825 */ /* 0x000fc800078e0254 */
[----:B------:R-:W-:-:S06]  /*3a0e0*/  IMAD.MOV.U32 R39, RZ, RZ, R41 ;  /* 0x000000ffff277224 */ /* 0x000fcc00078e0029 */
[----:B------:R-:W-:-:S14]  /*3a0f0*/  DSETP.GT.OR P0, PT, R38, UR4, P0 ;  /* 0x0000000426007e2a */ /* 0x000fdc0008704400 */
[----:B------:R-:W-:Y:S05]  /*3a100*/  @P0 BRA `(.L_x_1118) ;  /* 0x0000001800600947 */ /* 0x000fea0003800000 */
[----:B------:R-:W-:Y:S02]  /*3a110*/  R2UR UR4, R76 ;  /* 0x000000004c0472ca */ /* 0x000fe400000e0000 */
[----:B------:R-:W-:Y:S02]  /*3a120*/  R2UR UR5, R77 ;  /* 0x000000004d0572ca */ /* 0x000fe400000e0000 */
[----:B------:R-:W-:Y:S01]  /*3a130*/  ISETP.GE.AND P0, PT, R3, 0x5, PT ;  /* 0x000000050300780c */ /* 0x000fe20003f06270 */
[----:B------:R-:W-:Y:S01]  /*3a140*/  BSSY.RECONVERGENT B0, `(.L_x_1119) ;  /* 0x0000084000007945 */ /* 0x000fe20003800200 */
[----:B------:R-:W-:Y:S02]  /*3a150*/  IMAD.MOV.U32 R138, RZ, RZ, 0x0 ;  /* 0x00000000ff8a7424 */ /* 0x000fe400078e00ff */
[----:B------:R-:W-:-:S07]  /*3a160*/  IMAD.MOV.U32 R139, RZ, RZ, 0x7ff00000 ;  /* 0x7ff00000ff8b7424 */ /* 0x000fce00078e00ff */
[----:B------:R0:W5:Y:S02]  /*3a170*/  LDG.E.64 R132, desc[UR4][R112.64+0x27e0] ;  /* 0x0027e00470847981 */ /* 0x000164000c1e1b00 */
        /* <DEDUP_REMOVED lines=28> */
[----:B0----5:R-:W-:Y:S05]  /*3a340*/  CALL.REL.NOINC `($__internal_0_$__cuda_sm20_div_rn_f64_full) ;  /* 0x0000011000347944 */ /* 0x021fea0003c00000 */
[----:B------:R-:W-:Y:S02]  /*3a350*/  IMAD.MOV.U32 R136, RZ, RZ, R104 ;  /* 0x000000ffff887224 */ /* 0x000fe400078e0068 */
[----:B------:R-:W-:-:S07]  /*3a360*/  IMAD.MOV.U32 R137, RZ, RZ, R105 ;  /* 0x000000ffff897224 */ /* 0x000fce00078e0069 */
.L_x_1122:
[----:B------:R-:W-:Y:S05]  /*3a370*/  BSYNC.RECONVERGENT B3 ;  /* 0x0000000000037941 */ /* 0x000fea0003800200 */
.L_x_1121:
[----:B------:R-:W-:Y:S02]  /*3a380*/  IMAD.IADD R44, R6, 0x1, R3 ;  /* 0x00000001062c7824 */ /* 0x000fe400078e0203 */
[----:B------:R-:W-:Y:S02]  /*3a390*/  VIADD R39, R3, 0xfffffffb ;  /* 0xfffffffb03277836 */ /* 0x000fe40000000000 */
[----:B------:R-:W-:Y:S02]  /*3a3a0*/  IMAD.MOV.U32 R41, RZ, RZ, RZ ;  /* 0x000000ffff297224 */ /* 0x000fe400078e00ff */
[----:B------:R-:W-:Y:S02]  /*3a3b0*/  IMAD.MOV.U32 R134, RZ, RZ, 0x0 ;  /* 0x00000000ff867424 */ /* 0x000fe400078e00ff */
[----:B------:R-:W-:Y:S02]  /*3a3c0*/  IMAD.MOV.U32 R135, RZ, RZ, -0x100000 ;  /* 0xfff00000ff877424 */ /* 0x000fe400078e00ff */
[----:B------:R-:W-:-:S02]  /*3a3d0*/  IMAD.MOV.U32 R138, RZ, RZ, 0x0 ;  /* 0x00000000ff8a7424 */ /* 0x000fc400078e00ff */
[----:B------:R-:W-:-:S07]  /*3a3e0*/  IMAD.MOV.U32 R139, RZ, RZ, 0x7ff00000 ;  /* 0x7ff00000ff8b7424 */ /* 0x000fce00078e00ff */
.L_x_1127:
        /* <DEDUP_REMOVED lines=25> */
[----:B0----5:R-:W-:Y:S05]  /*3a580*/  CALL.REL.NOINC `($__internal_0_$__cuda_sm20_div_rn_f64_full) ;  /* 0x0000010c00a47944 */ /* 0x021fea0003c00000 */
.L_x_1124:
[----:B------:R-:W-:Y:S05]  /*3a590*/  BSYNC.RECONVERGENT B3 ;  /* 0x0000000000037941 */ /* 0x000fea0003800200 */
.L_x_1123:
        /* <DEDUP_REMOVED lines=52> */
.L_x_1126:
[----:B------:R-:W-:Y:S05]  /*3a8e0*/  BSYNC.RECONVERGENT B3 ;  /* 0x0000000000037941 */ /* 0x000fea0003800200 */
.L_x_1125:
        /* <DEDUP_REMOVED lines=9> */
.L_x_1120:
[----:B------:R-:W-:Y:S05]  /*3a980*/  BSYNC.RECONVERGENT B0 ;  /* 0x0000000000007941 */ /* 0x000fea0003800200 */
.L_x_1119:
[C-C-:B-----5:R-:W-:Y:S01]  /*3a990*/  DSETP.MAX.AND P1, P2, |R132|.reuse, |R138|.reuse, PT ;  /* 0x4000008a8400722a */ /* 0x160fe20003a2f200 */
[----:B------:R-:W-:Y:S01]  /*3a9a0*/  IMAD.MOV.U32 R38, RZ, RZ, R133 ;  /* 0x000000ffff267224 */ /* 0x000fe200078e0085 */
[----:B------:R-:W-:Y:S01]  /*3a9b0*/  DADD R44, R132, -R138 ;  /* 0x00000000842c7229 */ /* 0x000fe2000000088a */
[----:B------:R-:W-:Y:S01]  /*3a9c0*/  IMAD.MOV.U32 R39, RZ, RZ, R138 ;  /* 0x000000ffff277224 */ /* 0x000fe200078e008a */
[----:B------:R-:W-:Y:S01]  /*3a9d0*/  UMOV UR4, 0x88e368f1 ;  /* 0x88e368f100047882 */ /* 0x000fe20000000000 */
[----:B------:R-:W-:Y:S01]  /*3a9e0*/  UMOV UR5, 0x3ee4f8b5 ;  /* 0x3ee4f8b500057882 */ /* 0x000fe20000000000 */
        /* <DEDUP_REMOVED lines=9> */
[----:B------:R-:W-:Y:S05]  /*3aa80*/  @!P0 BREAK.RELIABLE B1 ;  /* 0x0000000000018942 */ /* 0x000fea0003800100 */
[----:B------:R-:W-:Y:S05]  /*3aa90*/  @P0 BRA `(.L_x_1118) ;  /* 0x0000000c00fc0947 */ /* 0x000fea0003800000 */
[----:B------:R-:W-:-:S13]  /*3aaa0*/  ISETP.GE.AND P0, PT, R3, 0x5, PT ;  /* 0x000000050300780c */ /* 0x000fda0003f06270 */
[----:B------:R-:W-:Y:S05]  /*3aab0*/  @!P0 BRA `(.L_x_1128) ;  /* 0x0000009000c48947 */ /* 0x000fea0003800000 */
[----:B------:R-:W-:Y:S02]  /*3aac0*/  R2UR UR4, R76 ;  /* 0x000000004c0472ca */ /* 0x000fe400000e0000 */
[----:B------:R-:W-:-:S13]  /*3aad0*/  R2UR UR5, R77 ;  /* 0x000000004d0572ca */ /* 0x000fda00000e0000 */
[----:B------:R1:W5:Y:S01]  /*3aae0*/  LDG.E.S8 R102, desc[UR4][R46.64] ;  /* 0x000000042e667981 */ /* 0x000362000c1e1300 */
[----:B------:R-:W-:Y:S02]  /*3aaf0*/  IMAD.IADD R104, R42, 0x1, R3 ;  /* 0x000000012a687824 */ /* 0x000fe400078e0203 */
[----:B------:R-:W-:Y:S02]  /*3ab00*/  VIADD R106, R3, 0xfffffffb ;  /* 0xfffffffb036a7836 */ /* 0x000fe40000000000 */
[----:B------:R-:W-:-:S07]  /*3ab10*/  IMAD.MOV.U32 R41, RZ, RZ, RZ ;  /* 0x000000ffff297224 */ /* 0x000fce00078e00ff */
.L_x_1135:
[----:B------:R-:W-:Y:S01]  /*3ab20*/  IMAD.IADD R38, R4, 0x1, R41 ;  /* 0x0000000104267824 */ /* 0x000fe200078e0229 */
[----:B------:R-:W-:Y:S02]  /*3ab30*/  R2UR UR4, R76 ;  /* 0x000000004c0472ca */ /* 0x000fe400000e0000 */
[----:B------:R-:W-:Y:S02]  /*3ab40*/  R2UR UR5, R77 ;  /* 0x000000004d0572ca */ /* 0x000fe400000e0000 */
[----:B-1----:R-:W-:-:S04]  /*3ab50*/  IADD3 R46, P0, PT, R38, R18, RZ ;  /* 0x00000012262e7210 */ /* 0x002fc80007f1e0ff */
[----:B------:R-:W-:-:S07]  /*3ab60*/  LEA.HI.X.SX32 R47, R38, R17, 0x1, P0 ;  /* 0x00000011262f7211 */ /* 0x000fce00000f0eff */
[----:B------:R1:W2:Y:S01]  /*3ab70*/  LDG.E.S8 R47, desc[UR4][R46.64] ;  /* 0x000000042e2f7981 */ /* 0x0002a2000c1e1300 */
[----:B------:R-:W-:-:S04]  /*3ab80*/  IMAD R39, R9, R41, R104 ;  /* 0x0000002909277224 */ /* 0x000fc800078e0268 */
[----:B------:R-:W-:-:S05]  /*3ab90*/  IMAD.WIDE R38, R39, 0x8, R78 ;  /* 0x0000000827267825 */ /* 0x000fca00078e024e */
[----:B------:R-:W3:Y:S01]  /*3aba0*/  LDG.E.64 R42, desc[UR4][R38.64] ;  /* 0x00000004262a7981 */ /* 0x000ee2000c1e1b00 */
[----:B-1----:R-:W-:Y:S01]  /*3abb0*/  IMAD.MOV.U32 R46, RZ, RZ, -0x771c970f ;  /* 0x88e368f1ff2e7424 */ /* 0x002fe200078e00ff */
[----:B------:R-:W-:Y:S01]  /*3abc0*/  BSSY.RELIABLE B0, `(.L_x_1129) ;  /* 0x0000018000007945 */ /* 0x000fe20003800100 */
[----:B------:R-:W-:Y:S02]  /*3abd0*/  IMAD.MOV.U32 R96, RZ, RZ, -0x800000 ;  /* 0xff800000ff607424 */ /* 0x000fe400078e00ff */
[----:B------:R-:W-:Y:S02]  /*3abe0*/  IMAD.MOV.U32 R97, RZ, RZ, 0x41cdcd64 ;  /* 0x41cdcd64ff617424 */ /* 0x000fe400078e00ff */
[----:B--2--5:R-:W-:Y:S02]  /*3abf0*/  IMAD R44, R47, 0x5, R102 ;  /* 0x000000052f2c7824 */ /* 0x024fe400078e0266 */
[----:B------:R-:W-:Y:S02]  /*3ac00*/  IMAD.MOV.U32 R47, RZ, RZ, 0x3ee4f8b5 ;  /* 0x3ee4f8b5ff2f7424 */ /* 0x000fe400078e00ff */
[----:B------:R-:W-:-:S04]  /*3ac10*/  IMAD.SHL.U32 R103, R44, 0x8, RZ ;  /* 0x000000082c677824 */ /* 0x000fc800078e00ff */
[C---:B------:R-:W-:Y:S02]  /*3ac20*/  VIADD R44, R103.reuse, 0x10000 ;  /* 0x00010000672c7836 */ /* 0x040fe40000000000 */
[----:B------:R-:W-:-:S04]  /*3ac30*/  VIADD R103, R103, 0x10000 ;  /* 0x0001000067677836 */ /* 0x000fc80000000000 */
[----:B------:R-:W3:Y:S02]  /*3ac40*/  LDC.64 R44, c[0x3][R44+-0x4a38] ;  /* 0x00ed72002c2c7b82 */ /* 0x000ee40000000a00 */
[----:B---3--:R-:W-:-:S08]  /*3ac50*/  DADD R98, R44, R42 ;  /* 0x000000002c627229 */ /* 0x008fd0000000002a */
[----:B------:R-:W-:-:S08]  /*3ac60*/  DADD R100, -R98, R110 ;  /* 0x0000000062647229 */ /* 0x000fd0000000016e */
[----:B------:R-:W-:-:S06]  /*3ac70*/  DSETP.GEU.AND P0, PT, |R100|, R46, PT ;  /* 0x0000002e6400722a */ /* 0x000fcc0003f0e200 */
[----:B------:R-:W-:-:S14]  /*3ac80*/  DSETP.GT.OR P0, PT, |R98|, R96, P0 ;  /* 0x000000606200722a */ /* 0x000fdc0000704600 */
[----:B------:R-:W-:Y:S05]  /*3ac90*/  @P0 BRA `(.L_x_1130) ;  /* 0x0000000000280947 */ /* 0x000fea0003800000 */
[----:B------:R-:W-:Y:S02]  /*3aca0*/  R2UR UR4, R76 ;  /* 0x000000004c0472ca */ /* 0x000fe400000e0000 */
[----:B------:R-:W-:-:S13]  /*3acb0*/  R2UR UR5, R77 ;  /* 0x000000004d0572ca */ /* 0x000fda00000e0000 */
[----:B------:R-:W2:Y:S01]  /*3acc0*/  LDG.E.64 R98, desc[UR4][R38.64+-0x1388] ;  /* 0xffec780426627981 */ /* 0x000ea2000c1e1b00 */
[----:B------:R-:W2:Y:S02]  /*3acd0*/  LDC.64 R100, c[0x3][R103+-0x4970] ;  /* 0x00eda40067647b82 */ /* 0x000ea40000000a00 */
[----:B--2---:R-:W-:-:S08]  /*3ace0*/  DADD R98, R100, R98 ;  /* 0x0000000064627229 */ /* 0x004fd00000000062 */
[----:B------:R-:W-:-:S08]  /*3acf0*/  DADD R100, R132, -R98 ;  /* 0x0000000084647229 */ /* 0x000fd00000000862 */
[----:B------:R-:W-:-:S06]  /*3ad00*/  DSETP.GEU.AND P0, PT, |R100|, R46, PT ;  /* 0x0000002e6400722a */ /* 0x000fcc0003f0e200 */
[----:B------:R-:W-:-:S14]  /*3ad10*/  DSETP.GT.OR P0, PT, |R98|, R96, P0 ;  /* 0x000000606200722a */ /* 0x000fdc0000704600 */
[----:B------:R-:W-:Y:S05]  /*3ad20*/  @!P0 BREAK.RELIABLE B0 ;  /* 0x0000000000008942 */ /* 0x000fea0003800100 */
[----:B------:R-:W-:Y:S05]  /*3ad30*/  @!P0 BRA `(.L_x_1131) ;  /* 0x0000000800148947 */ /* 0x000fea0003800000 */
.L_x_1130:
[----:B------:R-:W-:Y:S05]  /*3ad40*/  BSYNC.RELIABLE B0 ;  /* 0x0000000000007941 */ /* 0x000fea0003800100 */
.L_x_1129:
[----:B------:R-:W-:Y:S01]  /*3ad50*/  R2UR UR4, R76 ;  /* 0x000000004c0472ca */ /* 0x000fe200000e0000 */
[----:B------:R-:W-:Y:S01]  /*3ad60*/  IMAD.WIDE R98, R41, 0x8, R84 ;  /* 0x0000000829627825 */ /* 0x000fe200078e0254 */
[----:B------:R-:W-:-:S13]  /*3ad70*/  R2UR UR5, R77 ;  /* 0x000000004d0572ca */ /* 0x000fda00000e0000 */
[----:B------:R-:W2:Y:S01]  /*3ad80*/  LDG.E.64 R100, desc[UR4][R98.64+0x2710] ;  /* 0x0027100462647981 */ /* 0x000ea2000c1e1b00 */
[----:B------:R-:W-:Y:S01]  /*3ad90*/  BSSY.RELIABLE B0, `(.L_x_1132) ;  /* 0x0000018000007945 */ /* 0x000fe20003800100 */
[----:B--2---:R-:W-:-:S08]  /*3ada0*/  DADD R100, R44, R100 ;  /* 0x000000002c647229 */ /* 0x004fd00000000064 */
[----:B------:R-:W-:-:S08]  /*3adb0*/  DADD R100, R42, R100 ;  /* 0x000000002a647229 */ /* 0x000fd00000000064 */
[----:B------:R-:W-:-:S08]  /*3adc0*/  DADD R42, -R100, R110 ;  /* 0x00000000642a7229 */ /* 0x000fd0000000016e */
[----:B------:R-:W-:-:S06]  /*3add0*/  DSETP.GEU.AND P0, PT, |R42|, R46, PT ;  /* 0x0000002e2a00722a */ /* 0x000fcc0003f0e200 */
[----:B------:R-:W-:-:S14]  /*3ade0*/  DSETP.GT.OR P0, PT, |R100|, R96, P0 ;  /* 0x000000606400722a */ /* 0x000fdc0000704600 */
[----:B------:R-:W-:Y:S05]  /*3adf0*/  @P0 BRA `(.L_x_1133) ;  /* 0x0000000000380947 */ /* 0x000fea0003800000 */
[C---:B------:R-:W-:Y:S02]  /*3ae00*/  R2UR UR4, R76.reuse ;  /* 0x000000004c0472ca */ /* 0x040fe400000e0000 */
[C---:B------:R-:W-:Y:S02]  /*3ae10*/  R2UR UR5, R77.reuse ;  /* 0x000000004d0572ca */ /* 0x040fe400000e0000 */
[----:B------:R-:W-:Y:S02]  /*3ae20*/  R2UR UR6, R76 ;  /* 0x000000004c0672ca */ /* 0x000fe400000e0000 */
[----:B------:R-:W-:-:S09]  /*3ae30*/  R2UR UR7, R77 ;  /* 0x000000004d0772ca */ /* 0x000fd200000e0000 */
[----:B------:R-:W2:Y:S04]  /*3ae40*/  LDG.E.64 R98, desc[UR4][R98.64+0x27e0] ;  /* 0x0027e00462627981 */ /* 0x000ea8000c1e1b00 */
[----:B------:R-:W3:Y:S01]  /*3ae50*/  LDG.E.64 R38, desc[UR6][R38.64+-0x1388] ;  /* 0xffec780626267981 */ /* 0x000ee2000c1e1b00 */
[----:B------:R-:W2:Y:S02]  /*3ae60*/  LDC.64 R42, c[0x3][R103+-0x4970] ;  /* 0x00eda400672a7b82 */ /* 0x000ea40000000a00 */
[----:B--2---:R-:W-:-:S08]  /*3ae70*/  DADD R42, R42, R98 ;  /* 0x000000002a2a7229 */ /* 0x004fd00000000062 */
[----:B---3--:R-:W-:-:S08]  /*3ae80*/  DADD R42, R38, R42 ;  /* 0x00000000262a7229 */ /* 0x008fd0000000002a */
[----:B------:R-:W-:-:S08]  /*3ae90*/  DADD R44, R132, -R42 ;  /* 0x00000000842c7229 */ /* 0x000fd0000000082a */
[----:B------:R-:W-:-:S06]  /*3aea0*/  DSETP.GEU.AND P0, PT, |R44|, R46, PT ;  /* 0x0000002e2c00722a */ /* 0x000fcc0003f0e200 */
[----:B------:R-:W-:-:S14]  /*3aeb0*/  DSETP.GT.OR P0, PT, |R42|, R96, P0 ;  /* 0x000000602a00722a */ /* 0x000fdc0000704600 */
[----:B------:R-:W-:Y:S05]  /*3aec0*/  @!P0 BREAK.RELIABLE B0 ;  /* 0x0000000000008942 */ /* 0x000fea0003800100 */
[----:B------:R-:W-:Y:S05]  /*3aed0*/  @!P0 BRA `(.L_x_1134) ;  /* 0x0000000000188947 */ /* 0x000fea0003800000 */
.L_x_1133:
[----:B------:R-:W-:-:S13]  /*3aee0*/  ISETP.NE.AND P0, PT, R41, R106, PT ;  /* 0x0000006a2900720c */ /* 0x000fda0003f05270 */
[----:B------:R-:W-:Y:S05]  /*3aef0*/  @!P0 BREAK.RELIABLE B0 ;  /* 0x0000000000008942 */ /* 0x000fea0003800100 */
[----:B------:R-:W-:Y:S05]  /*3af00*/  @!P0 BRA `(.L_x_1128) ;  /* 0x0000008c00b08947 */ /* 0x000fea0003800000 */
[----:B------:R-:W-:Y:S05]  /*3af10*/  BSYNC.RELIABLE B0 ;  /* 0x0000000000007941 */ /* 0x000fea0003800100 */
.L_x_1132:
[----:B------:R-:W-:Y:S01]  /*3af20*/  VIADD R41, R41, 0x1 ;  /* 0x0000000129297836 */ /* 0x000fe20000000000 */
[----:B------:R-:W-:Y:S06]  /*3af30*/  BRA `(.L_x_1135) ;  /* 0xfffffff800f87947 */ /* 0x000fec000383ffff */
.L_x_1134:
[----:B------:R-:W-:Y:S01]  /*3af40*/  VIADD R96, R8, 0x1 ;  /* 0x0000000108607836 */ /* 0x000fe20000000000 */
[----:B------:R-:W-:Y:S04]  /*3af50*/  BSSY.RECONVERGENT B3, `(.L_x_1136) ;  /* 0x0000048000037945 */ /* 0x000fe80003800200 */
[----:B------:R-:W-:-:S13]  /*3af60*/  ISETP.GT.AND P0, PT, R7, R96, PT ;  /* 0x000000600700720c */ /* 0x000fda0003f04270 */
[----:B------:R-:W-:Y:S05]  /*3af70*/  @!P0 BRA `(.L_x_1137) ;  /* 0x0000000400148947 */ /* 0x000fea0003800000 */
[----:B------:R-:W-:Y:S01]  /*3af80*/  LOP3.LUT R38, RZ, R8, RZ, 0x33, !PT ;  /* 0x00000008ff267212 */ /* 0x000fe200078e33ff */
[----:B------:R-:W-:Y:S01]  /*3af90*/  BSSY.RECONVERGENT B10, `(.L_x_1138) ;  /* 0x00000220000a7945 */ /* 0x000fe20003800200 */
[----:B------:R-:W-:-:S03]  /*3afa0*/  VIADD R43, R7, 0xfffffffe ;  /* 0xfffffffe072b7836 */ /* 0x000fc60000000000 */
[----:B------:R-:W-:-:S05]  /*3afb0*/  IMAD.IADD R38, R7, 0x1, R38 ;  /* 0x0000000107267824 */ /* 0x000fca00078e0226 */
[----:B------:R-:W-:Y:S01]  /*3afc0*/  LOP3.LUT P0, R45, R38, 0x3, RZ, 0xc0, !PT ;  /* 0x00000003262d7812 */ /* 0x000fe2000780c0ff */
[----:B------:R-:W-:-:S12]  /*3afd0*/  IMAD.MOV.U32 R38, RZ, RZ, R7 ;  /* 0x000000ffff267224 */ /* 0x000fd800078e0007 */
[----:B------:R-:W-:Y:S05]  /*3afe0*/  @!P0 BRA `(.L_x_1139) ;  /* 0x0000000000708947 */ /* 0x000fea0003800000 */
[----:B------:R-:W-:-:S04]  /*3aff0*/  IMAD.MOV.U32 R38, RZ, RZ, 0x3 ;  /* 0x00000003ff267424 */ /* 0x000fc800078e00ff */
[----:B------:R-:W-:-:S04]  /*3b000*/  IMAD R38, R7, R38, -0x3 ;  /* 0xfffffffd07267424 */ /* 0x000fc800078e0226 */
[----:B------:R-:W-:-:S05]  /*3b010*/  IMAD R39, R38, 0x4, R1 ;  /* 0x0000000426277824 */ /* 0x000fca00078e0201 */
[----:B------:R-:W2:Y:S04]  /*3b020*/  LDL R42, [R39] ;  /* 0x00000000272a7983 */ /* 0x000ea80000100800 */
[----:B------:R-:W3:Y:S04]  /*3b030*/  LDL R44, [R39+0x4] ;  /* 0x00000400272c7983 */ /* 0x000ee80000100800 */
[----:B------:R-:W4:Y:S01]  /*3b040*/  LDL R46, [R39+0x8] ;  /* 0x00000800272e7983 */ /* 0x000f220000100800 */
[----:B------:R-:W-:Y:S01]  /*3b050*/  ISETP.NE.AND P0, PT, R45, 0x1, PT ;  /* 0x000000012d00780c */ /* 0x000fe20003f05270 */
[----:B------:R-:W-:-:S02]  /*3b060*/  VIADD R38, R7, 0xffffffff ;  /* 0xffffffff07267836 */ /* 0x000fc40000000000 */
[----:B--2---:R1:W-:Y:S04]  /*3b070*/  STL [R39+0xc], R42 ;  /* 0x00000c2a27007387 */ /* 0x0043e80000100800 */
[----:B---3--:R1:W-:Y:S04]  /*3b080*/  STL [R39+0x10], R44 ;  /* 0x0000102c27007387 */ /* 0x0083e80000100800 */
[----:B----4-:R1:W-:Y:S02]  /*3b090*/  STL [R39+0x14], R46 ;  /* 0x0000142e27007387 */ /* 0x0103e40000100800 */
[----:B------:R-:W-:Y:S05]  /*3b0a0*/  @!P0 BRA `(.L_x_1139) ;  /* 0x0000000000408947 */ /* 0x000fea0003800000 */
[----:B-1----:R-:W2:Y:S04]  /*3b0b0*/  LDL R42, [R39+-0xc] ;  /* 0xfffff400272a7983 */ /* 0x002ea80000100800 */
[----:B------:R-:W3:Y:S04]  /*3b0c0*/  LDL R44, [R39+-0x8] ;  /* 0xfffff800272c7983 */ /* 0x000ee80000100800 */
[----:B------:R-:W4:Y:S01]  /*3b0d0*/  LDL R46, [R39+-0x4] ;  /* 0xfffffc00272e7983 */ /* 0x000f220000100800 */
[----:B------:R-:W-:Y:S01]  /*3b0e0*/  ISETP.NE.AND P0, PT, R45, 0x2, PT ;  /* 0x000000022d00780c */ /* 0x000fe20003f05270 */
[----:B------:R-:W-:-:S02]  /*3b0f0*/  IMAD.MOV.U32 R38, RZ, RZ, R43 ;  /* 0x000000ffff267224 */ /* 0x000fc400078e002b */
[----:B--2---:R2:W-:Y:S04]  /*3b100*/  STL [R39], R42 ;  /* 0x0000002a27007387 */ /* 0x0045e80000100800 */
[----:B---3--:R2:W-:Y:S04]  /*3b110*/  STL [R39+0x4], R44 ;  /* 0x0000042c27007387 */ /* 0x0085e80000100800 */
[----:B----4-:R2:W-:Y:S02]  /*3b120*/  STL [R39+0x8], R46 ;  /* 0x0000082e27007387 */ /* 0x0105e40000100800 */
[----:B------:R-:W-:Y:S05]  /*3b130*/  @!P0 BRA `(.L_x_1139) ;  /* 0x00000000001c8947 */ /* 0x000fea0003800000 */
[----:B--2---:R-:W2:Y:S04]  /*3b140*/  LDL R42, [R39+-0x18] ;  /* 0xffffe800272a7983 */ /* 0x004ea80000100800 */
[----:B------:R-:W3:Y:S04]  /*3b150*/  LDL R44, [R39+-0x14] ;  /* 0xffffec00272c7983 */ /* 0x000ee80000100800 */
[----:B------:R-:W4:Y:S01]  /*3b160*/  LDL R46, [R39+-0x10] ;  /* 0xfffff000272e7983 */ /* 0x000f220000100800 */
[----:B------:R-:W-:-:S03]  /*3b170*/  VIADD R38, R7, 0xfffffffd ;  /* 0xfffffffd07267836 */ /* 0x000fc60000000000 */
[----:B--2---:R1:W-:Y:S04]  /*3b180*/  STL [R39+-0xc], R42 ;  /* 0xfffff42a27007387 */ /* 0x0043e80000100800 */
[----:B---3--:R1:W-:Y:S04]  /*3b190*/  STL [R39+-0x8], R44 ;  /* 0xfffff82c27007387 */ /* 0x0083e80000100800 */
[----:B----4-:R1:W-:Y:S02]  /*3b1a0*/  STL [R39+-0x4], R46 ;  /* 0xfffffc2e27007387 */ /* 0x0103e40000100800 */
.L_x_1139:
[----:B------:R-:W-:Y:S05]  /*3b1b0*/  BSYNC.RECONVERGENT B10 ;  /* 0x00000000000a7941 */ /* 0x000fea0003800200 */
.L_x_1138:
[----:B-12---:R-:W-:-:S05]  /*3b1c0*/  IMAD.IADD R39, R43, 0x1, -R8 ;  /* 0x000000012b277824 */ /* 0x006fca00078e0a08 */
[----:B------:R-:W-:-:S13]  /*3b1d0*/  ISETP.GE.U32.AND P0, PT, R39, 0x3, PT ;  /* 0x000000032700780c */ /* 0x000fda0003f06070 */
[----:B------:R-:W-:Y:S05]  /*3b1e0*/  @!P0 BRA `(.L_x_1137) ;  /* 0x0000000000788947 */ /* 0x000fea0003800000 */
.L_x_1140:
[----:B-1----:R-:W-:-:S04]  /*3b1f0*/  IMAD.MOV.U32 R39, RZ, RZ, 0x3 ;  /* 0x00000003ff277424 */ /* 0x002fc800078e00ff */
[----:B------:R-:W-:-:S04]  /*3b200*/  IMAD R42, R38, R39, -0x3 ;  /* 0xfffffffd262a7424 */ /* 0x000fc800078e0227 */
[----:B------:R-:W-:-:S05]  /*3b210*/  IMAD R42, R42, 0x4, R1 ;  /* 0x000000042a2a7824 */ /* 0x000fca00078e0201 */
[----:B------:R-:W2:Y:S04]  /*3b220*/  LDL R39, [R42] ;  /* 0x000000002a277983 */ /* 0x000ea80000100800 */
[----:B------:R-:W3:Y:S04]  /*3b230*/  LDL R43, [R42+0x4] ;  /* 0x000004002a2b7983 */ /* 0x000ee80000100800 */
[----:B------:R-:W4:Y:S04]  /*3b240*/  LDL R45, [R42+0x8] ;  /* 0x000008002a2d7983 */ /* 0x000f280000100800 */
[----:B------:R-:W5:Y:S04]  /*3b250*/  LDL R47, [R42+-0xc] ;  /* 0xfffff4002a2f7983 */ /* 0x000f680000100800 */
[----:B------:R-:W5:Y:S04]  /*3b260*/  LDL R97, [R42+-0x8] ;  /* 0xfffff8002a617983 */ /* 0x000f680000100800 */
[----:B------:R-:W5:Y:S04]  /*3b270*/  LDL R99, [R42+-0x4] ;  /* 0xfffffc002a637983 */ /* 0x000f680000100800 */
[----:B------:R-:W5:Y:S04]  /*3b280*/  LDL R101, [R42+-0x18] ;  /* 0xffffe8002a657983 */ /* 0x000f680000100800 */
[----:B------:R-:W5:Y:S04]  /*3b290*/  LDL R103, [R42+-0x14] ;  /* 0xffffec002a677983 */ /* 0x000f680000100800 */
[----:B------:R-:W5:Y:S04]  /*3b2a0*/  LDL R105, [R42+-0x10] ;  /* 0xfffff0002a697983 */ /* 0x000f680000100800 */
[----:B------:R-:W5:Y:S04]  /*3b2b0*/  LDL R107, [R42+-0x24] ;  /* 0xffffdc002a6b7983 */ /* 0x000f680000100800 */
[----:B------:R-:W5:Y:S04]  /*3b2c0*/  LDL R109, [R42+-0x20] ;  /* 0xffffe0002a6d7983 */ /* 0x000f680000100800 */
[----:B------:R-:W5:Y:S01]  /*3b2d0*/  LDL R111, [R42+-0x1c] ;  /* 0xffffe4002a6f7983 */ /* 0x000f620000100800 */
[----:B------:R-:W-:-:S05]  /*3b2e0*/  VIADD R38, R38, 0xfffffffc ;  /* 0xfffffffc26267836 */ /* 0x000fca0000000000 */
[----:B------:R-:W-:Y:S01]  /*3b2f0*/  ISETP.GT.AND P0, PT, R38, R96, PT ;  /* 0x000000602600720c */ /* 0x000fe20003f04270 */
[----:B--2---:R1:W-:Y:S04]  /*3b300*/  STL [R42+0xc], R39 ;  /* 0x00000c272a007387 */ /* 0x0043e80000100800 */
[----:B---3--:R1:W-:Y:S04]  /*3b310*/  STL [R42+0x10], R43 ;  /* 0x0000102b2a007387 */ /* 0x0083e80000100800 */
[----:B----4-:R1:W-:Y:S04]  /*3b320*/  STL [R42+0x14], R45 ;  /* 0x0000142d2a007387 */ /* 0x0103e80000100800 */
[----:B-----5:R1:W-:Y:S04]  /*3b330*/  STL [R42], R47 ;  /* 0x0000002f2a007387 */ /* 0x0203e80000100800 */
[----:B------:R1:W-:Y:S04]  /*3b340*/  STL [R42+0x4], R97 ;  /* 0x000004612a007387 */ /* 0x0003e80000100800 */
[----:B------:R1:W-:Y:S04]  /*3b350*/  STL [R42+0x8], R99 ;  /* 0x000008632a007387 */ /* 0x0003e80000100800 */
[----:B------:R1:W-:Y:S04]  /*3b360*/  STL [R42+-0xc], R101 ;  /* 0xfffff4652a007387 */ /* 0x0003e80000100800 */
[----:B------:R1:W-:Y:S04]  /*3b370*/  STL [R42+-0x8], R103 ;  /* 0xfffff8672a007387 */ /* 0x0003e80000100800 */
[----:B------:R1:W-:Y:S04]  /*3b380*/  STL [R42+-0x4], R105 ;  /* 0xfffffc692a007387 */ /* 0x0003e80000100800 */
[----:B------:R1:W-:Y:S04]  /*3b390*/  STL [R42+-0x18], R107 ;  /* 0xffffe86b2a007387 */ /* 0x0003e80000100800 */
[----:B------:R1:W-:Y:S04]  /*3b3a0*/  STL [R42+-0x14], R109 ;  /* 0xffffec6d2a007387 */ /* 0x0003e80000100800 */
[----:B------:R1:W-:Y:S01]  /*3b3b0*/  STL [R42+-0x10], R111 ;  /* 0xfffff06f2a007387 */ /* 0x0003e20000100800 */
[----:B------:R-:W-:Y:S05]  /*3b3c0*/  @P0 BRA `(.L_x_1140) ;  /* 0xfffffffc00880947 */ /* 0x000fea000383ffff */
.L_x_1137:
[----:B------:R-:W-:Y:S05]  /*3b3d0*/  BSYNC.RECONVERGENT B3 ;  /* 0x0000000000037941 */ /* 0x000fea0003800200 */
.L_x_1136:
[----:B-1----:R-:W-:Y:S01]  /*3b3e0*/  VIADD R39, R41, 0x1 ;  /* 0x0000000129277836 */ /* 0x002fe20000000000 */
[----:B------:R1:W-:Y:S01]  /*3b3f0*/  STL [R40+0x10], R3 ;  /* 0x0000100328007387 */ /* 0x0003e20000100800 */
[----:B------:R-:W-:Y:S01]  /*3b400*/  ISETP.GT.AND P0, PT, R7, R8, PT ;  /* 0x000000080700720c */ /* 0x000fe20003f04270 */
[----:B------:R-:W-:Y:S01]  /*3b410*/  BSSY.RECONVERGENT B3, `(.L_x_1141) ;  /* 0x0000012000037945 */ /* 0x000fe20003800200 */
[----:B------:R-:W-:Y:S01]  /*3b420*/  IMAD.MOV.U32 R47, RZ, RZ, 0x1 ;  /* 0x00000001ff2f7424 */ /* 0x000fe200078e00ff */
[----:B------:R1:W-:Y:S04]  /*3b430*/  STL [R40+0xc], R39 ;  /* 0x00000c2728007387 */ /* 0x0003e80000100800 */
[----:B------:R1:W-:Y:S06]  /*3b440*/  STL [R40+0x14], RZ ;  /* 0x000014ff28007387 */ /* 0x0003ec0000100800 */
[----:B------:R-:W-:Y:S05]  /*3b450*/  @!P0 BRA `(.L_x_1142) ;  /* 0x0000000000348947 */ /* 0x000fea0003800000 */
[----:B-1----:R-:W-:-:S07]  /*3b460*/  VIADD R3, R7, 0x1 ;  /* 0x0000000107037836 */ /* 0x002fce0000000000 */
.L_x_1143:
[----:B--2---:R-:W-:-:S04]  /*3b470*/  IMAD.MOV.U32 R38, RZ, RZ, 0x3 ;  /* 0x00000003ff267424 */ /* 0x004fc800078e00ff */
[----:B------:R-:W-:-:S04]  /*3b480*/  IMAD R38, R3, R38, -0x3 ;  /* 0xfffffffd03267424 */ /* 0x000fc800078e0226 */
[----:B------:R-:W-:-:S05]  /*3b490*/  IMAD R38, R38, 0x4, R1 ;  /* 0x0000000426267824 */ /* 0x000fca00078e0201 */
[----:B------:R-:W2:Y:S04]  /*3b4a0*/  LDL R39, [R38] ;  /* 0x0000000026277983 */ /* 0x000ea80000100800 */
[----:B------:R-:W3:Y:S04]  /*3b4b0*/  LDL R43, [R38+0x4] ;  /* 0x00000400262b7983 */ /* 0x000ee80000100800 */
[----:B------:R-:W4:Y:S01]  /*3b4c0*/  LDL R45, [R38+0x8] ;  /* 0x00000800262d7983 */ /* 0x000f220000100800 */
[----:B------:R-:W-:-:S05]  /*3b4d0*/  VIADD R3, R3, 0xffffffff ;  /* 0xffffffff03037836 */ /* 0x000fca0000000000 */
[----:B------:R-:W-:Y:S01]  /*3b4e0*/  ISETP.GT.AND P0, PT, R3, R96, PT ;  /* 0x000000600300720c */ /* 0x000fe20003f04270 */
[----:B--2---:R2:W-:Y:S04]  /*3b4f0*/  STL [R38+0xc], R39 ;  /* 0x00000c2726007387 */ /* 0x0045e80000100800 */
[----:B---3--:R2:W-:Y:S04]  /*3b500*/  STL [R38+0x10], R43 ;  /* 0x0000102b26007387 */ /* 0x0085e80000100800 */
[----:B----4-:R2:W-:Y:S04]  /*3b510*/  STL [R38+0x14], R45 ;  /* 0x0000142d26007387 */ /* 0x0105e80000100800 */
[----:B------:R-:W-:Y:S05]  /*3b520*/  @P0 BRA `(.L_x_1143) ;  /* 0xfffffffc00d00947 */ /* 0x000fea000383ffff */
.L_x_1142:
[----:B------:R-:W-:Y:S05]  /*3b530*/  BSYNC.RECONVERGENT B3 ;  /* 0x0000000000037941 */ /* 0x000fea0003800200 */
.L_x_1141:
[----:B------:R3:W-:Y:S01]  /*3b540*/  STL [R40+0xc], R41 ;  /* 0x00000c2928007387 */ /* 0x0007e20000100800 */
[----:B------:R-:W-:-:S03]  /*3b550*/  VIADD R7, R7, 0x2 ;  /* 0x0000000207077836 */ /* 0x000fc60000000000 */
[----:B------:R3:W-:Y:S04]  /*3b560*/  STL [R40+0x14], R47 ;  /* 0x0000142f28007387 */ /* 0x0007e80000100800 */
[----:B------:R3:W-:Y:S01]  /*3b570*/  STL [R40+0x10], RZ ;  /* 0x000010ff28007387 */ /* 0x0007e20000100800 */
[----:B------:R-:W-:Y:S05]  /*3b580*/  BRA `(.L_x_1128) ;  /* 0x0000008800107947 */ /* 0x000fea0003800000 */
.L_x_1131:
        /* <DEDUP_REMOVED lines=39> */
.L_x_1147:
[----:B------:R-:W-:Y:S05]  /*3b800*/  BSYNC.RECONVERGENT B10 ;  /* 0x00000000000a7941 */ /* 0x000fea0003800200 */
.L_x_1146:
[----:B-12---:R-:W-:-:S05]  /*3b810*/  IMAD.IADD R39, R45, 0x1, -R8 ;  /* 0x000000012d277824 */ /* 0x006fca00078e0a08 */
[----:B------:R-:W-:-:S13]  /*3b820*/  ISETP.GE.U32.AND P0, PT, R39, 0x3, PT ;  /* 0x000000032700780c */ /* 0x000fda0003f06070 */
[----:B------:R-:W-:Y:S05]  /*3b830*/  @!P0 BRA `(.L_x_1145) ;  /* 0x0000000000788947 */ /* 0x000fea0003800000 */
.L_x_1148:
        /* <DEDUP_REMOVED lines=30> */
.L_x_1145:
[----:B------:R-:W-:Y:S05]  /*3ba20*/  BSYNC.RECONVERGENT B3 ;  /* 0x0000000000037941 */ /* 0x000fea0003800200 */
.L_x_1144:
[----:B------:R-:W-:Y:S01]  /*3ba30*/  VIADD R41, R41, 0x1 ;  /* 0x0000000129297836 */ /* 0x000fe20000000000 */
[----:B------:R4:W-:Y:S01]  /*3ba40*/  STL [R40+0x10], R3 ;  /* 0x0000100328007387 */ /* 0x0009e20000100800 */
[----:B------:R-:W-:-:S03]  /*3ba50*/  VIADD R7, R7, 0x1 ;  /* 0x0000000107077836 */ /* 0x000fc60000000000 */
[----:B------:R4:W-:Y:S04]  /*3ba60*/  STL [R40+0x14], RZ ;  /* 0x000014ff28007387 */ /* 0x0009e80000100800 */
[----:B------:R4:W-:Y:S01]  /*3ba70*/  STL [R40+0xc], R41 ;  /* 0x00000c2928007387 */ /* 0x0009e20000100800 */
[----:B------:R-:W-:Y:S05]  /*3ba80*/  BRA `(.L_x_1128) ;  /* 0x0000008000d07947 */ /* 0x000fea0003800000 */
.L_x_1118:
[----:B------:R-:W-:Y:S05]  /*3ba90*/  BSYNC.RELIABLE B1 ;  /* 0x0000000000017941 */ /* 0x000fea0003800100 */
.L_x_1117:
[----:B------:R-:W-:Y:S01]  /*3baa0*/  ISETP.GE.AND P0, PT, R3, 0x6, PT ;  /* 0x000000060300780c */ /* 0x000fe20003f06270 */
[----:B------:R-:W-:Y:S01]  /*3bab0*/  BSSY.RECONVERGENT B0, `(.L_x_1149) ;  /* 0x00000b3000007945 */ /* 0x000fe20003800200 */
[----:B------:R-:W-:Y:S02]  /*3bac0*/  IMAD.MOV.U32 R134, RZ, RZ, 0x0 ;  /* 0x00000000ff867424 */ /* 0x000fe400078e00ff */
[----:B------:R-:W-:-:S09]  /*3bad0*/  IMAD.MOV.U32 R135, RZ, RZ, -0x40100000 ;  /* 0xbff00000ff877424 */ /* 0x000fd200078e00ff */
        /* <DEDUP_REMOVED lines=31> */
.L_x_1152:
[----:B------:R-:W-:Y:S05]  /*3bcd0*/  BSYNC.RECONVERGENT B1 ;  /* 0x0000000000017941 */ /* 0x000fea0003800200 */
.L_x_1151:
[----:B------:R-:W-:Y:S02]  /*3bce0*/  IMAD.IADD R39, R6, 0x1, R3 ;  /* 0x0000000106277824 */ /* 0x000fe400078e0203 */
[----:B------:R-:W-:Y:S02]  /*3bcf0*/  IMAD.MOV.U32 R41, RZ, RZ, RZ ;  /* 0x000000ffff297224 */ /* 0x000fe400078e00ff */
[----:B------:R-:W-:Y:S02]  /*3bd00*/  IMAD.MOV.U32 R130, RZ, RZ, 0x0 ;  /* 0x00000000ff827424 */ /* 0x000fe400078e00ff */
[----:B------:R-:W-:Y:S02]  /*3bd10*/  IMAD.MOV.U32 R131, RZ, RZ, -0x100000 ;  /* 0xfff00000ff837424 */ /* 0x000fe400078e00ff */
[----:B------:R-:W-:Y:S02]  /*3bd20*/  IMAD.MOV.U32 R134, RZ, RZ, 0x0 ;  /* 0x00000000ff867424 */ /* 0x000fe400078e00ff */
[----:B------:R-:W-:-:S07]  /*3bd30*/  IMAD.MOV.U32 R135, RZ, RZ, -0x40100000 ;  /* 0xbff00000ff877424 */ /* 0x000fce00078e00ff */
.L_x_1160:
        /* <DEDUP_REMOVED lines=26> */
.L_x_1154:
[----:B------:R-:W-:Y:S05]  /*3bee0*/  BSYNC.RECONVERGENT B1 ;  /* 0x0000000000017941 */ /* 0x000fea0003800200 */
.L_x_1153:
        /* <DEDUP_REMOVED lines=20> */
[----:B--2---:R-:W-:Y:S02]  /*3c030*/  PRMT R99, R108, 0x8880, RZ ;  /* 0x000088806c637816 */ /* 0x004fe400000000ff */
[----:B---3--:R-:W-:-:S05]  /*3c040*/  PRMT R38, R43, 0x8880, RZ ;  /* 0x000088802b267816 */ /* 0x008fca00000000ff */
[----:B------:R-:W-:-:S05]  /*3c050*/  IMAD R38, R38, 0x5, R99 ;  /* 0x0000000526267824 */ /* 0x000fca00078e0263 */
[----:B------:R-:W-:-:S04]  /*3c060*/  LEA R38, R38, 0x10000, 0x3 ;  /* 0x0001000026267811 */ /* 0x000fc800078e18ff */
[----:B------:R-:W1:Y:S08]  /*3c070*/  LDC.64 R102, c[0x3][R38+-0x4970] ;  /* 0x00eda40026667b82 */ /* 0x000e700000000a00 */
[----:B------:R-:W2:Y:S01]  /*3c080*/  LDC.64 R98, c[0x3][R38+-0x4a38] ;  /* 0x00ed720026627b82 */ /* 0x000ea20000000a00 */
[----:B-1----:R-:W-:Y:S02]  /*3c090*/  DADD R114, R114, R102 ;  /* 0x0000000072727229 */ /* 0x002fe40000000066 */
[----:B--2---:R-:W-:Y:S01]  /*3c0a0*/  DADD R98, R44, R98 ;  /* 0x000000002c627229 */ /* 0x004fe20000000062 */
[----:B----4-:R-:W-:Y:S10]  /*3c0b0*/  BRA `(.L_x_1157) ;  /* 0x00000000005c7947 */ /* 0x010ff40003800000 */
.L_x_1156:
        /* <DEDUP_REMOVED lines=21> */
[----:B------:R1:W2:Y:S08]  /*3c210*/  LDC.64 R114, c[0x3][R38+-0x4970] ;  /* 0x00eda40026727b82 */ /* 0x0002b00000000a00 */
[----:B------:R1:W3:Y:S02]  /*3c220*/  LDC.64 R98, c[0x3][R38+-0x4a38] ;  /* 0x00ed720026627b82 */ /* 0x0002e40000000a00 */
.L_x_1157:
[----:B------:R-:W-:Y:S05]  /*3c230*/  BSYNC.RECONVERGENT B1 ;  /* 0x0000000000017941 */ /* 0x000fea0003800200 */
.L_x_1155:
[----:B-1----:R-:W-:Y:S01]  /*3c240*/  PRMT R38, R43, 0x8880, RZ ;  /* 0x000088802b267816 */ /* 0x002fe200000000ff */
[----:B------:R-:W-:Y:S01]  /*3c250*/  UMOV UR4, 0x1905 ;  /* 0x0000190500047882 */ /* 0x000fe20000000000 */
[----:B------:R-:W-:Y:S01]  /*3c260*/  PRMT R43, R108, 0x8880, RZ ;  /* 0x000088806c2b7816 */ /* 0x000fe200000000ff */
[----:B------:R-:W-:Y:S01]  /*3c270*/  UMOV UR5, 0x41cdcd64 ;  /* 0x41cdcd6400057882 */ /* 0x000fe20000000000 */
[----:B-----5:R-:W-:Y:S01]  /*3c280*/  LOP3.LUT R109, R109, 0xffff, RZ, 0xc0, !PT ;  /* 0x0000ffff6d6d7812 */ /* 0x020fe200078ec0ff */
[----:B------:R-:W-:Y:S01]  /*3c290*/  BSSY.RECONVERGENT B1, `(.L_x_1158) ;  /* 0x000002a000017945 */ /* 0x000fe20003800200 */
[----:B------:R-:W-:Y:S02]  /*3c2a0*/  PRMT R38, R38, 0x7710, RZ ;  /* 0x0000771026267816 */ /* 0x000fe400000000ff */
[----:B------:R-:W-:Y:S02]  /*3c2b0*/  PRMT R43, R43, 0x7710, RZ ;  /* 0x000077102b2b7816 */ /* 0x000fe400000000ff */
[----:B------:R-:W-:-:S02]  /*3c2c0*/  PRMT R45, R109, 0x8880, RZ ;  /* 0x000088806d2d7816 */ /* 0x000fc400000000ff */
[----:B------:R-:W-:-:S05]  /*3c2d0*/  PRMT R38, R38, 0x5410, R43 ;  /* 0x0000541026267816 */ /* 0x000fca000000002b */
[----:B------:R-:W-:Y:S01]  /*3c2e0*/  IDP.2A.LO.S16.U8 R38, R38, UR4, R45 ;  /* 0x0000000426267c26 */ /* 0x000fe2000800122d */
[----:B------:R-:W-:-:S04]  /*3c2f0*/  UMOV UR4, 0x448 ;  /* 0x0000044800047882 */ /* 0x000fc80000000000 */
[----:B------:R-:W-:Y:S01]  /*3c300*/  LEA R38, R38, UR4, 0x3 ;  /* 0x0000000426267c11 */ /* 0x000fe2000f8e18ff */
[----:B------:R-:W-:-:S03]  /*3c310*/  UMOV UR4, 0xff800000 ;  /* 0xff80000000047882 */ /* 0x000fc60000000000 */
[----:B------:R-:W2:Y:S08]  /*3c320*/  LDC.64 R102, c[0x3][R38+0x59d8] ;  /* 0x00d6760026667b82 */ /* 0x000eb00000000a00 */
[----:B------:R-:W3:Y:S01]  /*3c330*/  LDC.64 R44, c[0x3][R38+0x55f0] ;  /* 0x00d57c00262c7b82 */ /* 0x000ee20000000a00 */
[----:B--2---:R-:W-:-:S08]  /*3c340*/  DADD R102, R102, R114 ;  /* 0x0000000066667229 */ /* 0x004fd00000000072 */
[----:B------:R-:W-:Y:S02]  /*3c350*/  DADD R100, R102, R100 ;  /* 0x0000000066647229 */ /* 0x000fe40000000064 */
[----:B---3--:R-:W-:Y:S01]  /*3c360*/  DADD R44, R44, R98 ;  /* 0x000000002c2c7229 */ /* 0x008fe20000000062 */
        /* <DEDUP_REMOVED lines=28> */
.L_x_1159:
[----:B------:R-:W-:Y:S05]  /*3c530*/  BSYNC.RECONVERGENT B1 ;  /* 0x0000000000017941 */ /* 0x000fea0003800200 */
.L_x_1158:
[----:B------:R-:W-:Y:S01]  /*3c540*/  VIADD R38, R3, 0xfffffffa ;  /* 0xfffffffa03267836 */ /* 0x000fe20000000000 */
[----:B------:R-:W-:-:S04]  /*3c550*/  DSETP.GT.AND P0, PT, R44, -2500, PT ;  /* 0xc0a388002c00742a */ /* 0x000fc80003f04000 */
[C---:B------:R-:W-:Y:S01]  /*3c560*/  ISETP.NE.AND P1, PT, R41.reuse, R38, PT ;  /* 0x000000262900720c */ /* 0x040fe20003f25270 */
[----:B------:R-:W-:Y:S01]  /*3c570*/  VIADD R41, R41, 0x1 ;  /* 0x0000000129297836 */ /* 0x000fe20000000000 */
[----:B------:R-:W-:-:S06]  /*3c580*/  DSETP.LT.AND P0, PT, R130, R104, P0 ;  /* 0x000000688200722a */ /* 0x000fcc0000701000 */
[----:B------:R-:W-:Y:S02]  /*3c590*/  FSEL R130, R104, R130, P0 ;  /* 0x0000008268827208 */ /* 0x000fe40000000000 */
[----:B------:R-:W-:Y:S02]  /*3c5a0*/  FSEL R131, R105, R131, P0 ;  /* 0x0000008369837208 */ /* 0x000fe40000000000 */
[----:B------:R-:W-:Y:S02]  /*3c5b0*/  FSEL R134, R44, R134, P0 ;  /* 0x000000862c867208 */ /* 0x000fe40000000000 */
[----:B------:R-:W-:Y:S01]  /*3c5c0*/  FSEL R135, R45, R135, P0 ;  /* 0x000000872d877208 */ /* 0x000fe20000000000 */
[----:B------:R-:W-:Y:S06]  /*3c5d0*/  @P1 BRA `(.L_x_1160) ;  /* 0xfffffff400d81947 */ /* 0x000fec000383ffff */
.L_x_1150:
[----:B------:R-:W-:Y:S05]  /*3c5e0*/  BSYNC.RECONVERGENT B0 ;  /* 0x0000000000007941 */ /* 0x000fea0003800200 */
.L_x_1149:
        /* <DEDUP_REMOVED lines=8> */
[----:B------:R-:W-:Y:S02]  /*3c670*/  BSSY.RELIABLE B1, `(.L_x_1161) ;  /* 0x00001e3000017945 */ /* 0x000fe40003800100 */
        /* <DEDUP_REMOVED lines=43> */
[----:B01---5:R-:W-:Y:S05]  /*3c930*/  CALL.REL.NOINC `($__internal_0_$__cuda_sm20_div_rn_f64_full) ;  /* 0x000000e800b87944 */ /* 0x023fea0003c00000 */
[----:B------:R-:W-:Y:S02]  /*3c940*/  IMAD.MOV.U32 R134, RZ, RZ, R104 ;  /* 0x000000ffff867224 */ /* 0x000fe400078e0068 */
[----:B------:R-:W-:-:S07]  /*3c950*/  IMAD.MOV.U32 R135, RZ, RZ, R105 ;  /* 0x000000ffff877224 */ /* 0x000fce00078e0069 */
.L_x_1166:
[----:B------:R-:W-:Y:S05]  /*3c960*/  BSYNC.RECONVERGENT B3 ;  /* 0x0000000000037941 */ /* 0x000fea0003800200 */
.L_x_1165:
[----:B------:R-:W-:Y:S02]  /*3c970*/  IMAD.MOV.U32 R39, RZ, RZ, RZ ;  /* 0x000000ffff277224 */ /* 0x000fe400078e00ff */
[----:B------:R-:W-:Y:S02]  /*3c980*/  IMAD.MOV.U32 R132, RZ, RZ, 0x0 ;  /* 0x00000000ff847424 */ /* 0x000fe400078e00ff */
[----:B------:R-:W-:Y:S02]  /*3c990*/  IMAD.MOV.U32 R133, RZ, RZ, -0x100000 ;  /* 0xfff00000ff857424 */ /* 0x000fe400078e00ff */
[----:B------:R-:W-:Y:S02]  /*3c9a0*/  IMAD.MOV.U32 R136, RZ, RZ, 0x0 ;  /* 0x00000000ff887424 */ /* 0x000fe400078e00ff */
[----:B------:R-:W-:-:S07]  /*3c9b0*/  IMAD.MOV.U32 R137, RZ, RZ, 0x7ff00000 ;  /* 0x7ff00000ff897424 */ /* 0x000fce00078e00ff */
.L_x_1174:
        /* <DEDUP_REMOVED lines=25> */
[----:B01---5:R-:W-:Y:S05]  /*3cb50*/  CALL.REL.NOINC `($__internal_0_$__cuda_sm20_div_rn_f64_full) ;  /* 0x000000e800307944 */ /* 0x023fea0003c00000 */
.L_x_1168:
[----:B------:R-:W-:Y:S05]  /*3cb60*/  BSYNC.RECONVERGENT B3 ;  /* 0x0000000000037941 */ /* 0x000fea0003800200 */
.L_x_1167:
        /* <DEDUP_REMOVED lines=15> */
[----:B------:R4:W5:Y:S01]  /*3cc60*/  LDG.E.U8 R108, desc[UR4][R106.64+-0x1] ;  /* 0xffffff046a6c7981 */ /* 0x000962000c1e1100 */
[----:B------:R-:W-:-:S05]  /*3cc70*/  IADD3 R105, PT, PT, R38, R6, R3 ;  /* 0x0000000626697210 */ /* 0x000fca0007ffe003 */
[----:B------:R-:W-:-:S05]  /*3cc80*/  IMAD.WIDE R104, R105, 0x8, R78 ;  /* 0x0000000869687825 */ /* 0x000fca00078e024e */
[----:B------:R4:W5:Y:S04]  /*3cc90*/  LDG.E.64 R100, desc[UR6][R104.64] ;  /* 0x0000000668647981 */ /* 0x000968000c1e1b00 */
[----:B------:R4:W5:Y:S01]  /*3cca0*/  LDG.E.64 R96, desc[UR8][R104.64+0x1388] ;  /* 0x0013880868607981 */ /* 0x000962000c1e1b00 */
[----:B--2---:R-:W-:Y:S02]  /*3ccb0*/  PRMT R99, R43, 0x8880, RZ ;  /* 0x000088802b637816 */ /* 0x004fe400000000ff */
[----:B---3--:R-:W-:-:S05]  /*3ccc0*/  PRMT R38, R41, 0x8880, RZ ;  /* 0x0000888029267816 */ /* 0x008fca00000000ff */
[----:B------:R-:W-:-:S05]  /*3ccd0*/  IMAD R38, R38, 0x5, R99 ;  /* 0x0000000526267824 */ /* 0x000fca00078e0263 */
[----:B------:R-:W-:-:S04]  /*3cce0*/  LEA R38, R38, 0x10000, 0x3 ;  /* 0x0001000026267811 */ /* 0x000fc800078e18ff */
[----:B------:R-:W2:Y:S08]  /*3ccf0*/  LDC.64 R102, c[0x3][R38+-0x4970] ;  /* 0x00eda40026667b82 */ /* 0x000eb00000000a00 */
[----:B------:R-:W3:Y:S01]  /*3cd00*/  LDC.64 R98, c[0x3][R38+-0x4a38] ;  /* 0x00ed720026627b82 */ /* 0x000ee20000000a00 */
[----:B--2---:R-:W-:Y:S02]  /*3cd10*/  DADD R114, R114, R102 ;  /* 0x0000000072727229 */ /* 0x004fe40000000066 */
[----:B---3--:R-:W-:Y:S01]  /*3cd20*/  DADD R98, R44, R98 ;  /* 0x000000002c627229 */ /* 0x008fe20000000062 */
[----:B----4-:R-:W-:Y:S10]  /*3cd30*/  BRA `(.L_x_1171) ;  /* 0x00000000005c7947 */ /* 0x010ff40003800000 */
.L_x_1170:
        /* <DEDUP_REMOVED lines=23> */
.L_x_1171:
[----:B------:R-:W-:Y:S05]  /*3ceb0*/  BSYNC.RECONVERGENT B3 ;  /* 0x0000000000037941 */ /* 0x000fea0003800200 */
.L_x_1169:
[----:B----4-:R-:W-:Y:S01]  /*3cec0*/  PRMT R38, R41, 0x8880, RZ ;  /* 0x0000888029267816 */ /* 0x010fe200000000ff */
        /* <DEDUP_REMOVED lines=46> */
.L_x_1173:
[----:B------:R-:W-:Y:S05]  /*3d1b0*/  BSYNC.RECONVERGENT B3 ;  /* 0x0000000000037941 */ /* 0x000fea0003800200 */
.L_x_1172:
        /* <DEDUP_REMOVED lines=10> */
.L_x_1164:
[----:B------:R-:W-:Y:S05]  /*3d260*/  BSYNC.RECONVERGENT B0 ;  /* 0x0000000000007941 */ /* 0x000fea0003800200 */
.L_x_1163:
        /* <DEDUP_REMOVED lines=25> */
.L_x_1181:
[----:B------:R-:W-:Y:S01]  /*3d400*/  IMAD.IADD R39, R10, 0x1, R109 ;  /* 0x000000010a277824 */ /* 0x000fe200078e026d */
[C---:B------:R-:W-:Y:S02]  /*3d410*/  R2UR UR4, R76.reuse ;  /* 0x000000004c0472ca */ /* 0x040fe400000e0000 */
[C---:B------:R-:W-:Y:S02]  /*3d420*/  R2UR UR5, R77.reuse ;  /* 0x000000004d0572ca */ /* 0x040fe400000e0000 */
[----:B------:R-:W-:Y:S02]  /*3d430*/  R2UR UR6, R76 ;  /* 0x000000004c0672ca */ /* 0x000fe400000e0000 */
[----:B------:R-:W-:Y:S02]  /*3d440*/  R2UR UR7, R77 ;  /* 0x000000004d0772ca */ /* 0x000fe400000e0000 */
[----:B------:R-:W-:Y:S02]  /*3d450*/  IADD3 R42, P0, PT, R39, R18, RZ ;  /* 0x00000012272a7210 */ /* 0x000fe40007f1e0ff */
[----:B------:R-:W-:-:S02]  /*3d460*/  IADD3 R38, P1, PT, R109, R82, RZ ;  /* 0x000000526d267210 */ /* 0x000fc40007f3e0ff */
[----:B------:R-:W-:Y:S02]  /*3d470*/  R2UR UR8, R76 ;  /* 0x000000004c0872ca */ /* 0x000fe400000e0000 */
[----:B------:R-:W-:Y:S02]  /*3d480*/  R2UR UR9, R77 ;  /* 0x000000004d0972ca */ /* 0x000fe400000e0000 */
[----:B------:R-:W-:Y:S02]  /*3d490*/  LEA.HI.X.SX32 R43, R39, R17, 0x1, P0 ;  /* 0x00000011272b7211 */ /* 0x000fe400000f0eff */
[----:B------:R-:W-:-:S03]  /*3d4a0*/  LEA.HI.X.SX32 R39, R109, R83, 0x1, P1 ;  /* 0x000000536d277211 */ /* 0x000fc600008f0eff */
[----:B------:R3:W4:Y:S04]  /*3d4b0*/  LDG.E.S8 R42, desc[UR4][R42.64] ;  /* 0x000000042a2a7981 */ /* 0x000728000c1e1300 */
[----:B------:R-:W4:Y:S04]  /*3d4c0*/  LDG.E.S8 R98, desc[UR6][R38.64+0x2] ;  /* 0x0000020626627981 */ /* 0x000f28000c1e1300 */
[----:B------:R0:W4:Y:S01]  /*3d4d0*/  LDG.E.S8 R97, desc[UR8][R38.64+0x1] ;  /* 0x0000010826617981 */ /* 0x000122000c1e1300 */
[----:B------:R-:W-:-:S04]  /*3d4e0*/  IMAD R45, R9, R109, R9 ;  /* 0x0000006d092d7224 */ /* 0x000fc800078e0209 */
[----:B------:R-:W-:-:S04]  /*3d4f0*/  IMAD.IADD R45, R106, 0x1, R45 ;  /* 0x000000016a2d7824 */ /* 0x000fc800078e022d */
[----:B------:R-:W-:-:S05]  /*3d500*/  IMAD.WIDE R44, R45, 0x8, R78 ;  /* 0x000000082d2c7825 */ /* 0x000fca00078e024e */
[----:B--2---:R-:W2:Y:S01]  /*3d510*/  LDG.E.64 R46, desc[UR4][R44.64] ;  /* 0x000000042c2e7981 */ /* 0x004ea2000c1e1b00 */
[----:B------:R-:W-:Y:S01]  /*3d520*/  UMOV UR4, 0x519 ;  /* 0x0000051900047882 */ /* 0x000fe20000000000 */
[----:B---3--:R-:W-:Y:S01]  /*3d530*/  IMAD.MOV.U32 R43, RZ, RZ, 0x3ee4f8b5 ;  /* 0x3ee4f8b5ff2b7424 */ /* 0x008fe200078e00ff */
[----:B------:R-:W-:Y:S01]  /*3d540*/  BSSY.RELIABLE B0, `(.L_x_1175) ;  /* 0x0000022000007945 */ /* 0x000fe20003800100 */
[----:B0-----:R-:W-:Y:S02]  /*3d550*/  IMAD.MOV.U32 R38, RZ, RZ, -0x800000 ;  /* 0xff800000ff267424 */ /* 0x001fe400078e00ff */
[----:B------:R-:W-:Y:S02]  /*3d560*/  IMAD.MOV.U32 R39, RZ, RZ, 0x41cdcd64 ;  /* 0x41cdcd64ff277424 */ /* 0x000fe400078e00ff */
[C---:B-1----:R-:W-:Y:S02]  /*3d570*/  VIADD R113, R109.reuse, 0x2 ;  /* 0x000000026d717836 */ /* 0x042fe40000000000 */
[----:B------:R-:W-:-:S02]  /*3d580*/  VIADD R114, R109, 0x1 ;  /* 0x000000016d727836 */ /* 0x000fc40000000000 */
[----:B----45:R-:W-:Y:S02]  /*3d590*/  IMAD R96, R42, 0x5, R41 ;  /* 0x000000052a607824 */ /* 0x030fe400078e0229 */
[----:B------:R-:W-:Y:S01]  /*3d5a0*/  IMAD.MOV.U32 R42, RZ, RZ, -0x771c970f ;  /* 0x88e368f1ff2a7424 */ /* 0x000fe200078e00ff */
[----:B------:R-:W-:Y:S01]  /*3d5b0*/  PRMT R98, R41, 0x5410, R98 ;  /* 0x0000541029627816 */ /* 0x000fe20000000062 */
[----:B------:R-:W-:-:S04]  /*3d5c0*/  IMAD.SHL.U32 R112, R96, 0x8, RZ ;  /* 0x0000000860707824 */ /* 0x000fc800078e00ff */
[----:B------:R-:W-:Y:S01]  /*3d5d0*/  IDP.2A.LO.S16.U8 R97, R98, UR4, R97 ;  /* 0x0000000462617c26 */ /* 0x000fe20008001261 */
[----:B------:R-:W-:Y:S01]  /*3d5e0*/  UMOV UR4, 0x448 ;  /* 0x0000044800047882 */ /* 0x000fe20000000000 */
[C---:B------:R-:W-:Y:S02]  /*3d5f0*/  VIADD R98, R112.reuse, 0x10000 ;  /* 0x0001000070627836 */ /* 0x040fe40000000000 */
[----:B------:R-:W-:Y:S01]  /*3d600*/  VIADD R112, R112, 0x10000 ;  /* 0x0001000070707836 */ /* 0x000fe20000000000 */
[----:B------:R-:W-:-:S03]  /*3d610*/  LEA R108, R97, UR4, 0x3 ;  /* 0x00000004616c7c11 */ /* 0x000fc6000f8e18ff */
[----:B------:R-:W0:Y:S08]  /*3d620*/  LDC.64 R98, c[0x3][R98+-0x4a38] ;  /* 0x00ed720062627b82 */ /* 0x000e300000000a00 */
[----:B------:R-:W0:Y:S02]  /*3d630*/  LDC.64 R96, c[0x3][R108+0x55f0] ;  /* 0x00d57c006c607b82 */ /* 0x000e240000000a00 */
[----:B0-----:R-:W-:-:S08]  /*3d640*/  DADD R100, R98, R96 ;  /* 0x0000000062647229 */ /* 0x001fd00000000060 */
[----:B--2---:R-:W-:-:S08]  /*3d650*/  DADD R100, R100, R46 ;  /* 0x0000000064647229 */ /* 0x004fd0000000002e */
[----:B------:R-:W-:-:S08]  /*3d660*/  DADD R102, -R100, R110 ;  /* 0x0000000064667229 */ /* 0x000fd0000000016e */
[----:B------:R-:W-:-:S06]  /*3d670*/  DSETP.GEU.AND P0, PT, |R102|, R42, PT ;  /* 0x0000002a6600722a */ /* 0x000fcc0003f0e200 */
[----:B------:R-:W-:-:S14]  /*3d680*/  DSETP.GT.OR P0, PT, |R100|, R38, P0 ;  /* 0x000000266400722a */ /* 0x000fdc0000704600 */
[----:B------:R-:W-:Y:S05]  /*3d690*/  @P0 BRA `(.L_x_1176) ;  /* 0x0000000000300947 */ /* 0x000fea0003800000 */
[----:B------:R-:W-:Y:S02]  /*3d6a0*/  R2UR UR4, R76 ;  /* 0x000000004c0472ca */ /* 0x000fe400000e0000 */
[----:B------:R-:W-:-:S13]  /*3d6b0*/  R2UR UR5, R77 ;  /* 0x000000004d0572ca */ /* 0x000fda00000e0000 */
[----:B------:R-:W2:Y:S01]  /*3d6c0*/  LDG.E.64 R100, desc[UR4][R44.64+-0x1388] ;  /* 0xffec78042c647981 */ /* 0x000ea2000c1e1b00 */
[----:B------:R-:W0:Y:S08]  /*3d6d0*/  LDC.64 R102, c[0x3][R112+-0x4970] ;  /* 0x00eda40070667b82 */ /* 0x000e300000000a00 */
[----:B------:R-:W0:Y:S02]  /*3d6e0*/  LDC.64 R104, c[0x3][R108+0x59d8] ;  /* 0x00d676006c687b82 */ /* 0x000e240000000a00 */
[----:B0-----:R-:W-:-:S08]  /*3d6f0*/  DADD R102, R102, R104 ;  /* 0x0000000066667229 */ /* 0x001fd00000000068 */
[----:B--2---:R-:W-:-:S08]  /*3d700*/  DADD R100, R102, R100 ;  /* 0x0000000066647229 */ /* 0x004fd00000000064 */
[----:B------:R-:W-:-:S08]  /*3d710*/  DADD R102, R130, -R100 ;  /* 0x0000000082667229 */ /* 0x000fd00000000864 */
[----:B------:R-:W-:-:S06]  /*3d720*/  DSETP.GEU.AND P0, PT, |R102|, R42, PT ;  /* 0x0000002a6600722a */ /* 0x000fcc0003f0e200 */
[----:B------:R-:W-:-:S14]  /*3d730*/  DSETP.GT.OR P0, PT, |R100|, R38, P0 ;  /* 0x000000266400722a */ /* 0x000fdc0000704600 */
[----:B------:R-:W-:Y:S05]  /*3d740*/  @!P0 BREAK.RELIABLE B0 ;  /* 0x0000000000008942 */ /* 0x000fea0003800100 */
[----:B------:R-:W-:Y:S05]  /*3d750*/  @!P0 BRA `(.L_x_1177) ;  /* 0x0000000800148947 */ /* 0x000fea0003800000 */
.L_x_1176:
[----:B------:R-:W-:Y:S05]  /*3d760*/  BSYNC.RELIABLE B0 ;  /* 0x0000000000007941 */ /* 0x000fea0003800100 */
.L_x_1175:
[----:B------:R-:W-:Y:S01]  /*3d770*/  R2UR UR4, R76 ;  /* 0x000000004c0472ca */ /* 0x000fe200000e0000 */
[----:B------:R-:W-:Y:S01]  /*3d780*/  IMAD.WIDE R100, R109, 0x8, R84 ;  /* 0x000000086d647825 */ /* 0x000fe200078e0254 */
[----:B------:R-:W-:-:S13]  /*3d790*/  R2UR UR5, R77 ;  /* 0x000000004d0572ca */ /* 0x000fda00000e0000 */
[----:B------:R-:W2:Y:S01]  /*3d7a0*/  LDG.E.64 R102, desc[UR4][R100.64+0x2710] ;  /* 0x0027100464667981 */ /* 0x000ea2000c1e1b00 */
[----:B------:R-:W-:Y:S01]  /*3d7b0*/  BSSY.RELIABLE B0, `(.L_x_1178) ;  /* 0x0000019000007945 */ /* 0x000fe20003800100 */
[----:B--2---:R-:W-:-:S08]  /*3d7c0*/  DADD R102, R98, R102 ;  /* 0x0000000062667229 */ /* 0x004fd00000000066 */
[----:B------:R-:W-:-:S08]  /*3d7d0*/  DADD R102, R96, R102 ;  /* 0x0000000060667229 */ /* 0x000fd00000000066 */
[----:B------:R-:W-:-:S08]  /*3d7e0*/  DADD R102, R46, R102 ;  /* 0x000000002e667229 */ /* 0x000fd00000000066 */
[----:B------:R-:W-:-:S08]  /*3d7f0*/  DADD R46, -R102, R110 ;  /* 0x00000000662e7229 */ /* 0x000fd0000000016e */
[----:B------:R-:W-:-:S06]  /*3d800*/  DSETP.GEU.AND P0, PT, |R46|, R42, PT ;  /* 0x0000002a2e00722a */ /* 0x000fcc0003f0e200 */
[----:B------:R-:W-:-:S14]  /*3d810*/  DSETP.GT.OR P0, PT, |R102|, R38, P0 ;  /* 0x000000266600722a */ /* 0x000fdc0000704600 */
[----:B------:R-:W-:Y:S05]  /*3d820*/  @P0 BRA `(.L_x_1179) ;  /* 0x0000000000380947 */ /* 0x000fea0003800000 */
[----:B------:R-:W-:Y:S02]  /*3d830*/  R2UR UR4, R76 ;  /* 0x000000004c0472ca */ /* 0x000fe400000e0000 */
[----:B------:R-:W-:-:S13]  /*3d840*/  R2UR UR5, R77 ;  /* 0x000000004d0572ca */ /* 0x000fda00000e0000 */
[----:B------:R-:W2:Y:S04]  /*3d850*/  LDG.E.64 R100, desc[UR4][R100.64+0x27e0] ;  /* 0x0027e00464647981 */ /* 0x000ea8000c1e1b00 */
[----:B------:R-:W3:Y:S01]  /*3d860*/  LDG.E.64 R44, desc[UR4][R44.64+-0x1388] ;  /* 0xffec78042c2c7981 */ /* 0x000ee2000c1e1b00 */
[----:B------:R-:W2:Y:S08]  /*3d870*/  LDC.64 R46, c[0x3][R112+-0x4970] ;  /* 0x00eda400702e7b82 */ /* 0x000eb00000000a00 */
[----:B------:R-:W0:Y:S01]  /*3d880*/  LDC.64 R96, c[0x3][R108+0x59d8] ;  /* 0x00d676006c607b82 */ /* 0x000e220000000a00 */
[----:B--2---:R-:W-:-:S08]  /*3d890*/  DADD R46, R46, R100 ;  /* 0x000000002e2e7229 */ /* 0x004fd00000000064 */
[----:B0-----:R-:W-:-:S08]  /*3d8a0*/  DADD R46, R96, R46 ;  /* 0x00000000602e7229 */ /* 0x001fd0000000002e */
[----:B---3--:R-:W-:-:S08]  /*3d8b0*/  DADD R46, R44, R46 ;  /* 0x000000002c2e7229 */ /* 0x008fd0000000002e */
[----:B------:R-:W-:-:S08]  /*3d8c0*/  DADD R96, R130, -R46 ;  /* 0x0000000082607229 */ /* 0x000fd0000000082e */
[----:B------:R-:W-:-:S06]  /*3d8d0*/  DSETP.GEU.AND P0, PT, |R96|, R42, PT ;  /* 0x0000002a6000722a */ /* 0x000fcc0003f0e200 */
[----:B------:R-:W-:-:S14]  /*3d8e0*/  DSETP.GT.OR P0, PT, |R46|, R38, P0 ;  /* 0x000000262e00722a */ /* 0x000fdc0000704600 */
[----:B------:R-:W-:Y:S05]  /*3d8f0*/  @!P0 BREAK.RELIABLE B0 ;  /* 0x0000000000008942 */ /* 0x000fea0003800100 */
[----:B------:R-:W-:Y:S05]  /*3d900*/  @!P0 BRA `(.L_x_1180) ;  /* 0x0000000000188947 */ /* 0x000fea0003800000 */
.L_x_1179:
[----:B------:R-:W-:-:S13]  /*3d910*/  ISETP.NE.AND P0, PT, R109, R107, PT ;  /* 0x0000006b6d00720c */ /* 0x000fda0003f05270 */
[----:B------:R-:W-:Y:S05]  /*3d920*/  @!P0 BREAK.RELIABLE B0 ;  /* 0x0000000000008942 */ /* 0x000fea0003800100 */
[----:B------:R-:W-:Y:S05]  /*3d930*/  @!P0 BRA `(.L_x_1128) ;  /* 0x0000006400248947 */ /* 0x000fea0003800000 */
[----:B------:R-:W-:Y:S05]  /*3d940*/  BSYNC.RELIABLE B0 ;  /* 0x0000000000007941 */ /* 0x000fea0003800100 */
.L_x_1178:
[----:B------:R-:W-:Y:S01]  /*3d950*/  IMAD.MOV.U32 R109, RZ, RZ, R114 ;  /* 0x000000ffff6d7224 */ /* 0x000fe200078e0072 */
[----:B------:R-:W-:Y:S06]  /*3d960*/  BRA `(.L_x_1181) ;  /* 0xfffffff800a47947 */ /* 0x000fec000383ffff */
.L_x_1180:
        /* <DEDUP_REMOVED lines=23> */
[----:B0-----:R-:W2:Y:S04]  /*3dae0*/  LDL R39, [R46+-0xc] ;  /* 0xfffff4002e277983 */ /* 0x001ea80000100800 */
        /* <DEDUP_REMOVED lines=8> */
[----:B-1----:R-:W2:Y:S04]  /*3db70*/  LDL R39, [R46+-0x18] ;  /* 0xffffe8002e277983 */ /* 0x002ea80000100800 */
[----:B------:R-:W3:Y:S04]  /*3db80*/  LDL R41, [R46+-0x14] ;  /* 0xffffec002e297983 */ /* 0x000ee80000100800 */
[----:B------:R-:W4:Y:S01]  /*3db90*/  LDL R42, [R46+-0x10] ;  /* 0xfffff0002e2a7983 */ /* 0x000f220000100800 */
[----:B------:R-:W-:-:S03]  /*3dba0*/  VIADD R38, R7, 0xfffffffd ;  /* 0xfffffffd07267836 */ /* 0x000fc60000000000 */
[----:B--2---:R2:W-:Y:S04]  /*3dbb0*/  STL [R46+-0xc], R39 ;  /* 0xfffff4272e007387 */ /* 0x0045e80000100800 */
[----:B---3--:R2:W-:Y:S04]  /*3dbc0*/  STL [R46+-0x8], R41 ;  /* 0xfffff8292e007387 */ /* 0x0085e80000100800 */
[----:B----4-:R2:W-:Y:S02]  /*3dbd0*/  STL [R46+-0x4], R42 ;  /* 0xfffffc2a2e007387 */ /* 0x0105e40000100800 */
.L_x_1185:
[----:B------:R-:W-:Y:S05]  /*3dbe0*/  BSYNC.RECONVERGENT B10 ;  /* 0x00000000000a7941 */ /* 0x000fea0003800200 */
.L_x_1184:
[----:B012---:R-:W-:-:S05]  /*3dbf0*/  IMAD.IADD R39, R43, 0x1, -R8 ;  /* 0x000000012b277824 */ /* 0x007fca00078e0a08 */
[----:B------:R-:W-:-:S13]  /*3dc00*/  ISETP.GE.U32.AND P0, PT, R39, 0x3, PT ;  /* 0x000000032700780c */ /* 0x000fda0003f06070 */
[----:B------:R-:W-:Y:S05]  /*3dc10*/  @!P0 BRA `(.L_x_1183) ;  /* 0x0000000000788947 */ /* 0x000fea0003800000 */
.L_x_1186:
[----:B0-----:R-:W-:-:S04]  /*3dc20*/  IMAD.MOV.U32 R39, RZ, RZ, 0x3 ;  /* 0x00000003ff277424 */ /* 0x001fc800078e00ff */
        /* <DEDUP_REMOVED lines=29> */
.L_x_1183:
[----:B------:R-:W-:Y:S05]  /*3de00*/  BSYNC.RECONVERGENT B3 ;  /* 0x0000000000037941 */ /* 0x000fea0003800200 */
.L_x_1182:
[----:B------:R1:W-:Y:S01]  /*3de10*/  STL [R40+0xc], R113 ;  /* 0x00000c7128007387 */ /* 0x0003e20000100800 */
[----:B------:R-:W-:Y:S01]  /*3de20*/  ISETP.GT.AND P0, PT, R7, R8, PT ;  /* 0x000000080700720c */ /* 0x000fe20003f04270 */
[----:B------:R-:W-:Y:S01]  /*3de30*/  BSSY.RECONVERGENT B3, `(.L_x_1187) ;  /* 0x0000012000037945 */ /* 0x000fe20003800200 */
[----:B0-----:R-:W-:Y:S01]  /*3de40*/  IMAD.MOV.U32 R45, RZ, RZ, 0x1 ;  /* 0x00000001ff2d7424 */ /* 0x001fe200078e00ff */
[----:B------:R1:W-:Y:S04]  /*3de50*/  STL [R40+0x10], R3 ;  /* 0x0000100328007387 */ /* 0x0003e80000100800 */
[----:B------:R1:W-:Y:S06]  /*3de60*/  STL [R40+0x14], RZ ;  /* 0x000014ff28007387 */ /* 0x0003ec0000100800 */
[----:B------:R-:W-:Y:S05]  /*3de70*/  @!P0 BRA `(.L_x_1188) ;  /* 0x0000000000348947 */ /* 0x000fea0003800000 */
[----:B-1----:R-:W-:-:S07]  /*3de80*/  VIADD R3, R7, 0x1 ;  /* 0x0000000107037836 */ /* 0x002fce0000000000 */
.L_x_1189:
[----:B0-----:R-:W-:-:S04]  /*3de90*/  IMAD.MOV.U32 R38, RZ, RZ, 0x3 ;  /* 0x00000003ff267424 */ /* 0x001fc800078e00ff */
        /* <DEDUP_REMOVED lines=11> */
.L_x_1188:
[----:B------:R-:W-:Y:S05]  /*3df50*/  BSYNC.RECONVERGENT B3 ;  /* 0x0000000000037941 */ /* 0x000fea0003800200 */
.L_x_1187:
[----:B------:R2:W-:Y:S01]  /*3df60*/  STL [R40+0xc], R109 ;  /* 0x00000c6d28007387 */ /* 0x0005e20000100800 */
[----:B------:R-:W-:-:S03]  /*3df70*/  VIADD R7, R7, 0x2 ;  /* 0x0000000207077836 */ /* 0x000fc60000000000 */
[----:B------:R2:W-:Y:S04]  /*3df80*/  STL [R40+0x14], R45 ;  /* 0x0000142d28007387 */ /* 0x0005e80000100800 */
[----:B------:R2:W-:Y:S01]  /*3df90*/  STL [R40+0x10], RZ ;  /* 0x000010ff28007387 */ /* 0x0005e20000100800 */
[----:B------:R-:W-:Y:S05]  /*3dfa0*/  BRA `(.L_x_1128) ;  /* 0x0000005c00887947 */ /* 0x000fea0003800000 */
.L_x_1177:
        /* <DEDUP_REMOVED lines=39> */
.L_x_1193:
[----:B------:R-:W-:Y:S05]  /*3e220*/  BSYNC.RECONVERGENT B10 ;  /* 0x00000000000a7941 */ /* 0x000fea0003800200 */
.L_x_1192:
[----:B012---:R-:W-:-:S05]  /*3e230*/  IMAD.IADD R39, R43, 0x1, -R8 ;  /* 0x000000012b277824 */ /* 0x007fca00078e0a08 */
[----:B------:R-:W-:-:S13]  /*3e240*/  ISETP.GE.U32.AND P0, PT, R39, 0x3, PT ;  /* 0x000000032700780c */ /* 0x000fda0003f06070 */
[----:B------:R-:W-:Y:S05]  /*3e250*/  @!P0 BRA `(.L_x_1191) ;  /* 0x0000000000788947 */ /* 0x000fea0003800000 */
.L_x_1194:
        /* <DEDUP_REMOVED lines=30> */
.L_x_1191:
[----:B------:R-:W-:Y:S05]  /*3e440*/  BSYNC.RECONVERGENT B3 ;  /* 0x0000000000037941 */ /* 0x000fea0003800200 */
.L_x_1190:
[----:B------:R1:W-:Y:S01]  /*3e450*/  STL [R40+0xc], R113 ;  /* 0x00000c7128007387 */ /* 0x0003e20000100800 */
[----:B------:R-:W-:-:S03]  /*3e460*/  VIADD R7, R7, 0x1 ;  /* 0x0000000107077836 */ /* 0x000fc60000000000 */
[----:B------:R1:W-:Y:S04]  /*3e470*/  STL [R40+0x10], R3 ;  /* 0x0000100328007387 */ /* 0x0003e80000100800 */
[----:B------:R1:W-:Y:S01]  /*3e480*/  STL [R40+0x14], RZ ;  /* 0x000014ff28007387 */ /* 0x0003e20000100800 */
[----:B------:R-:W-:Y:S05]  /*3e490*/  BRA `(.L_x_1128) ;  /* 0x00000058004c7947 */ /* 0x000fea0003800000 */
.L_x_1162:
[----:B------:R-:W-:Y:S05]  /*3e4a0*/  BSYNC.RELIABLE B1 ;  /* 0x0000000000017941 */ /* 0x000fea0003800100 */
.L_x_1161:
        /* <DEDUP_REMOVED lines=35> */
.L_x_1198:
[----:B------:R-:W-:Y:S05]  /*3e6e0*/  BSYNC.RECONVERGENT B1 ;  /* 0x0000000000017941 */ /* 0x000fea0003800200 */
.L_x_1197:
[----:B------:R-:W-:Y:S01]  /*3e6f0*/  IADD3 R42, PT, PT, R6, -0x1, R3 ;  /* 0xffffffff062a7810 */ /* 0x000fe20007ffe003 */
[----:B------:R-:W-:Y:S02]  /*3e700*/  IMAD.MOV.U32 R39, RZ, RZ, RZ ;  /* 0x000000ffff277224 */ /* 0x000fe400078e00ff */
[----:B------:R-:W-:Y:S02]  /*3e710*/  IMAD.MOV.U32 R130, RZ, RZ, 0x0 ;  /* 0x00000000ff827424 */ /* 0x000fe400078e00ff */
[----:B------:R-:W-:Y:S02]  /*3e720*/  IMAD.MOV.U32 R131, RZ, RZ, -0x100000 ;  /* 0xfff00000ff837424 */ /* 0x000fe400078e00ff */
[----:B------:R-:W-:Y:S02]  /*3e730*/  IMAD.MOV.U32 R134, RZ, RZ, 0x0 ;  /* 0x00000000ff867424 */ /* 0x000fe400078e00ff */
[----:B------:R-:W-:-:S07]  /*3e740*/  IMAD.MOV.U32 R135, RZ, RZ, -0x40100000 ;  /* 0xbff00000ff877424 */ /* 0x000fce00078e00ff */
.L_x_1203:
        /* <DEDUP_REMOVED lines=26> */
[----:B------:R-:W-:Y:S02]  /*3e8f0*/  IMAD.MOV.U32 R96, RZ, RZ, R104 ;  /* 0x000000ffff607224 */ /* 0x000fe400078e0068 */
[----:B------:R-:W-:-:S07]  /*3e900*/  IMAD.MOV.U32 R97, RZ, RZ, R105 ;  /* 0x000000ffff617224 */ /* 0x000fce00078e0069 */
.L_x_1200:
[----:B------:R-:W-:Y:S05]  /*3e910*/  BSYNC.RECONVERGENT B1 ;  /* 0x0000000000017941 */ /* 0x000fea0003800200 */
.L_x_1199:
[----:B------:R-:W-:Y:S01]  /*3e920*/  IMAD.IADD R38, R4, 0x1, R39 ;  /* 0x0000000104267824 */ /* 0x000fe200078e0227 */
[C---:B------:R-:W-:Y:S02]  /*3e930*/  R2UR UR4, R76.reuse ;  /* 0x000000004c0472ca */ /* 0x040fe400000e0000 */
[C---:B------:R-:W-:Y:S02]  /*3e940*/  R2UR UR5, R77.reuse ;  /* 0x000000004d0572ca */ /* 0x040fe400000e0000 */
[C---:B------:R-:W-:Y:S02]  /*3e950*/  R2UR UR6, R76.reuse ;  /* 0x000000004c0672ca */ /* 0x040fe400000e0000 */
[C---:B------:R-:W-:Y:S02]  /*3e960*/  R2UR UR7, R77.reuse ;  /* 0x000000004d0772ca */ /* 0x040fe400000e0000 */
[----:B------:R-:W-:Y:S02]  /*3e970*/  R2UR UR8, R76 ;  /* 0x000000004c0872ca */ /* 0x000fe400000e0000 */
[----:B------:R-:W-:-:S02]  /*3e980*/  R2UR UR9, R77 ;  /* 0x000000004d0972ca */ /* 0x000fc400000e0000 */
[----:B------:R-:W-:-:S04]  /*3e990*/  IADD3 R100, P0, PT, R38, R18, RZ ;  /* 0x0000001226647210 */ /* 0x000fc80007f1e0ff */
[----:B------:R-:W-:-:S03]  /*3e9a0*/  LEA.HI.X.SX32 R101, R38, R17, 0x1, P0 ;  /* 0x0000001126657211 */ /* 0x000fc600000f0eff */
[----:B------:R-:W2:Y:S04]  /*3e9b0*/  LDG.E.U8 R38, desc[UR6][R46.64+-0x1] ;  /* 0xffffff062e267981 */ /* 0x000ea8000c1e1100 */
[----:B------:R-:W3:Y:S04]  /*3e9c0*/  LDG.E.U8 R100, desc[UR4][R100.64] ;  /* 0x0000000464647981 */ /* 0x000ee8000c1e1100 */
[----:B------:R-:W4:Y:S01]  /*3e9d0*/  LDG.E.U8 R41, desc[UR8][R46.64] ;  /* 0x000000082e297981 */ /* 0x000f22000c1e1100 */
[----:B------:R-:W-:-:S04]  /*3e9e0*/  IMAD R99, R9, R39, R42 ;  /* 0x0000002709637224 */ /* 0x000fc800078e022a */
[----:B------:R-:W-:-:S05]  /*3e9f0*/  IMAD.WIDE R98, R99, 0x8, R78 ;  /* 0x0000000863627825 */ /* 0x000fca00078e024e */
[----:B------:R-:W5:Y:S04]  /*3ea00*/  LDG.E.64 R106, desc[UR4][R98.64] ;  /* 0x00000004626a7981 */ /* 0x000f68000c1e1b00 */
[----:B------:R0:W5:Y:S01]  /*3ea10*/  LDG.E.64 R104, desc[UR6][R98.64+0x1388] ;  /* 0x0013880662687981 */ /* 0x000162000c1e1b00 */
[----:B------:R-:W-:Y:S01]  /*3ea20*/  DSETP.GE.AND P0, PT, R96, R132, PT ;  /* 0x000000846000722a */ /* 0x000fe20003f06000 */
[----:B------:R-:W-:Y:S01]  /*3ea30*/  UMOV UR4, 0x1905 ;  /* 0x0000190500047882 */ /* 0x000fe20000000000 */
[----:B------:R-:W-:Y:S01]  /*3ea40*/  UMOV UR5, 0x41cdcd64 ;  /* 0x41cdcd6400057882 */ /* 0x000fe20000000000 */
[----:B------:R-:W-:Y:S11]  /*3ea50*/  BSSY.RECONVERGENT B1, `(.L_x_1201) ;  /* 0x000003d000017945 */ /* 0x000ff60003800200 */
[----:B--2---:R-:W-:-:S02]  /*3ea60*/  @P0 PRMT R96, R38, 0x7610, R96 ;  /* 0x0000761026600816 */ /* 0x004fc40000000060 */
[----:B---3--:R-:W-:Y:S02]  /*3ea70*/  @P0 PRMT R43, R100, 0x7610, R43 ;  /* 0x00007610642b0816 */ /* 0x008fe4000000002b */
[----:B------:R-:W-:Y:S02]  /*3ea80*/  PRMT R101, R38, 0x8880, RZ ;  /* 0x0000888026657816 */ /* 0x000fe400000000ff */
[----:B----4-:R-:W-:Y:S02]  /*3ea90*/  @P0 PRMT R97, R41, 0x7610, R97 ;  /* 0x0000761029610816 */ /* 0x010fe40000000061 */
[C---:B------:R-:W-:Y:S02]  /*3eaa0*/  @!P0 PRMT R43, R100.reuse, 0x7610, R43 ;  /* 0x00007610642b8816 */ /* 0x040fe4000000002b */
[----:B------:R-:W-:Y:S02]  /*3eab0*/  PRMT R100, R100, 0x8880, RZ ;  /* 0x0000888064647816 */ /* 0x000fe400000000ff */
[----:B------:R-:W-:-:S02]  /*3eac0*/  @!P0 PRMT R96, R38, 0x7610, R96 ;  /* 0x0000761026608816 */ /* 0x000fc40000000060 */
[----:B------:R-:W-:Y:S01]  /*3ead0*/  @!P0 PRMT R97, R41, 0x7610, R97 ;  /* 0x0000761029618816 */ /* 0x000fe20000000061 */
[----:B------:R-:W-:Y:S01]  /*3eae0*/  IMAD.MOV.U32 R41, RZ, RZ, R101 ;  /* 0x000000ffff297224 */ /* 0x000fe200078e0065 */
[----:B------:R-:W-:Y:S01]  /*3eaf0*/  PRMT R96, R96, 0x8880, RZ ;  /* 0x0000888060607816 */ /* 0x000fe200000000ff */
[----:B------:R-:W-:Y:S01]  /*3eb00*/  IMAD.MOV.U32 R38, RZ, RZ, R100 ;  /* 0x000000ffff267224 */ /* 0x000fe200078e0064 */
[----:B------:R-:W-:Y:S02]  /*3eb10*/  PRMT R97, R97, 0x8880, RZ ;  /* 0x0000888061617816 */ /* 0x000fe400000000ff */
[----:B------:R-:W-:Y:S01]  /*3eb20*/  LOP3.LUT R43, R43, 0xffff, RZ, 0xc0, !PT ;  /* 0x0000ffff2b2b7812 */ /* 0x000fe200078ec0ff */
[----:B------:R-:W-:Y:S01]  /*3eb30*/  IMAD R38, R38, 0x5, R41 ;  /* 0x0000000526267824 */ /* 0x000fe200078e0229 */
[----:B------:R-:W-:Y:S02]  /*3eb40*/  PRMT R96, R96, 0x7710, RZ ;  /* 0x0000771060607816 */ /* 0x000fe400000000ff */
[----:B------:R-:W-:-:S02]  /*3eb50*/  PRMT R41, R97, 0x7710, RZ ;  /* 0x0000771061297816 */ /* 0x000fc400000000ff */
[----:B0-----:R-:W-:Y:S02]  /*3eb60*/  PRMT R98, R43, 0x8880, RZ ;  /* 0x000088802b627816 */ /* 0x001fe400000000ff */
[----:B------:R-:W-:Y:S02]  /*3eb70*/  PRMT R41, R41, 0x5410, R96 ;  /* 0x0000541029297816 */ /* 0x000fe40000000060 */
[----:B------:R-:W-:-:S03]  /*3eb80*/  LEA R38, R38, 0x10000, 0x3 ;  /* 0x0001000026267811 */ /* 0x000fc600078e18ff */
[----:B------:R-:W-:Y:S01]  /*3eb90*/  IDP.2A.LO.S16.U8 R41, R41, UR4, R98 ;  /* 0x0000000429297c26 */ /* 0x000fe20008001262 */
[----:B------:R-:W0:Y:S01]  /*3eba0*/  LDC.64 R102, c[0x3][R38+-0x4970] ;  /* 0x00eda40026667b82 */ /* 0x000e220000000a00 */
[----:B------:R-:W-:-:S03]  /*3ebb0*/  UMOV UR4, 0x448 ;  /* 0x0000044800047882 */ /* 0x000fc60000000000 */
[----:B------:R-:W-:-:S04]  /*3ebc0*/  LEA R41, R41, UR4, 0x3 ;  /* 0x0000000429297c11 */ /* 0x000fc8000f8e18ff */
[----:B------:R-:W2:Y:S08]  /*3ebd0*/  LDC.64 R98, c[0x3][R41+0x5208] ;  /* 0x00d4820029627b82 */ /* 0x000eb00000000a00 */
[----:B------:R-:W3:Y:S08]  /*3ebe0*/  LDC.64 R100, c[0x3][R38+-0x4a38] ;  /* 0x00ed720026647b82 */ /* 0x000ef00000000a00 */
[----:B------:R-:W4:Y:S01]  /*3ebf0*/  LDC.64 R96, c[0x3][R41+0x4e20] ;  /* 0x00d3880029607b82 */ /* 0x000f220000000a00 */
[----:B0-----:R-:W-:-:S08]  /*3ec00*/  @P0 DADD R102, R114, R102 ;  /* 0x0000000072660229 */ /* 0x001fd00000000066 */
[----:B--2---:R-:W-:Y:S02]  /*3ec10*/  DADD R98, R98, R102 ;  /* 0x0000000062627229 */ /* 0x004fe40000000066 */
[----:B---3--:R-:W-:-:S06]  /*3ec20*/  @P0 DADD R100, R44, R100 ;  /* 0x000000002c640229 */ /* 0x008fcc0000000064 */
[----:B-----5:R-:W-:Y:S02]  /*3ec30*/  DADD R106, R98, R106 ;  /* 0x00000000626a7229 */ /* 0x020fe4000000006a */
[----:B----4-:R-:W-:-:S06]  /*3ec40*/  DADD R96, R96, R100 ;  /* 0x0000000060607229 */ /* 0x010fcc0000000064 */
[----:B------:R-:W-:Y:S01]  /*3ec50*/  DSETP.GT.AND P0, PT, R106, RZ, PT ;  /* 0x000000ff6a00722a */ /* 0x000fe20003f04000 */
[----:B------:R-:W-:Y:S01]  /*3ec60*/  UMOV UR4, 0xff800000 ;  /* 0xff80000000047882 */ /* 0x000fe20000000000 */
        /* <DEDUP_REMOVED lines=27> */
.L_x_1202:
[----:B------:R-:W-:Y:S05]  /*3ee20*/  BSYNC.RECONVERGENT B1 ;  /* 0x0000000000017941 */ /* 0x000fea0003800200 */
.L_x_1201:
        /* <DEDUP_REMOVED lines=10> */
.L_x_1196:
[----:B------:R-:W-:Y:S05]  /*3eed0*/  BSYNC.RECONVERGENT B0 ;  /* 0x0000000000007941 */ /* 0x000fea0003800200 */
.L_x_1195:
        /* <DEDUP_REMOVED lines=29> */
[----:B------:R-:W3:Y:S04]  /*3f0b0*/  LDG.E.64 R124, desc[UR4][R84.64+0x28b8] ;  /* 0x0028b804547c7981 */ /* 0x000ee8000c1e1b00 */
[----:B------:R-:W3:Y:S04]  /*3f0c0*/  LDG.E.64 R114, desc[UR6][R84.64+0x28c0] ;  /* 0x0028c00654727981 */ /* 0x000ee8000c1e1b00 */
[----:B------:R-:W4:Y:S01]  /*3f0d0*/  LDG.E.64 R126, desc[UR4][R84.64+0x28b0] ;  /* 0x0028b004547e7981 */ /* 0x000f22000c1e1b00 */
[----:B------:R-:W-:Y:S01]  /*3f0e0*/  IMAD.MOV.U32 R38, RZ, RZ, 0x1 ;  /* 0x00000001ff267424 */ /* 0x000fe200078e00ff */
[----:B------:R-:W-:Y:S01]  /*3f0f0*/  BSSY.RECONVERGENT B3, `(.L_x_1208) ;  /* 0x0000016000037945 */ /* 0x000fe20003800200 */
[----:B---3--:R-:W-:Y:S01]  /*3f100*/  DADD R98, R124, R114 ;  /* 0x000000007c627229 */ /* 0x008fe20000000072 */
[----:B----4-:R-:W-:-:S05]  /*3f110*/  FSETP.GEU.AND P1, PT, |R127|, 6.5827683646048100446e-37, PT ;  /* 0x036000007f00780b */ /* 0x010fca0003f2e200 */
        /* <DEDUP_REMOVED lines=16> */
[----:B012--5:R-:W-:Y:S05]  /*3f220*/  CALL.REL.NOINC `($__internal_0_$__cuda_sm20_div_rn_f64_full) ;  /* 0x000000c0007c7944 */ /* 0x027fea0003c00000 */
[----:B------:R-:W-:Y:S02]  /*3f230*/  IMAD.MOV.U32 R132, RZ, RZ, R104 ;  /* 0x000000ffff847224 */ /* 0x000fe400078e0068 */
[----:B------:R-:W-:-:S07]  /*3f240*/  IMAD.MOV.U32 R133, RZ, RZ, R105 ;  /* 0x000000ffff857224 */ /* 0x000fce00078e0069 */
.L_x_1209:
[----:B------:R-:W-:Y:S05]  /*3f250*/  BSYNC.RECONVERGENT B3 ;  /* 0x0000000000037941 */ /* 0x000fea0003800200 */
.L_x_1208:
[----:B------:R-:W-:Y:S02]  /*3f260*/  IMAD.MOV.U32 R39, RZ, RZ, RZ ;  /* 0x000000ffff277224 */ /* 0x000fe400078e00ff */
[----:B------:R-:W-:Y:S02]  /*3f270*/  IMAD.MOV.U32 R130, RZ, RZ, 0x0 ;  /* 0x00000000ff827424 */ /* 0x000fe400078e00ff */
[----:B------:R-:W-:Y:S02]  /*3f280*/  IMAD.MOV.U32 R131, RZ, RZ, -0x100000 ;  /* 0xfff00000ff837424 */ /* 0x000fe400078e00ff */
[----:B------:R-:W-:Y:S02]  /*3f290*/  IMAD.MOV.U32 R134, RZ, RZ, 0x0 ;  /* 0x00000000ff867424 */ /* 0x000fe400078e00ff */
[----:B------:R-:W-:-:S07]  /*3f2a0*/  IMAD.MOV.U32 R135, RZ, RZ, 0x7ff00000 ;  /* 0x7ff00000ff877424 */ /* 0x000fce00078e00ff */
.L_x_1217:
[----:B------:R-:W-:Y:S01]  /*3f2b0*/  R2UR UR4, R76 ;  /* 0x000000004c0472ca */ /* 0x000fe200000e0000 */
[----:B------:R-:W-:Y:S01]  /*3f2c0*/  IMAD.WIDE R102, R39, 0x8, R84 ;  /* 0x0000000827667825 */ /* 0x000fe200078e0254 */
        /* <DEDUP_REMOVED lines=23> */
[----:B012--5:R-:W-:Y:S05]  /*3f440*/  CALL.REL.NOINC `($__internal_0_$__cuda_sm20_div_rn_f64_full) ;  /* 0x000000bc00f47944 */ /* 0x027fea0003c00000 */
.L_x_1211:
[----:B------:R-:W-:Y:S05]  /*3f450*/  BSYNC.RECONVERGENT B3 ;  /* 0x0000000000037941 */ /* 0x000fea0003800200 */
.L_x_1210:
        /* <DEDUP_REMOVED lines=11> */
[----:B------:R3:W4:Y:S01]  /*3f510*/  LDG.E.U8 R41, desc[UR4][R100.64] ;  /* 0x0000000464297981 */ /* 0x000722000c1e1100 */
[----:B------:R-:W-:Y:S01]  /*3f520*/  IMAD.IADD R38, R6, 0x1, R3 ;  /* 0x0000000106267824 */ /* 0x000fe200078e0203 */
[----:B------:R-:W-:Y:S02]  /*3f530*/  R2UR UR8, R76 ;  /* 0x000000004c0872ca */ /* 0x000fe400000e0000 */
[----:B------:R-:W-:Y:S01]  /*3f540*/  R2UR UR9, R77 ;  /* 0x000000004d0972ca */ /* 0x000fe200000e0000 */
[----:B------:R-:W-:Y:S01]  /*3f550*/  IMAD R38, R9, R39, R38 ;  /* 0x0000002709267224 */ /* 0x000fe200078e0226 */
[----:B------:R0:W5:Y:S03]  /*3f560*/  LDG.E.U8 R107, desc[UR4][R46.64] ;  /* 0x000000042e6b7981 */ /* 0x000166000c1e1100 */
[----:B------:R-:W-:-:S04]  /*3f570*/  VIADD R105, R38, 0xffffffff ;  /* 0xffffffff26697836 */ /* 0x000fc80000000000 */
[----:B------:R-:W-:-:S05]  /*3f580*/  IMAD.WIDE R104, R105, 0x8, R78 ;  /* 0x0000000869687825 */ /* 0x000fca00078e024e */
[----:B------:R0:W5:Y:S04]  /*3f590*/  LDG.E.64 R98, desc[UR6][R104.64] ;  /* 0x0000000668627981 */ /* 0x000168000c1e1b00 */
[----:B------:R0:W5:Y:S01]  /*3f5a0*/  LDG.E.64 R96, desc[UR8][R104.64+0x1388] ;  /* 0x0013880868607981 */ /* 0x000162000c1e1b00 */
[----:B---3--:R-:W-:Y:S02]  /*3f5b0*/  PRMT R101, R106, 0x8880, RZ ;  /* 0x000088806a657816 */ /* 0x008fe400000000ff */
        /* <DEDUP_REMOVED lines=8> */
.L_x_1213:
        /* <DEDUP_REMOVED lines=22> */
[----:B------:R0:W3:Y:S08]  /*3f7a0*/  LDC.64 R44, c[0x3][R38+-0x4970] ;  /* 0x00eda400262c7b82 */ /* 0x0000f00000000a00 */
[----:B------:R0:W4:Y:S02]  /*3f7b0*/  LDC.64 R100, c[0x3][R38+-0x4a38] ;  /* 0x00ed720026647b82 */ /* 0x0001240000000a00 */
.L_x_1214:
[----:B------:R-:W-:Y:S05]  /*3f7c0*/  BSYNC.RECONVERGENT B3 ;  /* 0x0000000000037941 */ /* 0x000fea0003800200 */
.L_x_1212:
[----:B------:R-:W-:Y:S01]  /*3f7d0*/  LOP3.LUT R41, R41, 0xffff, RZ, 0xc0, !PT ;  /* 0x0000ffff29297812 */ /* 0x000fe200078ec0ff */
[----:B------:R-:W-:Y:S01]  /*3f7e0*/  UMOV UR4, 0x1905 ;  /* 0x0000190500047882 */ /* 0x000fe20000000000 */
[----:B0----5:R-:W-:Y:S01]  /*3f7f0*/  PRMT R38, R107, 0x8880, RZ ;  /* 0x000088806b267816 */ /* 0x021fe200000000ff */
[----:B------:R-:W-:Y:S01]  /*3f800*/  UMOV UR5, 0x41cdcd64 ;  /* 0x41cdcd6400057882 */ /* 0x000fe20000000000 */
[----:B------:R-:W-:Y:S01]  /*3f810*/  PRMT R106, R106, 0x8880, RZ ;  /* 0x000088806a6a7816 */ /* 0x000fe200000000ff */
[----:B------:R-:W-:Y:S01]  /*3f820*/  BSSY.RECONVERGENT B3, `(.L_x_1215) ;  /* 0x000002a000037945 */ /* 0x000fe20003800200 */
[----:B------:R-:W-:Y:S02]  /*3f830*/  PRMT R43, R41, 0x8880, RZ ;  /* 0x00008880292b7816 */ /* 0x000fe400000000ff */
[----:B------:R-:W-:Y:S02]  /*3f840*/  PRMT R38, R38, 0x7710, RZ ;  /* 0x0000771026267816 */ /* 0x000fe400000000ff */
[----:B------:R-:W-:-:S04]  /*3f850*/  PRMT R41, R106, 0x7710, RZ ;  /* 0x000077106a297816 */ /* 0x000fc800000000ff */
[----:B------:R-:W-:-:S05]  /*3f860*/  PRMT R38, R38, 0x5410, R41 ;  /* 0x0000541026267816 */ /* 0x000fca0000000029 */
[----:B------:R-:W-:Y:S01]  /*3f870*/  IDP.2A.LO.S16.U8 R38, R38, UR4, R43 ;  /* 0x0000000426267c26 */ /* 0x000fe2000800122b */
[----:B------:R-:W-:-:S04]  /*3f880*/  UMOV UR4, 0x448 ;  /* 0x0000044800047882 */ /* 0x000fc80000000000 */
[----:B------:R-:W-:Y:S01]  /*3f890*/  LEA R38, R38, UR4, 0x3 ;  /* 0x0000000426267c11 */ /* 0x000fe2000f8e18ff */
[----:B------:R-:W-:-:S03]  /*3f8a0*/  UMOV UR4, 0xff800000 ;  /* 0xff80000000047882 */ /* 0x000fc60000000000 */
        /* <DEDUP_REMOVED lines=33> */
.L_x_1216:
[----:B------:R-:W-:Y:S05]  /*3fac0*/  BSYNC.RECONVERGENT B3 ;  /* 0x0000000000037941 */ /* 0x000fea0003800200 */
.L_x_1215:
        /* <DEDUP_REMOVED lines=10> */
.L_x_1207:
[----:B------:R-:W-:Y:S05]  /*3fb70*/  BSYNC.RECONVERGENT B0 ;  /* 0x0000000000007941 */ /* 0x000fea0003800200 */
.L_x_1206:
        /* <DEDUP_REMOVED lines=19> */
[C---:B------:R-:W-:Y:S02]  /*3fcb0*/  R2UR UR4, R76.reuse ;  /* 0x000000004c0472ca */ /* 0x040fe400000e0000 */
[C---:B------:R-:W-:Y:S02]  /*3fcc0*/  R2UR UR5, R77.reuse ;  /* 0x000000004d0572ca */ /* 0x040fe400000e0000 */
[----:B------:R-:W-:Y:S02]  /*3fcd0*/  R2UR UR6, R76 ;  /* 0x000000004c0672ca */ /* 0x000fe400000e0000 */
[----:B------:R-:W-:-:S09]  /*3fce0*/  R2UR UR7, R77 ;  /* 0x000000004d0772ca */ /* 0x000fd200000e0000 */
[----:B------:R-:W3:Y:S04]  /*3fcf0*/  LDG.E.S8 R41, desc[UR4][R46.64+-0x1] ;  /* 0xffffff042e297981 */ /* 0x000ee8000c1e1300 */
[----:B------:R-:W3:Y:S01]  /*3fd00*/  LDG.E.S8 R38, desc[UR6][R46.64] ;  /* 0x000000062e267981 */ /* 0x000ee2000c1e1300 */
[C---:B------:R-:W-:Y:S01]  /*3fd10*/  VIADD R106, R3.reuse, 0xfffffffa ;  /* 0xfffffffa036a7836 */ /* 0x040fe20000000000 */
[----:B------:R-:W-:Y:S01]  /*3fd20*/  IADD3 R108, PT, PT, R6, 0x270, R3 ;  /* 0x00000270066c7810 */ /* 0x000fe20007ffe003 */
[----:B------:R-:W-:Y:S02]  /*3fd30*/  VIADD R107, R3, 0xffffffff ;  /* 0xffffffff036b7836 */ /* 0x000fe40000000000 */
[----:B------:R-:W-:Y:S01]  /*3fd40*/  IMAD.MOV.U32 R3, RZ, RZ, RZ ;  /* 0x000000ffff037224 */ /* 0x000fe200078e00ff */
[----:B---3--:R-:W-:-:S07]  /*3fd50*/  PRMT R109, R41, 0x5410, R38 ;  /* 0x00005410296d7816 */ /* 0x008fce0000000026 */
.L_x_1224:
[----:B------:R-:W-:Y:S01]  /*3fd60*/  IMAD.IADD R39, R4, 0x1, R3 ;  /* 0x0000000104277824 */ /* 0x000fe200078e0203 */
[C---:B------:R-:W-:Y:S02]  /*3fd70*/  R2UR UR4, R76.reuse ;  /* 0x000000004c0472ca */ /* 0x040fe400000e0000 */
[----:B------:R-:W-:Y:S02]  /*3fd80*/  R2UR UR5, R77 ;  /* 0x000000004d0572ca */ /* 0x000fe400000e0000 */
[----:B------:R-:W-:Y:S02]  /*3fd90*/  IADD3 R38, P0, PT, R39, R18, RZ ;  /* 0x0000001227267210 */ /* 0x000fe40007f1e0ff */
[----:B------:R-:W-:Y:S02]  /*3fda0*/  R2UR UR6, R76 ;  /* 0x000000004c0672ca */ /* 0x000fe400000e0000 */
[----:B------:R-:W-:Y:S02]  /*3fdb0*/  R2UR UR7, R77 ;  /* 0x000000004d0772ca */ /* 0x000fe400000e0000 */
[----:B------:R-:W-:-:S02]  /*3fdc0*/  IADD3 R42, P1, PT, R3, R82, RZ ;  /* 0x00000052032a7210 */ /* 0x000fc40007f3e0ff */
[----:B------:R-:W-:-:S03]  /*3fdd0*/  LEA.HI.X.SX32 R39, R39, R17, 0x1, P0 ;  /* 0x0000001127277211 */ /* 0x000fc600000f0eff */
[----:B------:R-:W-:Y:S02]  /*3fde0*/  IMAD.X R43, RZ, RZ, R83, P1 ;  /* 0x000000ffff2b7224 */ /* 0x000fe400008e0653 */
[----:B------:R-:W3:Y:S04]  /*3fdf0*/  LDG.E.S8 R38, desc[UR4][R38.64] ;  /* 0x0000000426267981 */ /* 0x000ee8000c1e1300 */
[----:B------:R4:W5:Y:S01]  /*3fe00*/  LDG.E.S8 R42, desc[UR6][R42.64+0x1] ;  /* 0x000001062a2a7981 */ /* 0x000962000c1e1300 */
[----:B------:R-:W-:-:S04]  /*3fe10*/  IMAD R45, R9, R3, R108 ;  /* 0x00000003092d7224 */ /* 0x000fc800078e026c */
[----:B------:R-:W-:-:S05]  /*3fe20*/  IMAD.WIDE R44, R45, 0x8, R78 ;  /* 0x000000082d2c7825 */ /* 0x000fca00078e024e */
[----:B------:R-:W5:Y:S01]  /*3fe30*/  LDG.E.64 R46, desc[UR4][R44.64] ;  /* 0x000000042c2e7981 */ /* 0x000f62000c1e1b00 */
[----:B------:R-:W-:Y:S01]  /*3fe40*/  UMOV UR4, 0x519 ;  /* 0x0000051900047882 */ /* 0x000fe20000000000 */
[----:B----4-:R-:W-:Y:S01]  /*3fe50*/  IMAD.MOV.U32 R43, RZ, RZ, 0x3ee4f8b5 ;  /* 0x3ee4f8b5ff2b7424 */ /* 0x010fe200078e00ff */
[----:B------:R-:W-:Y:S01]  /*3fe60*/  BSSY.RELIABLE B0, `(.L_x_1218) ;  /* 0x0000020000007945 */ /* 0x000fe20003800100 */
[----:B------:R-:W-:Y:S02]  /*3fe70*/  IMAD.MOV.U32 R39, RZ, RZ, 0x41cdcd64 ;  /* 0x41cdcd64ff277424 */ /* 0x000fe400078e00ff */
[----:B012---:R-:W-:Y:S02]  /*3fe80*/  VIADD R113, R3, 0x1 ;  /* 0x0000000103717836 */ /* 0x007fe40000000000 */
[----:B---3--:R-:W-:Y:S02]  /*3fe90*/  IMAD R96, R38, 0x5, R41 ;  /* 0x0000000526607824 */ /* 0x008fe400078e0229 */
[----:B------:R-:W-:-:S02]  /*3fea0*/  IMAD.MOV.U32 R38, RZ, RZ, -0x800000 ;  /* 0xff800000ff267424 */ /* 0x000fc400078e00ff */
[----:B------:R-:W-:Y:S02]  /*3feb0*/  IMAD.SHL.U32 R114, R96, 0x8, RZ ;  /* 0x0000000860727824 */ /* 0x000fe400078e00ff */
[----:B-----5:R-:W-:Y:S01]  /*3fec0*/  IDP.2A.LO.S16.U8 R97, R109, UR4, R42 ;  /* 0x000000046d617c26 */ /* 0x020fe2000800122a */
[----:B------:R-:W-:Y:S01]  /*3fed0*/  UMOV UR4, 0x448 ;  /* 0x0000044800047882 */ /* 0x000fe20000000000 */
[C---:B------:R-:W-:Y:S02]  /*3fee0*/  VIADD R98, R114.reuse, 0x10000 ;  /* 0x0001000072627836 */ /* 0x040fe40000000000 */
[----:B------:R-:W-:Y:S01]  /*3fef0*/  IMAD.MOV.U32 R42, RZ, RZ, -0x771c970f ;  /* 0x88e368f1ff2a7424 */ /* 0x000fe200078e00ff */
[----:B------:R-:W-:Y:S01]  /*3ff00*/  LEA R112, R97, UR4, 0x3 ;  /* 0x0000000461707c11 */ /* 0x000fe2000f8e18ff */
[----:B------:R-:W-:Y:S02]  /*3ff10*/  VIADD R114, R114, 0x10000 ;  /* 0x0001000072727836 */ /* 0x000fe40000000000 */
[----:B------:R-:W0:Y:S08]  /*3ff20*/  LDC.64 R98, c[0x3][R98+-0x4a38] ;  /* 0x00ed720062627b82 */ /* 0x000e300000000a00 */
[----:B------:R-:W0:Y:S02]  /*3ff30*/  LDC.64 R96, c[0x3][R112+0x4e20] ;  /* 0x00d3880070607b82 */ /* 0x000e240000000a00 */
[----:B0-----:R-:W-:-:S08]  /*3ff40*/  DADD R100, R98, R96 ;  /* 0x0000000062647229 */ /* 0x001fd00000000060 */
[----:B------:R-:W-:-:S08]  /*3ff50*/  DADD R100, R100, R46 ;  /* 0x0000000064647229 */ /* 0x000fd0000000002e */
        /* <DEDUP_REMOVED lines=16> */
.L_x_1219:
[----:B------:R-:W-:Y:S05]  /*40060*/  BSYNC.RELIABLE B0 ;  /* 0x0000000000007941 */ /* 0x000fea0003800100 */
.L_x_1218:
[----:B------:R-:W-:Y:S01]  /*40070*/  R2UR UR4, R76 ;  /* 0x000000004c0472ca */ /* 0x000fe200000e0000 */
[----:B------:R-:W-:Y:S01]  /*40080*/  IMAD.WIDE.U32 R100, R3, 0x8, R84 ;  /* 0x0000000803647825 */ /* 0x000fe200078e0054 */
        /* <DEDUP_REMOVED lines=24> */
.L_x_1222:
[----:B------:R-:W-:-:S13]  /*40210*/  ISETP.NE.AND P0, PT, R3, R106, PT ;  /* 0x0000006a0300720c */ /* 0x000fda0003f05270 */
[----:B------:R-:W-:Y:S05]  /*40220*/  @!P0 BREAK.RELIABLE B0 ;  /* 0x0000000000008942 */ /* 0x000fea0003800100 */
[----:B------:R-:W-:Y:S05]  /*40230*/  @!P0 BRA `(.L_x_1128) ;  /* 0x0000003800e48947 */ /* 0x000fea0003800000 */
[----:B------:R-:W-:Y:S05]  /*40240*/  BSYNC.RELIABLE B0 ;  /* 0x0000000000007941 */ /* 0x000fea0003800100 */
.L_x_1221:
[----:B------:R-:W-:Y:S01]  /*40250*/  IMAD.MOV.U32 R3, RZ, RZ, R113 ;  /* 0x000000ffff037224 */ /* 0x000fe200078e0071 */
[----:B------:R-:W-:Y:S06]  /*40260*/  BRA `(.L_x_1224) ;  /* 0xfffffff800bc7947 */ /* 0x000fec000383ffff */
.L_x_1223:
        /* <DEDUP_REMOVED lines=39> */
.L_x_1228:
[----:B------:R-:W-:Y:S05]  /*404e0*/  BSYNC.RECONVERGENT B10 ;  /* 0x00000000000a7941 */ /* 0x000fea0003800200 */
.L_x_1227:
[----:B012---:R-:W-:-:S05]  /*404f0*/  IMAD.IADD R39, R43, 0x1, -R8 ;  /* 0x000000012b277824 */ /* 0x007fca00078e0a08 */
[----:B------:R-:W-:-:S13]  /*40500*/  ISETP.GE.U32.AND P0, PT, R39, 0x3, PT ;  /* 0x000000032700780c */ /* 0x000fda0003f06070 */
[----:B------:R-:W-:Y:S05]  /*40510*/  @!P0 BRA `(.L_x_1226) ;  /* 0x0000000000788947 */ /* 0x000fea0003800000 */
.L_x_1229:
        /* <DEDUP_REMOVED lines=30> */
.L_x_1226:
[----:B------:R-:W-:Y:S05]  /*40700*/  BSYNC.RECONVERGENT B3 ;  /* 0x0000000000037941 */ /* 0x000fea0003800200 */
.L_x_1225:
[----:B------:R1:W-:Y:S01]  /*40710*/  STL [R40+0xc], R113 ;  /* 0x00000c7128007387 */ /* 0x0003e20000100800 */
[----:B------:R-:W-:Y:S01]  /*40720*/  ISETP.GT.AND P0, PT, R7, R8, PT ;  /* 0x000000080700720c */ /* 0x000fe20003f04270 */
[----:B------:R-:W-:Y:S01]  /*40730*/  BSSY.RECONVERGENT B3, `(.L_x_1230) ;  /* 0x0000012000037945 */ /* 0x000fe20003800200 */
[----:B0-----:R-:W-:Y:S01]  /*40740*/  IMAD.MOV.U32 R45, RZ, RZ, 0x1 ;  /* 0x00000001ff2d7424 */ /* 0x001fe200078e00ff */
[----:B------:R1:W-:Y:S04]  /*40750*/  STL [R40+0x10], R107 ;  /* 0x0000106b28007387 */ /* 0x0003e80000100800 */
[----:B------:R1:W-:Y:S06]  /*40760*/  STL [R40+0x14], RZ ;  /* 0x000014ff28007387 */ /* 0x0003ec0000100800 */
[----:B------:R-:W-:Y:S05]  /*40770*/  @!P0 BRA `(.L_x_1231) ;  /* 0x0000000000348947 */ /* 0x000fea0003800000 */
[----:B------:R-:W-:-:S07]  /*40780*/  VIADD R38, R7, 0x1 ;  /* 0x0000000107267836 */ /* 0x000fce0000000000 */
.L_x_1232:
        /* <DEDUP_REMOVED lines=12> */
.L_x_1231:
[----:B------:R-:W-:Y:S05]  /*40850*/  BSYNC.RECONVERGENT B3 ;  /* 0x0000000000037941 */ /* 0x000fea0003800200 */
.L_x_1230:
[----:B------:R2:W-:Y:S01]  /*40860*/  STL [R40+0xc], R3 ;  /* 0x00000c0328007387 */ /* 0x0005e20000100800 */
[----:B------:R-:W-:-:S03]  /*40870*/  VIADD R7, R7, 0x2 ;  /* 0x0000000207077836 */ /* 0x000fc60000000000 */
[----:B------:R2:W-:Y:S04]  /*40880*/  STL [R40+0x14], R45 ;  /* 0x0000142d28007387 */ /* 0x0005e80000100800 */
[----:B------:R2:W-:Y:S01]  /*40890*/  STL [R40+0x10], RZ ;  /* 0x000010ff28007387 */ /* 0x0005e20000100800 */
[----:B------:R-:W-:Y:S05]  /*408a0*/  BRA `(.L_x_1128) ;  /* 0x0000003400487947 */ /* 0x000fea0003800000 */
.L_x_1220:
[----:B------:R-:W-:Y:S01]  /*408b0*/  VIADD R42, R8, 0x1 ;  /* 0x00000001082a7836 */ /* 0x000fe20000000000 */
[----:B------:R-:W-:Y:S04]  /*408c0*/  BSSY.RECONVERGENT B3, `(.L_x_1233) ;  /* 0x0000048000037945 */ /* 0x000fe80003800200 */
[----:B------:R-:W-:-:S13]  /*408d0*/  ISETP.GT.AND P0, PT, R7, R42, PT ;  /* 0x0000002a0700720c */ /* 0x000fda0003f04270 */
[----:B------:R-:W-:Y:S05]  /*408e0*/  @!P0 BRA `(.L_x_1234) ;  /* 0x0000000400148947 */ /* 0x000fea0003800000 */
[----:B------:R-:W-:Y:S01]  /*408f0*/  LOP3.LUT R38, RZ, R8, RZ, 0x33, !PT ;  /* 0x00000008ff267212 */ /* 0x000fe200078e33ff */
[----:B------:R-:W-:Y:S01]  /*40900*/  BSSY.RECONVERGENT B10, `(.L_x_1235) ;  /* 0x00000220000a7945 */ /* 0x000fe20003800200 */
[C---:B------:R-:W-:Y:S02]  /*40910*/  VIADD R43, R7.reuse, 0xfffffffe ;  /* 0xfffffffe072b7836 */ /* 0x040fe40000000000 */
[----:B------:R-:W-:Y:S02]  /*40920*/  IMAD.MOV.U32 R3, RZ, RZ, R7 ;  /* 0x000000ffff037224 */ /* 0x000fe400078e0007 */
[----:B------:R-:W-:-:S05]  /*40930*/  IMAD.IADD R38, R7, 0x1, R38 ;  /* 0x0000000107267824 */ /* 0x000fca00078e0226 */
[----:B------:R-:W-:-:S13]  /*40940*/  LOP3.LUT P0, R44, R38, 0x3, RZ, 0xc0, !PT ;  /* 0x00000003262c7812 */ /* 0x000fda000780c0ff */
        /* <DEDUP_REMOVED lines=29> */
.L_x_1236:
[----:B------:R-:W-:Y:S05]  /*40b20*/  BSYNC.RECONVERGENT B10 ;  /* 0x00000000000a7941 */ /* 0x000fea0003800200 */
.L_x_1235:
[----:B012---:R-:W-:-:S05]  /*40b30*/  IMAD.IADD R38, R43, 0x1, -R8 ;  /* 0x000000012b267824 */ /* 0x007fca00078e0a08 */
[----:B------:R-:W-:-:S13]  /*40b40*/  ISETP.GE.U32.AND P0, PT, R38, 0x3, PT ;  /* 0x000000032600780c */ /* 0x000fda0003f06070 */
[----:B------:R-:W-:Y:S05]  /*40b50*/  @!P0 BRA `(.L_x_1234) ;  /* 0x0000000000788947 */ /* 0x000fea0003800000 */
.L_x_1237:
        /* <DEDUP_REMOVED lines=30> */
.L_x_1234:
[----:B------:R-:W-:Y:S05]  /*40d40*/  BSYNC.RECONVERGENT B3 ;  /* 0x0000000000037941 */ /* 0x000fea0003800200 */
.L_x_1233:
[----:B------:R1:W-:Y:S01]  /*40d50*/  STL [R40+0xc], R113 ;  /* 0x00000c7128007387 */ /* 0x0003e20000100800 */
[----:B------:R-:W-:-:S03]  /*40d60*/  VIADD R7, R7, 0x1 ;  /* 0x0000000107077836 */ /* 0x000fc60000000000 */
[----:B------:R1:W-:Y:S04]  /*40d70*/  STL [R40+0x10], R107 ;  /* 0x0000106b28007387 */ /* 0x0003e80000100800 */
[----:B------:R1:W-:Y:S01]  /*40d80*/  STL [R40+0x14], RZ ;  /* 0x000014ff28007387 */ /* 0x0003e20000100800 */
[----:B------:R-:W-:Y:S05]  /*40d90*/  BRA `(.L_x_1128) ;  /* 0x00000030000c7947 */ /* 0x000fea0003800000 */
.L_x_1205:
[----:B------:R-:W-:Y:S05]  /*40da0*/  BSYNC.RELIABLE B1 ;  /* 0x0000000000017941 */ /* 0x000fea0003800100 */
.L_x_1204:
[----:B------:R-:W-:Y:S01]  /*40db0*/  ISETP.GE.AND P0, PT, R3, 0x7, PT ;  /* 0x000000070300780c */ /* 0x000fe20003f06270 */
[----:B------:R-:W-:Y:S01]  /*40dc0*/  BSSY.RECONVERGENT B1, `(.L_x_1238) ;  /* 0x00000e1000017945 */ /* 0x000fe20003800200 */
[----:B------:R-:W-:Y:S02]  /*40dd0*/  VIADD R42, R6, 0xffffffff ;  /* 0xffffffff062a7836 */ /* 0x000fe40000000000 */
[----:B------:R-:W-:Y:S02]  /*40de0*/  IMAD.MOV.U32 R134, RZ, RZ, 0x0 ;  /* 0x00000000ff867424 */ /* 0x000fe400078e00ff */
[----:B------:R-:W-:-:S07]  /*40df0*/  IMAD.MOV.U32 R135, RZ, RZ, -0x40100000 ;  /* 0xbff00000ff877424 */ /* 0x000fce00078e00ff */
        /* <DEDUP_REMOVED lines=31> */
.L_x_1241:
[----:B------:R-:W-:Y:S05]  /*40ff0*/  BSYNC.RECONVERGENT B0 ;  /* 0x0000000000007941 */ /* 0x000fea0003800200 */
.L_x_1240:
[----:B------:R-:W-:Y:S02]  /*41000*/  IMAD.MOV.U32 R39, RZ, RZ, RZ ;  /* 0x000000ffff277224 */ /* 0x000fe400078e00ff */
[----:B------:R-:W-:Y:S02]  /*41010*/  IMAD.MOV.U32 R130, RZ, RZ, 0x0 ;  /* 0x00000000ff827424 */ /* 0x000fe400078e00ff */
[----:B------:R-:W-:Y:S02]  /*41020*/  IMAD.MOV.U32 R131, RZ, RZ, -0x100000 ;  /* 0xfff00000ff837424 */ /* 0x000fe400078e00ff */
[----:B------:R-:W-:Y:S02]  /*41030*/  IMAD.MOV.U32 R134, RZ, RZ, 0x0 ;  /* 0x00000000ff867424 */ /* 0x000fe400078e00ff */
[----:B------:R-:W-:-:S07]  /*41040*/  IMAD.MOV.U32 R135, RZ, RZ, -0x40100000 ;  /* 0xbff00000ff877424 */ /* 0x000fce00078e00ff */
.L_x_1250:
        /* <DEDUP_REMOVED lines=26> */
.L_x_1243:
[----:B------:R-:W-:Y:S05]  /*411f0*/  BSYNC.RECONVERGENT B0 ;  /* 0x0000000000007941 */ /* 0x000fea0003800200 */
.L_x_1242:
        /* <DEDUP_REMOVED lines=11> */
[----:B------:R-:W3:Y:S01]  /*412b0*/  LDG.E.U8 R41, desc[UR6][R46.64+-0x1] ;  /* 0xffffff062e297981 */ /* 0x000ee2000c1e1100 */
[----:B------:R-:W-:-:S03]  /*412c0*/  LEA.HI.X.SX32 R99, R38, R17, 0x1, P0 ;  /* 0x0000001126637211 */ /* 0x000fc600000f0eff */
[----:B------:R-:W4:Y:S04]  /*412d0*/  LDG.E.U8 R102, desc[UR8][R46.64] ;  /* 0x000000082e667981 */ /* 0x000f28000c1e1100 */
[----:B------:R-:W5:Y:S04]  /*412e0*/  LDG.E.S8 R38, desc[UR4][R98.64] ;  /* 0x0000000462267981 */ /* 0x000f68000c1e1300 */
[----:B------:R-:W2:Y:S01]  /*412f0*/  LDG.E.S8 R43, desc[UR6][R98.64+-0x1] ;  /* 0xffffff06622b7981 */ /* 0x000ea2000c1e1300 */
[----:B------:R-:W-:-:S05]  /*41300*/  IMAD R96, R9, R39, R9 ;  /* 0x0000002709607224 */ /* 0x000fca00078e0209 */
[----:B------:R-:W-:-:S05]  /*41310*/  IADD3 R97, PT, PT, R96, R42, R3 ;  /* 0x0000002a60617210 */ /* 0x000fca0007ffe003 */
[----:B------:R-:W-:-:S05]  /*41320*/  IMAD.WIDE R96, R97, 0x8, R78 ;  /* 0x0000000861607825 */ /* 0x000fca00078e024e */
[----:B------:R-:W2:Y:S04]  /*41330*/  LDG.E.64 R104, desc[UR4][R96.64] ;  /* 0x0000000460687981 */ /* 0x000ea8000c1e1b00 */
[----:B------:R0:W2:Y:S01]  /*41340*/  LDG.E.64 R100, desc[UR6][R96.64+0x1388] ;  /* 0x0013880660647981 */ /* 0x0000a2000c1e1b00 */
[----:B------:R-:W-:Y:S01]  /*41350*/  UMOV UR4, 0x5197d ;  /* 0x0005197d00047882 */ /* 0x000fe20000000000 */
[----:B------:R-:W-:Y:S01]  /*41360*/  UMOV UR5, 0x41cdcd64 ;  /* 0x41cdcd6400057882 */ /* 0x000fe20000000000 */
[----:B------:R-:W-:Y:S01]  /*41370*/  BSSY.RECONVERGENT B3, `(.L_x_1246) ;  /* 0x0000032000037945 */ /* 0x000fe20003800200 */
[C---:B---3--:R-:W-:Y:S02]  /*41380*/  PRMT R103, R41.reuse, 0x8880, RZ ;  /* 0x0000888029677816 */ /* 0x048fe400000000ff */
[----:B----4-:R-:W-:-:S02]  /*41390*/  PRMT R102, R41, 0x3340, R102 ;  /* 0x0000334029667816 */ /* 0x010fc40000000066 */
[C---:B-----5:R-:W-:Y:S01]  /*413a0*/  PRMT R41, R38.reuse, 0x3340, RZ ;  /* 0x0000334026297816 */ /* 0x060fe200000000ff */
[----:B------:R-:W-:-:S03]  /*413b0*/  IMAD R38, R38, 0x5, R103 ;  /* 0x0000000526267824 */ /* 0x000fc600078e0267 */
[----:B------:R-:W-:Y:S02]  /*413c0*/  PRMT R102, R102, 0x5410, R41 ;  /* 0x0000541066667816 */ /* 0x000fe40000000029 */
[----:B------:R-:W-:-:S03]  /*413d0*/  LEA R38, R38, 0x10000, 0x3 ;  /* 0x0001000026267811 */ /* 0x000fc600078e18ff */
[----:B--2---:R-:W-:Y:S01]  /*413e0*/  IDP.4A.S8.U8 R43, R102, UR4, R43 ;  /* 0x00000004662b7c26 */ /* 0x004fe2000800022b */
[----:B------:R-:W-:Y:S01]  /*413f0*/  UMOV UR4, 0x448 ;  /* 0x0000044800047882 */ /* 0x000fe20000000000 */
[----:B------:R-:W2:Y:S03]  /*41400*/  LDC.64 R106, c[0x3][R38+-0x4970] ;  /* 0x00eda400266a7b82 */ /* 0x000ea60000000a00 */
[----:B------:R-:W-:-:S05]  /*41410*/  LEA R43, R43, UR4, 0x3 ;  /* 0x000000042b2b7c11 */ /* 0x000fca000f8e18ff */
[----:B------:R-:W-:-:S04]  /*41420*/  VIADD R41, R43, 0x10000 ;  /* 0x000100002b297836 */ /* 0x000fc80000000000 */
[----:B------:R-:W3:Y:S01]  /*41430*/  LDC.64 R98, c[0x3][R41+-0x6208] ;  /* 0x00e77e0029627b82 */ /* 0x000ee20000000a00 */
[----:B------:R-:W-:-:S07]  /*41440*/  VIADD R43, R43, 0x10000 ;  /* 0x000100002b2b7836 */ /* 0x000fce0000000000 */
[----:B------:R-:W4:Y:S08]  /*41450*/  LDC.64 R102, c[0x3][R38+-0x4a38] ;  /* 0x00ed720026667b82 */ /* 0x000f300000000a00 */
[----:B0-----:R-:W0:Y:S01]  /*41460*/  LDC.64 R96, c[0x3][R43+-0x7590] ;  /* 0x00e29c002b607b82 */ /* 0x001e220000000a00 */
[----:B--2---:R-:W-:-:S08]  /*41470*/  DADD R106, R114, R106 ;  /* 0x00000000726a7229 */ /* 0x004fd0000000006a */
[----:B---3--:R-:W-:Y:S02]  /*41480*/  DADD R98, R106, R98 ;  /* 0x000000006a627229 */ /* 0x008fe40000000062 */
[----:B----4-:R-:W-:-:S06]  /*41490*/  DADD R102, R44, R102 ;  /* 0x000000002c667229 */ /* 0x010fcc0000000066 */
[----:B------:R-:W-:Y:S02]  /*414a0*/  DADD R104, R104, R98 ;  /* 0x0000000068687229 */ /* 0x000fe40000000062 */
[----:B0-----:R-:W-:-:S06]  /*414b0*/  DADD R96, R102, R96 ;  /* 0x0000000066607229 */ /* 0x001fcc0000000060 */
        /* <DEDUP_REMOVED lines=29> */
.L_x_1247:
[----:B------:R-:W-:Y:S05]  /*41690*/  BSYNC.RECONVERGENT B3 ;  /* 0x0000000000037941 */ /* 0x000fea0003800200 */
.L_x_1246:
[----:B------:R-:W-:Y:S05]  /*416a0*/  BRA `(.L_x_1248) ;  /* 0x00000004001c7947 */ /* 0x000fea0003800000 */
.L_x_1245:
[----:B------:R-:W-:Y:S01]  /*416b0*/  IMAD.IADD R38, R10, 0x1, R39 ;  /* 0x000000010a267824 */ /* 0x000fe200078e0227 */
        /* <DEDUP_REMOVED lines=9> */
[----:B------:R-:W-:Y:S02]  /*41750*/  LEA.HI.X.SX32 R99, R38, R17, 0x1, P0 ;  /* 0x0000001126637211 */ /* 0x000fe400000f0eff */
[----:B------:R-:W-:Y:S01]  /*41760*/  R2UR UR9, R77 ;  /* 0x000000004d0972ca */ /* 0x000fe200000e0000 */
[----:B------:R-:W3:Y:S04]  /*41770*/  LDG.E.U8 R100, desc[UR10][R46.64] ;  /* 0x0000000a2e647981 */ /* 0x000ee8000c1e1100 */
[----:B------:R-:W4:Y:S08]  /*41780*/  LDG.E.S8 R38, desc[UR4][R98.64] ;  /* 0x0000000462267981 */ /* 0x000f30000c1e1300 */
[----:B------:R-:W5:Y:S01]  /*41790*/  LDG.E.S8 R43, desc[UR8][R98.64+-0x1] ;  /* 0xffffff08622b7981 */ /* 0x000f62000c1e1300 */
        /* <DEDUP_REMOVED lines=8> */
[----:B---3--:R-:W-:Y:S02]  /*41820*/  PRMT R100, R41, 0x3340, R100 ;  /* 0x0000334029647816 */ /* 0x008fe40000000064 */
[----:B----4-:R-:W-:-:S04]  /*41830*/  PRMT R101, R38, 0x3340, RZ ;  /* 0x0000334026657816 */ /* 0x010fc800000000ff */
[----:B------:R-:W-:Y:S02]  /*41840*/  PRMT R100, R100, 0x5410, R101 ;  /* 0x0000541064647816 */ /* 0x000fe40000000065 */
[----:B------:R-:W-:-:S03]  /*41850*/  PRMT R41, R41, 0x8880, RZ ;  /* 0x0000888029297816 */ /* 0x000fc600000000ff */
[----:B-----5:R-:W-:Y:S01]  /*41860*/  IDP.4A.S8.U8 R43, R100, UR4, R43 ;  /* 0x00000004642b7c26 */ /* 0x020fe2000800022b */
[----:B------:R-:W-:Y:S01]  /*41870*/  UMOV UR4, 0x448 ;  /* 0x0000044800047882 */ /* 0x000fe20000000000 */
[----:B------:R-:W-:-:S03]  /*41880*/  IMAD R38, R38, 0x5, R41 ;  /* 0x0000000526267824 */ /* 0x000fc600078e0229 */
[----:B------:R-:W-:Y:S02]  /*41890*/  LEA R43, R43, UR4, 0x3 ;  /* 0x000000042b2b7c11 */ /* 0x000fe4000f8e18ff */
[----:B------:R-:W-:-:S03]  /*418a0*/  LEA R38, R38, 0x10000, 0x3 ;  /* 0x0001000026267811 */ /* 0x000fc600078e18ff */
[C---:B------:R-:W-:Y:S01]  /*418b0*/  VIADD R41, R43.reuse, 0x10000 ;  /* 0x000100002b297836 */ /* 0x040fe20000000000 */
[----:B------:R-:W3:Y:S08]  /*418c0*/  LDC.64 R104, c[0x3][R38+-0x4970] ;  /* 0x00eda40026687b82 */ /* 0x000ef00000000a00 */
[----:B------:R-:W3:Y:S01]  /*418d0*/  LDC.64 R100, c[0x3][R41+-0x6208] ;  /* 0x00e77e0029647b82 */ /* 0x000ee20000000a00 */
[----:B------:R-:W-:-:S07]  /*418e0*/  VIADD R43, R43, 0x10000 ;  /* 0x000100002b2b7836 */ /* 0x000fce0000000000 */
[----:B------:R-:W4:Y:S08]  /*418f0*/  LDC.64 R98, c[0x3][R38+-0x4a38] ;  /* 0x00ed720026627b82 */ /* 0x000f300000000a00 */
[----:B0-----:R-:W4:Y:S01]  /*41900*/  LDC.64 R44, c[0x3][R43+-0x7590] ;  /* 0x00e29c002b2c7b82 */ /* 0x001f220000000a00 */
[----:B------:R-:W-:Y:S01]  /*41910*/  UMOV UR4, 0xff800000 ;  /* 0xff80000000047882 */ /* 0x000fe20000000000 */
[----:B---3--:R-:W-:-:S08]  /*41920*/  DADD R100, R104, R100 ;  /* 0x0000000068647229 */ /* 0x008fd00000000064 */
[----:B--2---:R-:W-:Y:S02]  /*41930*/  DADD R100, R102, R100 ;  /* 0x0000000066647229 */ /* 0x004fe40000000064 */
[----:B----4-:R-:W-:-:S06]  /*41940*/  DADD R44, R98, R44 ;  /* 0x00000000622c7229 */ /* 0x010fcc000000002c */
        /* <DEDUP_REMOVED lines=28> */
.L_x_1249:
[----:B------:R-:W-:Y:S05]  /*41b10*/  BSYNC.RECONVERGENT B3 ;  /* 0x0000000000037941 */ /* 0x000fea0003800200 */
.L_x_1248:
[----:B------:R-:W-:Y:S05]  /*41b20*/  BSYNC.RECONVERGENT B0 ;  /* 0x0000000000007941 */ /* 0x000fea0003800200 */
.L_x_1244:
        /* <DEDUP_REMOVED lines=10> */
.L_x_1239:
[----:B------:R-:W-:Y:S05]  /*41bd0*/  BSYNC.RECONVERGENT B1 ;  /* 0x0000000000017941 */ /* 0x000fea0003800200 */
.L_x_1238:
[C-C-:B------:R-:W-:Y:S01]  /*41be0*/  DSETP.MAX.AND P1, P2, |R110|.reuse, |R134|.reuse, PT ;  /* 0x400000866e00722a */ /* 0x140fe20003a2f200 */
        /* <DEDUP_REMOVED lines=27> */
[----:B0123--:R-:W2:Y:S04]  /*41da0*/  LDG.E.64 R112, desc[UR4][R84.64+0x28b8] ;  /* 0x0028b80454707981 */ /* 0x00fea8000c1e1b00 */
        /* <DEDUP_REMOVED lines=22> */
[----:B-----5:R-:W-:Y:S05]  /*41f10*/  CALL.REL.NOINC `($__internal_0_$__cuda_sm20_div_rn_f64_full) ;  /* 0x0000009400407944 */ /* 0x020fea0003c00000 */
[----:B------:R-:W-:Y:S02]  /*41f20*/  IMAD.MOV.U32 R126, RZ, RZ, R104 ;  /* 0x000000ffff7e7224 */ /* 0x000fe400078e0068 */
[----:B------:R-:W-:-:S07]  /*41f30*/  IMAD.MOV.U32 R127, RZ, RZ, R105 ;  /* 0x000000ffff7f7224 */ /* 0x000fce00078e0069 */
.L_x_1254:
[----:B------:R-:W-:Y:S05]  /*41f40*/  BSYNC.RECONVERGENT B0 ;  /* 0x0000000000007941 */ /* 0x000fea0003800200 */
.L_x_1253:
[----:B------:R-:W-:Y:S02]  /*41f50*/  IMAD.IADD R39, R42, 0x1, R3 ;  /* 0x000000012a277824 */ /* 0x000fe400078e0203 */
[----:B------:R-:W-:Y:S02]  /*41f60*/  VIADD R41, R3, 0xfffffff9 ;  /* 0xfffffff903297836 */ /* 0x000fe40000000000 */
[----:B------:R-:W-:Y:S02]  /*41f70*/  IMAD.MOV.U32 R42, RZ, RZ, RZ ;  /* 0x000000ffff2a7224 */ /* 0x000fe400078e00ff */
[----:B------:R-:W-:Y:S02]  /*41f80*/  IMAD.MOV.U32 R134, RZ, RZ, 0x0 ;  /* 0x00000000ff867424 */ /* 0x000fe400078e00ff */
[----:B------:R-:W-:Y:S02]  /*41f90*/  IMAD.MOV.U32 R135, RZ, RZ, -0x100000 ;  /* 0xfff00000ff877424 */ /* 0x000fe400078e00ff */
[----:B------:R-:W-:-:S02]  /*41fa0*/  IMAD.MOV.U32 R128, RZ, RZ, 0x0 ;  /* 0x00000000ff807424 */ /* 0x000fc400078e00ff */
[----:B------:R-:W-:-:S07]  /*41fb0*/  IMAD.MOV.U32 R129, RZ, RZ, 0x7ff00000 ;  /* 0x7ff00000ff817424 */ /* 0x000fce00078e00ff */
.L_x_1263:
        /* <DEDUP_REMOVED lines=25> */
[----:B-----5:R-:W-:Y:S05]  /*42150*/  CALL.REL.NOINC `($__internal_0_$__cuda_sm20_div_rn_f64_full) ;  /* 0x0000009000b07944 */ /* 0x020fea0003c00000 */
.L_x_1256:
[----:B------:R-:W-:Y:S05]  /*42160*/  BSYNC.RECONVERGENT B0 ;  /* 0x0000000000007941 */ /* 0x000fea0003800200 */
.L_x_1255:
        /* <DEDUP_REMOVED lines=13> */
[----:B------:R-:W3:Y:S04]  /*42240*/  LDG.E.U8 R106, desc[UR8][R46.64] ;  /* 0x000000082e6a7981 */ /* 0x000ee8000c1e1100 */
[----:B------:R-:W4:Y:S04]  /*42250*/  LDG.E.S8 R38, desc[UR4][R98.64] ;  /* 0x0000000462267981 */ /* 0x000f28000c1e1300 */
[----:B------:R-:W4:Y:S01]  /*42260*/  LDG.E.S8 R102, desc[UR6][R98.64+-0x1] ;  /* 0xffffff0662667981 */ /* 0x000f22000c1e1300 */
[----:B------:R-:W-:-:S04]  /*42270*/  IMAD R96, R9, R42, R9 ;  /* 0x0000002a09607224 */ /* 0x000fc800078e0209 */
[----:B------:R-:W-:-:S04]  /*42280*/  IMAD.IADD R97, R39, 0x1, R96 ;  /* 0x0000000127617824 */ /* 0x000fc800078e0260 */
[----:B------:R-:W-:-:S05]  /*42290*/  IMAD.WIDE R96, R97, 0x8, R78 ;  /* 0x0000000861607825 */ /* 0x000fca00078e024e */
[----:B------:R-:W4:Y:S04]  /*422a0*/  LDG.E.64 R104, desc[UR4][R96.64] ;  /* 0x0000000460687981 */ /* 0x000f28000c1e1b00 */
[----:B------:R0:W4:Y:S01]  /*422b0*/  LDG.E.64 R100, desc[UR6][R96.64+0x1388] ;  /* 0x0013880660647981 */ /* 0x000122000c1e1b00 */
[----:B------:R-:W-:Y:S01]  /*422c0*/  UMOV UR4, 0x5197d ;  /* 0x0005197d00047882 */ /* 0x000fe20000000000 */
[----:B------:R-:W-:Y:S01]  /*422d0*/  UMOV UR5, 0x41cdcd64 ;  /* 0x41cdcd6400057882 */ /* 0x000fe20000000000 */
[----:B------:R-:W-:Y:S01]  /*422e0*/  BSSY.RECONVERGENT B3, `(.L_x_1259) ;  /* 0x0000032000037945 */ /* 0x000fe20003800200 */
[C---:B--2---:R-:W-:Y:S02]  /*422f0*/  PRMT R103, R43.reuse, 0x8880, RZ ;  /* 0x000088802b677816 */ /* 0x044fe400000000ff */
[----:B---3--:R-:W-:-:S02]  /*42300*/  PRMT R106, R43, 0x3340, R106 ;  /* 0x000033402b6a7816 */ /* 0x008fc4000000006a */
[C---:B----4-:R-:W-:Y:S01]  /*42310*/  PRMT R43, R38.reuse, 0x3340, RZ ;  /* 0x00003340262b7816 */ /* 0x050fe200000000ff */
[----:B------:R-:W-:-:S03]  /*42320*/  IMAD R38, R38, 0x5, R103 ;  /* 0x0000000526267824 */ /* 0x000fc600078e0267 */
[----:B------:R-:W-:Y:S02]  /*42330*/  PRMT R43, R106, 0x5410, R43 ;  /* 0x000054106a2b7816 */ /* 0x000fe4000000002b */
[----:B------:R-:W-:-:S03]  /*42340*/  LEA R38, R38, 0x10000, 0x3 ;  /* 0x0001000026267811 */ /* 0x000fc600078e18ff */
[----:B------:R-:W-:Y:S01]  /*42350*/  IDP.4A.S8.U8 R43, R43, UR4, R102 ;  /* 0x000000042b2b7c26 */ /* 0x000fe20008000266 */
[----:B------:R-:W-:Y:S01]  /*42360*/  UMOV UR4, 0x448 ;  /* 0x0000044800047882 */ /* 0x000fe20000000000 */
[----:B------:R-:W1:Y:S03]  /*42370*/  LDC.64 R106, c[0x3][R38+-0x4970] ;  /* 0x00eda400266a7b82 */ /* 0x000e660000000a00 */
[----:B------:R-:W-:-:S05]  /*42380*/  LEA R43, R43, UR4, 0x3 ;  /* 0x000000042b2b7c11 */ /* 0x000fca000f8e18ff */
[----:B------:R-:W-:-:S04]  /*42390*/  VIADD R108, R43, 0x10000 ;  /* 0x000100002b6c7836 */ /* 0x000fc80000000000 */
[----:B------:R-:W2:Y:S01]  /*423a0*/  LDC.64 R98, c[0x3][R108+-0x6208] ;  /* 0x00e77e006c627b82 */ /* 0x000ea20000000a00 */
[----:B------:R-:W-:-:S07]  /*423b0*/  VIADD R43, R43, 0x10000 ;  /* 0x000100002b2b7836 */ /* 0x000fce0000000000 */
[----:B------:R-:W3:Y:S08]  /*423c0*/  LDC.64 R102, c[0x3][R38+-0x4a38] ;  /* 0x00ed720026667b82 */ /* 0x000ef00000000a00 */
[----:B0-----:R-:W0:Y:S01]  /*423d0*/  LDC.64 R96, c[0x3][R43+-0x7590] ;  /* 0x00e29c002b607b82 */ /* 0x001e220000000a00 */
[----:B-1----:R-:W-:-:S08]  /*423e0*/  DADD R106, R132, R106 ;  /* 0x00000000846a7229 */ /* 0x002fd0000000006a */
[----:B--2---:R-:W-:Y:S02]  /*423f0*/  DADD R98, R106, R98 ;  /* 0x000000006a627229 */ /* 0x004fe40000000062 */
[----:B---3--:R-:W-:-:S06]  /*42400*/  DADD R130, R130, R102 ;  /* 0x0000000082827229 */ /* 0x008fcc0000000066 */
        /* <DEDUP_REMOVED lines=30> */
[----:B-----5:R-:W-:Y:S05]  /*425f0*/  CALL.REL.NOINC `($__internal_0_$__cuda_sm20_div_rn_f64_full) ;  /* 0x0000008c00887944 */ /* 0x020fea0003c00000 */
.L_x_1260:
[----:B------:R-:W-:Y:S05]  /*42600*/  BSYNC.RECONVERGENT B3 ;  /* 0x0000000000037941 */ /* 0x000fea0003800200 */
.L_x_1259:
[----:B------:R-:W-:Y:S05]  /*42610*/  BRA `(.L_x_1261) ;  /* 0x00000004001c7947 */ /* 0x000fea0003800000 */
.L_x_1258:
        /* <DEDUP_REMOVED lines=10> */
[----:B------:R-:W-:Y:S02]  /*426c0*/  LEA.HI.X.SX32 R101, R38, R17, 0x1, P0 ;  /* 0x0000001126657211 */ /* 0x000fe400000f0eff */
[----:B------:R-:W-:Y:S01]  /*426d0*/  R2UR UR9, R77 ;  /* 0x000000004d0972ca */ /* 0x000fe200000e0000 */
[----:B------:R-:W2:Y:S04]  /*426e0*/  LDG.E.U8 R106, desc[UR10][R46.64] ;  /* 0x0000000a2e6a7981 */ /* 0x000ea8000c1e1100 */
[----:B------:R-:W3:Y:S08]  /*426f0*/  LDG.E.S8 R38, desc[UR4][R100.64] ;  /* 0x0000000464267981 */ /* 0x000ef0000c1e1300 */
        /* <DEDUP_REMOVED lines=9> */
[----:B--2---:R-:W-:Y:S02]  /*42790*/  PRMT R106, R43, 0x3340, R106 ;  /* 0x000033402b6a7816 */ /* 0x004fe4000000006a */
[----:B---3--:R-:W-:-:S04]  /*427a0*/  PRMT R103, R38, 0x3340, RZ ;  /* 0x0000334026677816 */ /* 0x008fc800000000ff */
[----:B------:R-:W-:Y:S02]  /*427b0*/  PRMT R103, R106, 0x5410, R103 ;  /* 0x000054106a677816 */ /* 0x000fe40000000067 */
[----:B------:R-:W-:-:S03]  /*427c0*/  PRMT R43, R43, 0x8880, RZ ;  /* 0x000088802b2b7816 */ /* 0x000fc600000000ff */
[----:B----4-:R-:W-:Y:S01]  /*427d0*/  IDP.4A.S8.U8 R102, R103, UR4, R102 ;  /* 0x0000000467667c26 */ /* 0x010fe20008000266 */
[----:B------:R-:W-:Y:S01]  /*427e0*/  UMOV UR4, 0x448 ;  /* 0x0000044800047882 */ /* 0x000fe20000000000 */
[----:B------:R-:W-:-:S03]  /*427f0*/  IMAD R38, R38, 0x5, R43 ;  /* 0x0000000526267824 */ /* 0x000fc600078e022b */
[----:B------:R-:W-:Y:S02]  /*42800*/  LEA R102, R102, UR4, 0x3 ;  /* 0x0000000466667c11 */ /* 0x000fe4000f8e18ff */
[----:B------:R-:W-:-:S03]  /*42810*/  LEA R38, R38, 0x10000, 0x3 ;  /* 0x0001000026267811 */ /* 0x000fc600078e18ff */
[C---:B------:R-:W-:Y:S01]  /*42820*/  VIADD R43, R102.reuse, 0x10000 ;  /* 0x00010000662b7836 */ /* 0x040fe20000000000 */
[----:B------:R-:W1:Y:S08]  /*42830*/  LDC.64 R106, c[0x3][R38+-0x4970] ;  /* 0x00eda400266a7b82 */ /* 0x000e700000000a00 */
[----:B------:R-:W1:Y:S01]  /*42840*/  LDC.64 R100, c[0x3][R43+-0x6208] ;  /* 0x00e77e002b647b82 */ /* 0x000e620000000a00 */
[----:B------:R-:W-:-:S07]  /*42850*/  VIADD R108, R102, 0x10000 ;  /* 0x00010000666c7836 */ /* 0x000fce0000000000 */
[----:B------:R-:W2:Y:S08]  /*42860*/  LDC.64 R102, c[0x3][R38+-0x4a38] ;  /* 0x00ed720026667b82 */ /* 0x000eb00000000a00 */
[----:B0-----:R-:W2:Y:S01]  /*42870*/  LDC.64 R96, c[0x3][R108+-0x7590] ;  /* 0x00e29c006c607b82 */ /* 0x001ea20000000a00 */
[----:B------:R-:W-:Y:S01]  /*42880*/  UMOV UR4, 0xff800000 ;  /* 0xff80000000047882 */ /* 0x000fe20000000000 */
[----:B-1----:R-:W-:-:S08]  /*42890*/  DADD R100, R106, R100 ;  /* 0x000000006a647229 */ /* 0x002fd00000000064 */
[----:B------:R-:W-:Y:S02]  /*428a0*/  DADD R100, R104, R100 ;  /* 0x0000000068647229 */ /* 0x000fe40000000064 */
[----:B--2---:R-:W-:-:S06]  /*428b0*/  DADD R96, R102, R96 ;  /* 0x0000000066607229 */ /* 0x004fcc0000000060 */
        /* <DEDUP_REMOVED lines=28> */
.L_x_1262:
[----:B------:R-:W-:Y:S05]  /*42a80*/  BSYNC.RECONVERGENT B3 ;  /* 0x0000000000037941 */ /* 0x000fea0003800200 */
.L_x_1261:
[----:B------:R-:W-:Y:S05]  /*42a90*/  BSYNC.RECONVERGENT B0 ;  /* 0x0000000000007941 */ /* 0x000fea0003800200 */
.L_x_1257:
        /* <DEDUP_REMOVED lines=9> */
.L_x_1252:
[----:B------:R-:W-:Y:S05]  /*42b30*/  BSYNC.RECONVERGENT B1 ;  /* 0x0000000000017941 */ /* 0x000fea0003800200 */
.L_x_1251:
        /* <DEDUP_REMOVED lines=14> */
[----:B------:R-:W-:-:S06]  /*42c20*/  DSETP.GT.OR P0, PT, R38, UR4, P0 ;  /* 0x0000000426007e2a */ /* 0x000fcc0008704400 */
[----:B------:R-:W-:-:S13]  /*42c30*/  ISETP.LT.OR P0, PT, R3, 0x7, P0 ;  /* 0x000000070300780c */ /* 0x000fda0000701670 */
[----:B------:R-:W-:Y:S05]  /*42c40*/  @P0 BRA `(.L_x_1128) ;  /* 0x0000001000600947 */ /* 0x000fea0003800000 */
[C---:B------:R-:W-:Y:S02]  /*42c50*/  R2UR UR4, R76.reuse ;  /* 0x000000004c0472ca */ /* 0x040fe400000e0000 */
[C---:B------:R-:W-:Y:S02]  /*42c60*/  R2UR UR5, R77.reuse ;  /* 0x000000004d0572ca */ /* 0x040fe400000e0000 */
[----:B------:R-:W-:Y:S02]  /*42c70*/  R2UR UR6, R76 ;  /* 0x000000004c0672ca */ /* 0x000fe400000e0000 */
[----:B------:R-:W-:-:S09]  /*42c80*/  R2UR UR7, R77 ;  /* 0x000000004d0772ca */ /* 0x000fd200000e0000 */
[----:B------:R-:W4:Y:S04]  /*42c90*/  LDG.E.U8 R38, desc[UR4][R46.64+-0x1] ;  /* 0xffffff042e267981 */ /* 0x000f28000c1e1100 */
[----:B------:R-:W5:Y:S01]  /*42ca0*/  LDG.E.U8 R39, desc[UR6][R46.64] ;  /* 0x000000062e277981 */ /* 0x000f62000c1e1100 */
[C---:B------:R-:W-:Y:S02]  /*42cb0*/  VIADD R41, R3.reuse, 0xfffffff9 ;  /* 0xfffffff903297836 */ /* 0x040fe40000000000 */
[----:B------:R-:W-:Y:S01]  /*42cc0*/  VIADD R107, R3, 0xffffffff ;  /* 0xffffffff036b7836 */ /* 0x000fe20000000000 */
[----:B------:R-:W-:Y:S01]  /*42cd0*/  IADD3 R3, PT, PT, R6, 0x270, R3 ;  /* 0x0000027006037810 */ /* 0x000fe20007ffe003 */
[----:B------:R-:W-:Y:S01]  /*42ce0*/  IMAD.MOV.U32 R109, RZ, RZ, RZ ;  /* 0x000000ffff6d7224 */ /* 0x000fe200078e00ff */
[----:B----4-:R-:W-:-:S02]  /*42cf0*/  PRMT R108, R38, 0x8880, RZ ;  /* 0x00008880266c7816 */ /* 0x010fc400000000ff */
[----:B-----5:R-:W-:-:S07]  /*42d00*/  PRMT R106, R38, 0x3340, R39 ;  /* 0x00003340266a7816 */ /* 0x020fce0000000027 */
.L_x_1270:
[----:B------:R-:W-:Y:S01]  /*42d10*/  R2UR UR8, R76 ;  /* 0x000000004c0872ca */ /* 0x000fe200000e0000 */
[----:B------:R-:W-:Y:S01]  /*42d20*/  IMAD.IADD R43, R10, 0x1, R109 ;  /* 0x000000010a2b7824 */ /* 0x000fe200078e026d */
[----:B------:R-:W-:Y:S02]  /*42d30*/  R2UR UR9, R77 ;  /* 0x000000004d0972ca */ /* 0x000fe400000e0000 */
[C---:B------:R-:W-:Y:S02]  /*42d40*/  IADD3 R38, P0, PT, R109.reuse, R82, RZ ;  /* 0x000000526d267210 */ /* 0x040fe40007f1e0ff */
[----:B------:R-:W-:Y:S02]  /*42d50*/  R2UR UR6, R76 ;  /* 0x000000004c0672ca */ /* 0x000fe400000e0000 */
[----:B------:R-:W-:Y:S02]  /*42d60*/  LEA.HI.X.SX32 R39, R109, R83, 0x1, P0 ;  /* 0x000000536d277211 */ /* 0x000fe400000f0eff */
[----:B------:R-:W-:-:S02]  /*42d70*/  R2UR UR7, R77 ;  /* 0x000000004d0772ca */ /* 0x000fc400000e0000 */
[----:B------:R-:W-:Y:S02]  /*42d80*/  R2UR UR4, R76 ;  /* 0x000000004c0472ca */ /* 0x000fe400000e0000 */
[----:B------:R-:W-:Y:S01]  /*42d90*/  R2UR UR5, R77 ;  /* 0x000000004d0572ca */ /* 0x000fe200000e0000 */
[----:B------:R-:W4:Y:S01]  /*42da0*/  LDG.E.U8 R96, desc[UR8][R38.64+0x2] ;  /* 0x0000020826607981 */ /* 0x000f22000c1e1100 */
[----:B------:R-:W-:-:S04]  /*42db0*/  IADD3 R42, P0, PT, R43, R18, RZ ;  /* 0x000000122b2a7210 */ /* 0x000fc80007f1e0ff */
[----:B------:R-:W-:-:S03]  /*42dc0*/  LEA.HI.X.SX32 R43, R43, R17, 0x1, P0 ;  /* 0x000000112b2b7211 */ /* 0x000fc600000f0eff */
[----:B------:R-:W5:Y:S04]  /*42dd0*/  LDG.E.S8 R97, desc[UR6][R38.64+0x1] ;  /* 0x0000010626617981 */ /* 0x000f68000c1e1300 */
[----:B------:R0:W5:Y:S01]  /*42de0*/  LDG.E.S8 R43, desc[UR4][R42.64] ;  /* 0x000000042a2b7981 */ /* 0x000162000c1e1300 */
[----:B------:R-:W-:-:S04]  /*42df0*/  IMAD R44, R9, R109, R9 ;  /* 0x0000006d092c7224 */ /* 0x000fc800078e0209 */
[----:B------:R-:W-:-:S04]  /*42e00*/  IMAD.IADD R45, R3, 0x1, R44 ;  /* 0x00000001032d7824 */ /* 0x000fc800078e022c */
[----:B------:R-:W-:-:S05]  /*42e10*/  IMAD.WIDE R44, R45, 0x8, R78 ;  /* 0x000000082d2c7825 */ /* 0x000fca00078e024e */
[----:B------:R-:W5:Y:S01]  /*42e20*/  LDG.E.64 R46, desc[UR4][R44.64] ;  /* 0x000000042c2e7981 */ /* 0x000f62000c1e1b00 */
[----:B------:R-:W-:Y:S01]  /*42e30*/  UMOV UR4, 0x5197d ;  /* 0x0005197d00047882 */ /* 0x000fe20000000000 */
[----:B0-----:R-:W-:Y:S02]  /*42e40*/  IMAD.MOV.U32 R42, RZ, RZ, -0x771c970f ;  /* 0x88e368f1ff2a7424 */ /* 0x001fe400078e00ff */
[----:B------:R-:W-:Y:S02]  /*42e50*/  IMAD.MOV.U32 R38, RZ, RZ, -0x800000 ;  /* 0xff800000ff267424 */ /* 0x000fe400078e00ff */
[----:B------:R-:W-:Y:S01]  /*42e60*/  IMAD.MOV.U32 R39, RZ, RZ, 0x41cdcd64 ;  /* 0x41cdcd64ff277424 */ /* 0x000fe200078e00ff */
[----:B------:R-:W-:Y:S01]  /*42e70*/  BSSY.RELIABLE B0, `(.L_x_1264) ;  /* 0x0000023000007945 */ /* 0x000fe20003800100 */
[C---:B-123--:R-:W-:Y:S02]  /*42e80*/  VIADD R113, R109.reuse, 0x2 ;  /* 0x000000026d717836 */ /* 0x04efe40000000000 */
[----:B------:R-:W-:Y:S01]  /*42e90*/  VIADD R115, R109, 0x1 ;  /* 0x000000016d737836 */ /* 0x000fe20000000000 */
[----:B----4-:R-:W-:-:S04]  /*42ea0*/  PRMT R99, R96, 0x3340, RZ ;  /* 0x0000334060637816 */ /* 0x010fc800000000ff */
[----:B------:R-:W-:-:S05]  /*42eb0*/  PRMT R98, R106, 0x5410, R99 ;  /* 0x000054106a627816 */ /* 0x000fca0000000063 */
[----:B-----5:R-:W-:Y:S01]  /*42ec0*/  IDP.4A.S8.U8 R97, R98, UR4, R97 ;  /* 0x0000000462617c26 */ /* 0x020fe20008000261 */
[----:B------:R-:W-:Y:S01]  /*42ed0*/  UMOV UR4, 0x448 ;  /* 0x0000044800047882 */ /* 0x000fe20000000000 */
[----:B------:R-:W-:-:S03]  /*42ee0*/  IMAD R96, R43, 0x5, R108 ;  /* 0x000000052b607824 */ /* 0x000fc600078e026c */
[----:B------:R-:W-:Y:S01]  /*42ef0*/  LEA R104, R97, UR4, 0x3 ;  /* 0x0000000461687c11 */ /* 0x000fe2000f8e18ff */
[----:B------:R-:W-:-:S04]  /*42f00*/  IMAD.SHL.U32 R112, R96, 0x8, RZ ;  /* 0x0000000860707824 */ /* 0x000fc800078e00ff */
[----:B------:R-:W-:Y:S02]  /*42f10*/  VIADD R98, R104, 0x10000 ;  /* 0x0001000068627836 */ /* 0x000fe40000000000 */
[----:B------:R-:W-:-:S04]  /*42f20*/  VIADD R96, R112, 0x10000 ;  /* 0x0001000070607836 */ /* 0x000fc80000000000 */
[----:B------:R-:W0:Y:S08]  /*42f30*/  LDC.64 R98, c[0x3][R98+-0x7590] ;  /* 0x00e29c0062627b82 */ /* 0x000e300000000a00 */
[----:B------:R-:W0:Y:S01]  /*42f40*/  LDC.64 R96, c[0x3][R96+-0x4a38] ;  /* 0x00ed720060607b82 */ /* 0x000e220000000a00 */
[----:B------:R-:W-:Y:S01]  /*42f50*/  IMAD.MOV.U32 R43, RZ, RZ, 0x3ee4f8b5 ;  /* 0x3ee4f8b5ff2b7424 */ /* 0x000fe200078e00ff */
[----:B0-----:R-:W-:-:S08]  /*42f60*/  DADD R100, R96, R98 ;  /* 0x0000000060647229 */ /* 0x001fd00000000062 */
[----:B------:R-:W-:-:S08]  /*42f70*/  DADD R100, R100, R46 ;  /* 0x0000000064647229 */ /* 0x000fd0000000002e */
[----:B------:R-:W-:-:S08]  /*42f80*/  DADD R102, -R100, R110 ;  /* 0x0000000064667229 */ /* 0x000fd0000000016e */
[----:B------:R-:W-:-:S06]  /*42f90*/  DSETP.GEU.AND P0, PT, |R102|, R42, PT ;  /* 0x0000002a6600722a */ /* 0x000fcc0003f0e200 */
[----:B------:R-:W-:Y:S01]  /*42fa0*/  DSETP.GT.OR P0, PT, |R100|, R38, P0 ;  /* 0x000000266400722a */ /* 0x000fe20000704600 */
[----:B------:R-:W-:Y:S02]  /*42fb0*/  VIADD R112, R112, 0x10000 ;  /* 0x0001000070707836 */ /* 0x000fe40000000000 */
[----:B------:R-:W-:-:S11]  /*42fc0*/  VIADD R114, R104, 0x10000 ;  /* 0x0001000068727836 */ /* 0x000fd60000000000 */
        /* <DEDUP_REMOVED lines=13> */
.L_x_1265:
[----:B------:R-:W-:Y:S05]  /*430a0*/  BSYNC.RELIABLE B0 ;  /* 0x0000000000007941 */ /* 0x000fea0003800100 */
.L_x_1264:
        /* <DEDUP_REMOVED lines=26> */
.L_x_1268:
[----:B------:R-:W-:-:S13]  /*43250*/  ISETP.NE.AND P0, PT, R109, R41, PT ;  /* 0x000000296d00720c */ /* 0x000fda0003f05270 */
[----:B------:R-:W-:Y:S05]  /*43260*/  @!P0 BREAK.RELIABLE B0 ;  /* 0x0000000000008942 */ /* 0x000fea0003800100 */
[----:B------:R-:W-:Y:S05]  /*43270*/  @!P0 BRA `(.L_x_1128) ;  /* 0x0000000800d48947 */ /* 0x000fea0003800000 */
[----:B------:R-:W-:Y:S05]  /*43280*/  BSYNC.RELIABLE B0 ;  /* 0x0000000000007941 */ /* 0x000fea0003800100 */
.L_x_1267:
[----:B------:R-:W-:Y:S01]  /*43290*/  IMAD.MOV.U32 R109, RZ, RZ, R115 ;  /* 0x000000ffff6d7224 */ /* 0x000fe200078e0073 */
[----:B------:R-:W-:Y:S06]  /*432a0*/  BRA `(.L_x_1270) ;  /* 0xfffffff800987947 */ /* 0x000fec000383ffff */
.L_x_1269:
        /* <DEDUP_REMOVED lines=39> */
.L_x_1274:
[----:B------:R-:W-:Y:S05]  /*43520*/  BSYNC.RECONVERGENT B3 ;  /* 0x0000000000037941 */ /* 0x000fea0003800200 */
.L_x_1273:
[----:B012---:R-:W-:-:S05]  /*43530*/  IMAD.IADD R38, R43, 0x1, -R8 ;  /* 0x000000012b267824 */ /* 0x007fca00078e0a08 */
[----:B------:R-:W-:-:S13]  /*43540*/  ISETP.GE.U32.AND P0, PT, R38, 0x3, PT ;  /* 0x000000032600780c */ /* 0x000fda0003f06070 */
[----:B------:R-:W-:Y:S05]  /*43550*/  @!P0 BRA `(.L_x_1272) ;  /* 0x0000000000788947 */ /* 0x000fea0003800000 */
.L_x_1275:
        /* <DEDUP_REMOVED lines=30> */
.L_x_1272:
[----:B------:R-:W-:Y:S05]  /*43740*/  BSYNC.RECONVERGENT B1 ;  /* 0x0000000000017941 */ /* 0x000fea0003800200 */
.L_x_1271:
        /* <DEDUP_REMOVED lines=8> */
.L_x_1278:
        /* <DEDUP_REMOVED lines=12> */
.L_x_1277:
[----:B------:R-:W-:Y:S05]  /*43890*/  BSYNC.RECONVERGENT B1 ;  /* 0x0000000000017941 */ /* 0x000fea0003800200 */
.L_x_1276:
[----:B------:R2:W-:Y:S01]  /*438a0*/  STL [R40+0xc], R109 ;  /* 0x00000c6d28007387 */ /* 0x0005e20000100800 */
[----:B------:R-:W-:-:S03]  /*438b0*/  VIADD R7, R7, 0x2 ;  /* 0x0000000207077836 */ /* 0x000fc60000000000 */
[----:B------:R2:W-:Y:S04]  /*438c0*/  STL [R40+0x14], R45 ;  /* 0x0000142d28007387 */ /* 0x0005e80000100800 */
[----:B------:R2:W-:Y:S01]  /*438d0*/  STL [R40+0x10], RZ ;  /* 0x000010ff28007387 */ /* 0x0005e20000100800 */
[----:B------:R-:W-:Y:S05]  /*438e0*/  BRA `(.L_x_1128) ;  /* 0x0000000400387947 */ /* 0x000fea0003800000 */
.L_x_1266:
        /* <DEDUP_REMOVED lines=39> */
.L_x_1282:
[----:B------:R-:W-:Y:S05]  /*43b60*/  BSYNC.RECONVERGENT B3 ;  /* 0x0000000000037941 */ /* 0x000fea0003800200 */
.L_x_1281:
[----:B012---:R-:W-:-:S05]  /*43b70*/  IMAD.IADD R38, R43, 0x1, -R8 ;  /* 0x000000012b267824 */ /* 0x007fca00078e0a08 */
[----:B------:R-:W-:-:S13]  /*43b80*/  ISETP.GE.U32.AND P0, PT, R38, 0x3, PT ;  /* 0x000000032600780c */ /* 0x000fda0003f06070 */
[----:B------:R-:W-:Y:S05]  /*43b90*/  @!P0 BRA `(.L_x_1280) ;  /* 0x0000000000788947 */ /* 0x000fea0003800000 */
.L_x_1283:
        /* <DEDUP_REMOVED lines=30> */
.L_x_1280:
[----:B------:R-:W-:Y:S05]  /*43d80*/  BSYNC.RECONVERGENT B1 ;  /* 0x0000000000017941 */ /* 0x000fea0003800200 */
.L_x_1279:
[----:B------:R1:W-:Y:S01]  /*43d90*/  STL [R40+0xc], R113 ;  /* 0x00000c7128007387 */ /* 0x0003e20000100800 */
[----:B------:R-:W-:-:S03]  /*43da0*/  VIADD R7, R7, 0x1 ;  /* 0x0000000107077836 */ /* 0x000fc60000000000 */
[----:B------:R1:W-:Y:S04]  /*43db0*/  STL [R40+0x10], R107 ;  /* 0x0000106b28007387 */ /* 0x0003e80000100800 */
[----:B------:R1:W-:Y:S02]  /*43dc0*/  STL [R40+0x14], RZ ;  /* 0x000014ff28007387 */ /* 0x0003e40000100800 */
.L_x_1128:
[----:B------:R-:W-:Y:S05]  /*43dd0*/  BSYNC.RECONVERGENT B2 ;  /* 0x0000000000027941 */ /* 0x000fea0003800200 */
.L_x_1116:
[----:B------:R-:W-:Y:S05]  /*43de0*/  BRA `(.L_x_1102) ;  /* 0x0000006400287947 */ /* 0x000fea0003800000 */
.L_x_1101:
[----:B-----5:R-:W-:Y:S01]  /*43df0*/  LOP3.LUT R38, RZ, R3, RZ, 0x33, !PT ;  /* 0x00000003ff267212 */ /* 0x020fe200078e33ff */
[----:B------:R-:W-:Y:S01]  /*43e00*/  IMAD.IADD R43, R0, 0x1, R3 ;  /* 0x00000001002b7824 */ /* 0x000fe200078e0203 */
[----:B------:R-:W-:Y:S01]  /*43e10*/  R2UR UR4, R76 ;  /* 0x000000004c0472ca */ /* 0x000fe200000e0000 */
[----:B------:R-:W-:Y:S01]  /*43e20*/  IMAD.IADD R45, R0, 0x1, R39 ;  /* 0x00000001002d7824 */ /* 0x000fe200078e0227 */
[----:B------:R-:W-:Y:S01]  /*43e30*/  R2UR UR5, R77 ;  /* 0x000000004d0572ca */ /* 0x000fe200000e0000 */
[----:B------:R-:W-:Y:S01]  /*43e40*/  IMAD.IADD R100, R39, 0x1, R38 ;  /* 0x0000000127647824 */ /* 0x000fe200078e0226 */
[----:B------:R-:W-:Y:S01]  /*43e50*/  R2UR UR6, R76 ;  /* 0x000000004c0672ca */ /* 0x000fe200000e0000 */
[--C-:B------:R-:W-:Y:S01]  /*43e60*/  IMAD.WIDE R42, R43, 0x4, R80.reuse ;  /* 0x000000042b2a7825 */ /* 0x100fe200078e0250 */
[----:B------:R-:W-:Y:S01]  /*43e70*/  R2UR UR7, R77 ;  /* 0x000000004d0772ca */ /* 0x000fe200000e0000 */
[----:B------:R-:W-:Y:S01]  /*43e80*/  BSSY.RECONVERGENT B0, `(.L_x_1284) ;  /* 0x0000176000007945 */ /* 0x000fe20003800200 */
[----:B------:R-:W-:Y:S01]  /*43e90*/  ISETP.GT.AND P0, PT, R100, 0x2, PT ;  /* 0x000000026400780c */ /* 0x000fe20003f04270 */
[----:B------:R-:W-:Y:S01]  /*43ea0*/  IMAD.WIDE R44, R45, 0x4, R80 ;  /* 0x000000042d2c7825 */ /* 0x000fe200078e0250 */
[----:B------:R-:W-:-:S02]  /*43eb0*/  R2UR UR8, R76 ;  /* 0x000000004c0872ca */ /* 0x000fc400000e0000 */
[C---:B------:R-:W-:Y:S01]  /*43ec0*/  R2UR UR9, R77.reuse ;  /* 0x000000004d0972ca */ /* 0x040fe200000e0000 */
[----:B------:R-:W-:Y:S01]  /*43ed0*/  IMAD.MOV.U32 R46, RZ, RZ, 0x0 ;  /* 0x00000000ff2e7424 */ /* 0x000fe200078e00ff */
[C---:B------:R-:W-:Y:S01]  /*43ee0*/  R2UR UR10, R76.reuse ;  /* 0x000000004c0a72ca */ /* 0x040fe200000e0000 */
[----:B------:R-:W-:Y:S01]  /*43ef0*/  IMAD.MOV.U32 R47, RZ, RZ, -0x40100000 ;  /* 0xbff00000ff2f7424 */ /* 0x000fe200078e00ff */
[C---:B------:R-:W-:Y:S01]  /*43f00*/  R2UR UR11, R77.reuse ;  /* 0x000000004d0b72ca */ /* 0x040fe200000e0000 */
[----:B------:R-:W-:Y:S01]  /*43f10*/  IMAD.MOV.U32 R96, RZ, RZ, 0x0 ;  /* 0x00000000ff607424 */ /* 0x000fe200078e00ff */
[----:B------:R0:W-:Y:S01]  /*43f20*/  STG.E desc[UR4][R42.64], R39 ;  /* 0x000000272a007986 */ /* 0x0001e2000c101904 */
[----:B------:R-:W-:Y:S02]  /*43f30*/  IMAD.MOV.U32 R97, RZ, RZ, 0x7ff00000 ;  /* 0x7ff00000ff617424 */ /* 0x000fe400078e00ff */
[----:B------:R-:W-:Y:S01]  /*43f40*/  @!P0 R2UR UR12, R76 ;  /* 0x000000004c0c82ca */ /* 0x000fe200000e0000 */
[----:B------:R0:W-:Y:S01]  /*43f50*/  STG.E desc[UR6][R44.64], R3 ;  /* 0x000000032c007986 */ /* 0x0001e2000c101906 */
[----:B------:R-:W-:-:S02]  /*43f60*/  @!P0 R2UR UR13, R77 ;  /* 0x000000004d0d82ca */ /* 0x000fc400000e0000 */
[----:B------:R-:W-:Y:S01]  /*43f70*/  @!P0 R2UR UR14, R76 ;  /* 0x000000004c0e82ca */ /* 0x000fe200000e0000 */
[----:B------:R0:W-:Y:S01]  /*43f80*/  STG.E.64 desc[UR8][R84.64+0x28f0], R46 ;  /* 0x0028f02e54007986 */ /* 0x0001e2000c101b08 */
[----:B------:R-:W-:-:S03]  /*43f90*/  @!P0 R2UR UR15, R77 ;  /* 0x000000004d0f82ca */ /* 0x000fc600000e0000 */
[----:B------:R0:W-:Y:S06]  /*43fa0*/  STG.E.64 desc[UR10][R84.64+0x28f8], R96 ;  /* 0x0028f86054007986 */ /* 0x0001ec000c101b0a */
[----:B------:R0:W-:Y:S04]  /*43fb0*/  @!P0 STG.E.64 desc[UR12][R84.64+0x28f0], R46 ;  /* 0x0028f02e54008986 */ /* 0x0001e8000c101b0c */
[----:B------:R0:W-:Y:S01]  /*43fc0*/  @!P0 STG.E.64 desc[UR14][R84.64+0x28f8], R96 ;  /* 0x0028f86054008986 */ /* 0x0001e2000c101b0e */
[----:B------:R-:W-:Y:S05]  /*43fd0*/  @!P0 BRA `(.L_x_1285) ;  /* 0x0000001400808947 */ /* 0x000fea0003800000 */
[----:B------:R-:W-:-:S04]  /*43fe0*/  ISETP.GE.AND P0, PT, R2, R39, PT ;  /* 0x000000270200720c */ /* 0x000fc80003f06270 */
[----:B------:R-:W-:-:S13]  /*43ff0*/  ISETP.GT.OR P0, PT, R3, R2, P0 ;  /* 0x000000020300720c */ /* 0x000fda0000704670 */
[C---:B------:R-:W-:Y:S02]  /*44000*/  @!P0 R2UR UR4, R76.reuse ;  /* 0x000000004c0482ca */ /* 0x040fe400000e0000 */
[C---:B------:R-:W-:Y:S02]  /*44010*/  @!P0 R2UR UR5, R77.reuse ;  /* 0x000000004d0582ca */ /* 0x040fe400000e0000 */
[----:B------:R-:W-:Y:S02]  /*44020*/  @!P0 R2UR UR6, R76 ;  /* 0x000000004c0682ca */ /* 0x000fe400000e0000 */
[----:B------:R-:W-:-:S09]  /*44030*/  @!P0 R2UR UR7, R77 ;  /* 0x000000004d0782ca */ /* 0x000fd200000e0000 */
[----:B------:R1:W-:Y:S04]  /*44040*/  @!P0 STG.E.64 desc[UR4][R84.64+0x28f0], R46 ;  /* 0x0028f02e54008986 */ /* 0x0003e8000c101b04 */
[----:B------:R1:W-:Y:S01]  /*44050*/  @!P0 STG.E.64 desc[UR6][R84.64+0x28f8], R96 ;  /* 0x0028f86054008986 */ /* 0x0003e2000c101b06 */
[----:B------:R-:W-:Y:S05]  /*44060*/  @!P0 BRA `(.L_x_1285) ;  /* 0x00000014005c8947 */ /* 0x000fea0003800000 */
[----:B------:R-:W-:Y:S01]  /*44070*/  ISETP.GE.U32.AND P1, PT, R100, 0x1f, PT ;  /* 0x0000001f6400780c */ /* 0x000fe20003f26070 */
[----:B------:R-:W-:Y:S01]  /*44080*/  BSSY.RECONVERGENT B1, `(.L_x_1286) ;  /* 0x0000148000017945 */ /* 0x000fe20003800200 */
[----:B------:R-:W-:-:S03]  /*44090*/  ISETP.GT.AND P0, PT, R3, R2, PT ;  /* 0x000000020300720c */ /* 0x000fc60003f04270 */
[----:B------:R-:W-:Y:S01]  /*440a0*/  BSSY.RELIABLE B2, `(.L_x_1287) ;  /* 0x000009f000027945 */ /* 0x000fe20003800100 */
[----:B------:R-:W-:-:S05]  /*440b0*/  SEL R38, R2, RZ, P0 ;  /* 0x000000ff02267207 */ /* 0x000fca0000000000 */
[--C-:B------:R-:W-:Y:S02]  /*440c0*/  IMAD.IADD R41, R39, 0x1, -R38.reuse ;  /* 0x0000000127297824 */ /* 0x100fe400078e0a26 */
[----:B01----:R-:W0:Y:S01]  /*440d0*/  @P1 LDC.64 R46, c[0x3][0x65c0] ;  /* 0x00d97000ff2e1b82 */ /* 0x003e220000000a00 */
[C---:B------:R-:W-:Y:S01]  /*440e0*/  @P1 R2UR UR4, R76.reuse ;  /* 0x000000004c0412ca */ /* 0x040fe200000e0000 */
[----:B------:R-:W-:Y:S01]  /*440f0*/  IMAD.IADD R99, R3, 0x1, -R38 ;  /* 0x0000000103637824 */ /* 0x000fe200078e0a26 */
[C---:B------:R-:W-:Y:S02]  /*44100*/  @P1 R2UR UR5, R77.reuse ;  /* 0x000000004d0512ca */ /* 0x040fe400000e0000 */
[----:B------:R-:W-:Y:S02]  /*44110*/  @P1 R2UR UR6, R76 ;  /* 0x000000004c0612ca */ /* 0x000fe400000e0000 */
[----:B------:R-:W-:Y:S01]  /*44120*/  @P1 R2UR UR7, R77 ;  /* 0x000000004d0712ca */ /* 0x000fe200000e0000 */
[----:B------:R-:W1:Y:S08]  /*44130*/  @P1 LDC.64 R96, c[0x3][0x62f0] ;  /* 0x00d8bc00ff601b82 */ /* 0x000e700000000a00 */
[----:B------:R-:W2:Y:S08]  /*44140*/  @P1 LDC.64 R42, c[0x3][0x65c0] ;  /* 0x00d97000ff2a1b82 */ /* 0x000eb00000000a00 */
[----:B------:R-:W3:Y:S01]  /*44150*/  @P1 LDC.64 R44, c[0x3][0x62f0] ;  /* 0x00d8bc00ff2c1b82 */ /* 0x000ee20000000a00 */
[----:B0-----:R0:W-:Y:S04]  /*44160*/  @P1 STG.E.64 desc[UR4][R84.64+0x28f8], R46 ;  /* 0x0028f82e54001986 */ /* 0x0011e8000c101b04 */
[----:B-1----:R0:W-:Y:S01]  /*44170*/  @P1 STG.E.64 desc[UR6][R84.64+0x28f0], R96 ;  /* 0x0028f06054001986 */ /* 0x0021e2000c101b06 */
[----:B------:R-:W-:Y:S05]  /*44180*/  @P1 BRA `(.L_x_1288) ;  /* 0x0000000800401947 */ /* 0x000fea0003800000 */
[----:B------:R-:W-:Y:S01]  /*44190*/  UMOV UR4, 0x448 ;  /* 0x0000044800047882 */ /* 0x000fe20000000000 */
[C---:B------:R-:W-:Y:S02]  /*441a0*/  R2UR UR5, R77.reuse ;  /* 0x000000004d0572ca */ /* 0x040fe400000e0000 */
[----:B------:R-:W-:Y:S02]  /*441b0*/  LEA R38, R100, UR4, 0x3 ;  /* 0x0000000464267c11 */ /* 0x000fe4000f8e18ff */
[C---:B------:R-:W-:Y:S02]  /*441c0*/  R2UR UR4, R76.reuse ;  /* 0x000000004c0472ca */ /* 0x040fe400000e0000 */
[----:B--2---:R-:W1:Y:S01]  /*441d0*/  LDC.64 R42, c[0x3][R38+0x6088] ;  /* 0x00d82200262a7b82 */ /* 0x004e620000000a00 */
[----:B------:R-:W-:Y:S02]  /*441e0*/  R2UR UR6, R76 ;  /* 0x000000004c0672ca */ /* 0x000fe400000e0000 */
[----:B------:R-:W-:-:S02]  /*441f0*/  R2UR UR7, R77 ;  /* 0x000000004d0772ca */ /* 0x000fc400000e0000 */
[----:B------:R-:W-:-:S03]  /*44200*/  ISETP.NE.AND P0, PT, R100, 0x3, PT ;  /* 0x000000036400780c */ /* 0x000fc60003f05270 */
[----:B---3--:R-:W2:Y:S03]  /*44210*/  LDC.64 R44, c[0x3][R38+0x5db8] ;  /* 0x00d76e00262c7b82 */ /* 0x008ea60000000a00 */
[----:B-1----:R1:W-:Y:S05]  /*44220*/  STG.E.64 desc[UR4][R84.64+0x28f8], R42 ;  /* 0x0028f82a54007986 */ /* 0x0023ea000c101b04 */
[----:B--2---:R1:W-:Y:S02]  /*44230*/  STG.E.64 desc[UR6][R84.64+0x28f0], R44 ;  /* 0x0028f02c54007986 */ /* 0x0043e4000c101b06 */
[----:B------:R-:W-:Y:S05]  /*44240*/  @!P0 BREAK.RELIABLE B2 ;  /* 0x0000000000028942 */ /* 0x000fea0003800100 */
[----:B------:R-:W-:Y:S05]  /*44250*/  @P0 BRA `(.L_x_1288) ;  /* 0x00000008000c0947 */ /* 0x000fea0003800000 */
[C---:B------:R-:W-:Y:S02]  /*44260*/  R2UR UR4, R76.reuse ;  /* 0x000000004c0472ca */ /* 0x040fe400000e0000 */
[C---:B------:R-:W-:Y:S02]  /*44270*/  R2UR UR5, R77.reuse ;  /* 0x000000004d0572ca */ /* 0x040fe400000e0000 */
[----:B------:R-:W-:Y:S02]  /*44280*/  R2UR UR6, R76 ;  /* 0x000000004c0672ca */ /* 0x000fe400000e0000 */
[----:B------:R-:W-:Y:S02]  /*44290*/  R2UR UR7, R77 ;  /* 0x000000004d0772ca */ /* 0x000fe400000e0000 */
[-C--:B0-----:R-:W-:Y:S02]  /*442a0*/  IADD3 R46, P0, PT, R99, R82.reuse, RZ ;  /* 0x00000052632e7210 */ /* 0x081fe40007f1e0ff */
        /* <DEDUP_REMOVED lines=9> */
[----:B------:R-:W1:Y:S02]  /*44340*/  LDC.64 R98, c[0x3][R100+-0x4970] ;  /* 0x00eda40064627b82 */ /* 0x000e640000000a00 */
[----:B-1----:R-:W-:-:S07]  /*44350*/  DADD R42, R42, R98 ;  /* 0x000000002a2a7229 */ /* 0x002fce0000000062 */
        /* <DEDUP_REMOVED lines=18> */
.L_x_1293:
        /* <DEDUP_REMOVED lines=31> */
.L_x_1291:
[----:B------:R-:W-:Y:S05]  /*44670*/  BSYNC.RELIABLE B10 ;  /* 0x00000000000a7941 */ /* 0x000fea0003800100 */
.L_x_1290:
[----:B------:R-:W-:-:S05]  /*44680*/  VIADD R38, R38, 0x1 ;  /* 0x0000000126267836 */ /* 0x000fca0000000000 */
[----:B------:R-:W-:-:S13]  /*44690*/  ISETP.NE.AND P0, PT, R38, R101, PT ;  /* 0x000000652600720c */ /* 0x000fda0003f05270 */
[----:B------:R-:W-:Y:S05]  /*446a0*/  @P0 BRA `(.L_x_1293) ;  /* 0xfffffffc00740947 */ /* 0x000fea000383ffff */
[----:B------:R-:W-:Y:S05]  /*446b0*/  BRA `(.L_x_1294) ;  /* 0x0000000000207947 */ /* 0x000fea0003800000 */
.L_x_1292:
        /* <DEDUP_REMOVED lines=8> */
.L_x_1294:
[----:B------:R-:W-:Y:S05]  /*44740*/  BSYNC.RECONVERGENT B3 ;  /* 0x0000000000037941 */ /* 0x000fea0003800200 */
.L_x_1289:
[----:B------:R-:W-:-:S13]  /*44750*/  ISETP.GE.AND P0, PT, R101, 0x1, PT ;  /* 0x000000016500780c */ /* 0x000fda0003f06270 */
[----:B------:R-:W-:Y:S05]  /*44760*/  @!P0 BRA `(.L_x_1295) ;  /* 0x0000000c00648947 */ /* 0x000fea0003800000 */
[----:B------:R-:W-:Y:S02]  /*44770*/  R2UR UR4, R76 ;  /* 0x000000004c0472ca */ /* 0x000fe400000e0000 */
[----:B------:R-:W-:-:S13]  /*44780*/  R2UR UR5, R77 ;  /* 0x000000004d0572ca */ /* 0x000fda00000e0000 */
[----:B------:R1:W5:Y:S01]  /*44790*/  LDG.E.U8 R98, desc[UR4][R46.64] ;  /* 0x000000042e627981 */ /* 0x000362000c1e1100 */
[----:B------:R-:W-:-:S07]  /*447a0*/  IMAD.MOV.U32 R38, RZ, RZ, RZ ;  /* 0x000000ffff267224 */ /* 0x000fce00078e00ff */
.L_x_1299:
        /* <DEDUP_REMOVED lines=30> */
.L_x_1297:
[----:B------:R-:W3:Y:S01]  /*44990*/  LDCU UR4, c[0x3][URZ] ;  /* 0x00c00000ff0477ac */ /* 0x000ee20008000800 */
[----:B------:R-:W-:-:S05]  /*449a0*/  VIADD R38, R38, 0x1 ;  /* 0x0000000126267836 */ /* 0x000fca0000000000 */
[----:B---3--:R-:W-:-:S13]  /*449b0*/  ISETP.NE.AND P0, PT, R38, UR4, PT ;  /* 0x0000000426007c0c */ /* 0x008fda000bf05270 */
[----:B------:R-:W-:Y:S05]  /*449c0*/  @!P0 BREAK.RELIABLE B3 ;  /* 0x0000000000038942 */ /* 0x000fea0003800100 */
[----:B------:R-:W-:Y:S05]  /*449d0*/  @!P0 BRA `(.L_x_1295) ;  /* 0x0000000800c88947 */ /* 0x000fea0003800000 */
[----:B------:R-:W-:Y:S05]  /*449e0*/  BSYNC.RELIABLE B3 ;  /* 0x0000000000037941 */ /* 0x000fea0003800100 */
.L_x_1296:
[----:B------:R-:W-:Y:S05]  /*449f0*/  BRA `(.L_x_1299) ;  /* 0xfffffffc006c7947 */ /* 0x000fea000383ffff */
.L_x_1298:
[----:B------:R-:W-:Y:S01]  /*44a00*/  UMOV UR4, 0x448 ;  /* 0x0000044800047882 */ /* 0x000fe20000000000 */
[----:B------:R-:W-:Y:S02]  /*44a10*/  R2UR UR5, R77 ;  /* 0x000000004d0572ca */ /* 0x000fe400000e0000 */
[----:B------:R-:W-:Y:S02]  /*44a20*/  LEA R38, R38, UR4, 0x3 ;  /* 0x0000000426267c11 */ /* 0x000fe4000f8e18ff */
[----:B------:R-:W-:-:S03]  /*44a30*/  R2UR UR4, R76 ;  /* 0x000000004c0472ca */ /* 0x000fc600000e0000 */
[----:B------:R-:W-:-:S04]  /*44a40*/  VIADD R38, R38, 0x10000 ;  /* 0x0001000026267836 */ /* 0x000fc80000000000 */
[----:B-12---:R-:W1:Y:S02]  /*44a50*/  LDC.64 R46, c[0x3][R38+-0x4cf0] ;  /* 0x00ecc400262e7b82 */ /* 0x006e640000000a00 */
[----:B-1----:R-:W-:-:S07]  /*44a60*/  DADD R46, R44, R46 ;  /* 0x000000002c2e7229 */ /* 0x002fce000000002e */
[----:B------:R1:W-:Y:S01]  /*44a70*/  STG.E.64 desc[UR4][R84.64+0x28f0], R46 ;  /* 0x0028f02e54007986 */ /* 0x0003e2000c101b04 */
[----:B------:R-:W-:Y:S05]  /*44a80*/  BRA `(.L_x_1295) ;  /* 0x00000008009c7947 */ /* 0x000fea0003800000 */
.L_x_1288:
[----:B------:R-:W-:Y:S05]  /*44a90*/  BSYNC.RELIABLE B2 ;  /* 0x0000000000027941 */ /* 0x000fea0003800100 */
.L_x_1287:
[C---:B------:R-:W-:Y:S02]  /*44aa0*/  R2UR UR6, R76.reuse ;  /* 0x000000004c0672ca */ /* 0x040fe400000e0000 */
[C---:B------:R-:W-:Y:S02]  /*44ab0*/  R2UR UR7, R77.reuse ;  /* 0x000000004d0772ca */ /* 0x040fe400000e0000 */
[C---:B------:R-:W-:Y:S02]  /*44ac0*/  R2UR UR8, R76.reuse ;  /* 0x000000004c0872ca */ /* 0x040fe400000e0000 */
[C---:B------:R-:W-:Y:S02]  /*44ad0*/  R2UR UR9, R77.reuse ;  /* 0x000000004d0972ca */ /* 0x040fe400000e0000 */
[----:B------:R-:W-:Y:S02]  /*44ae0*/  R2UR UR10, R76 ;  /* 0x000000004c0a72ca */ /* 0x000fe400000e0000 */
[----:B------:R-:W-:-:S02]  /*44af0*/  R2UR UR11, R77 ;  /* 0x000000004d0b72ca */ /* 0x000fc400000e0000 */
[-C--:B0-----:R-:W-:Y:S02]  /*44b00*/  IADD3 R46, P0, PT, R99, R82.reuse, RZ ;  /* 0x00000052632e7210 */ /* 0x081fe40007f1e0ff */
[----:B------:R-:W-:Y:S02]  /*44b10*/  IADD3 R96, P1, PT, R41, R82, RZ ;  /* 0x0000005229607210 */ /* 0x000fe40007f3e0ff */
[-C--:B------:R-:W-:Y:S02]  /*44b20*/  LEA.HI.X.SX32 R47, R99, R83.reuse, 0x1, P0 ;  /* 0x00000053632f7211 */ /* 0x080fe400000f0eff */
[----:B------:R-:W-:Y:S02]  /*44b30*/  LEA.HI.X.SX32 R97, R41, R83, 0x1, P1 ;  /* 0x0000005329617211 */ /* 0x000fe400008f0eff */
[----:B------:R-:W-:Y:S01]  /*44b40*/  R2UR UR4, R76 ;  /* 0x000000004c0472ca */ /* 0x000fe200000e0000 */
[----:B------:R-:W4:Y:S01]  /*44b50*/  LDG.E.U8 R41, desc[UR6][R46.64+0x1] ;  /* 0x000001062e297981 */ /* 0x000f22000c1e1100 */
[----:B------:R-:W-:-:S03]  /*44b60*/  R2UR UR5, R77 ;  /* 0x000000004d0572ca */ /* 0x000fc600000e0000 */
[----:B------:R-:W4:Y:S04]  /*44b70*/  LDG.E.U8 R98, desc[UR8][R46.64] ;  /* 0x000000082e627981 */ /* 0x000f28000c1e1100 */
[----:B------:R-:W5:Y:S06]  /*44b80*/  LDG.E.U8 R99, desc[UR10][R96.64] ;  /* 0x0000000a60637981 */ /* 0x000f6c000c1e1100 */
[----:B------:R-:W2:Y:S01]  /*44b90*/  LDG.E.S8 R38, desc[UR4][R96.64+-0x1] ;  /* 0xffffff0460267981 */ /* 0x000ea2000c1e1300 */
[----:B------:R-:W-:Y:S01]  /*44ba0*/  UMOV UR4, 0x5197d ;  /* 0x0005197d00047882 */ /* 0x000fe20000000000 */
[----:B------:R-:W-:Y:S01]  /*44bb0*/  UMOV UR5, 0x448 ;  /* 0x0000044800057882 */ /* 0x000fe20000000000 */
[----:B------:R-:W-:-:S02]  /*44bc0*/  R2UR UR12, R76 ;  /* 0x000000004c0c72ca */ /* 0x000fc400000e0000 */
[C---:B------:R-:W-:Y:S02]  /*44bd0*/  R2UR UR13, R77.reuse ;  /* 0x000000004d0d72ca */ /* 0x040fe400000e0000 */
[----:B------:R-:W-:Y:S02]  /*44be0*/  R2UR UR14, R76 ;  /* 0x000000004c0e72ca */ /* 0x000fe400000e0000 */
[----:B------:R-:W-:Y:S02]  /*44bf0*/  R2UR UR15, R77 ;  /* 0x000000004d0f72ca */ /* 0x000fe400000e0000 */
[----:B----4-:R-:W-:Y:S02]  /*44c00*/  PRMT R41, R98, 0x3340, R41 ;  /* 0x0000334062297816 */ /* 0x010fe40000000029 */
[----:B-----5:R-:W-:-:S04]  /*44c10*/  PRMT R98, R99, 0x3340, RZ ;  /* 0x0000334063627816 */ /* 0x020fc800000000ff */
[----:B------:R-:W-:-:S05]  /*44c20*/  PRMT R41, R41, 0x5410, R98 ;  /* 0x0000541029297816 */ /* 0x000fca0000000062 */
[----:B--2---:R-:W-:-:S05]  /*44c30*/  IDP.4A.S8.U8 R38, R41, UR4, R38 ;  /* 0x0000000429267c26 */ /* 0x004fca0008000226 */
[----:B------:R-:W-:-:S05]  /*44c40*/  LEA R38, R38, UR5, 0x3 ;  /* 0x0000000526267c11 */ /* 0x000fca000f8e18ff */
[----:B------:R-:W-:-:S04]  /*44c50*/  VIADD R101, R38, 0x10000 ;  /* 0x0001000026657836 */ /* 0x000fc80000000000 */
[----:B------:R-:W1:Y:S02]  /*44c60*/  LDC.64 R98, c[0x3][R101+-0x6208] ;  /* 0x00e77e0065627b82 */ /* 0x000e640000000a00 */
[----:B-1----:R-:W-:-:S07]  /*44c70*/  DADD R42, R98, R42 ;  /* 0x00000000622a7229 */ /* 0x002fce000000002a */
[----:B------:R4:W-:Y:S04]  /*44c80*/  STG.E.64 desc[UR6][R84.64+0x28f8], R42 ;  /* 0x0028f82a54007986 */ /* 0x0009e8000c101b06 */
[----:B------:R-:W2:Y:S04]  /*44c90*/  LDG.E.U8 R41, desc[UR10][R46.64+0x1] ;  /* 0x0000010a2e297981 */ /* 0x000ea8000c1e1100 */
[----:B------:R-:W2:Y:S04]  /*44ca0*/  LDG.E.U8 R98, desc[UR12][R46.64] ;  /* 0x0000000c2e627981 */ /* 0x000ea8000c1e1100 */
[----:B------:R-:W5:Y:S04]  /*44cb0*/  LDG.E.U8 R99, desc[UR14][R96.64] ;  /* 0x0000000e60637981 */ /* 0x000f68000c1e1100 */
[----:B------:R-:W3:Y:S01]  /*44cc0*/  LDG.E.S8 R38, desc[UR8][R96.64+-0x1] ;  /* 0xffffff0860267981 */ /* 0x000ee2000c1e1300 */
[----:B------:R-:W-:-:S02]  /*44cd0*/  ISETP.NE.AND P0, PT, R100, 0x4, PT ;  /* 0x000000046400780c */ /* 0x000fc40003f05270 */
[----:B--2---:R-:W-:Y:S02]  /*44ce0*/  PRMT R41, R98, 0x3340, R41 ;  /* 0x0000334062297816 */ /* 0x004fe40000000029 */
[----:B-----5:R-:W-:-:S04]  /*44cf0*/  PRMT R98, R99, 0x3340, RZ ;  /* 0x0000334063627816 */ /* 0x020fc800000000ff */
[----:B------:R-:W-:-:S05]  /*44d00*/  PRMT R41, R41, 0x5410, R98 ;  /* 0x0000541029297816 */ /* 0x000fca0000000062 */
[----:B---3--:R-:W-:-:S05]  /*44d10*/  IDP.4A.S8.U8 R38, R41, UR4, R38 ;  /* 0x0000000429267c26 */ /* 0x008fca0008000226 */
[----:B------:R-:W-:-:S05]  /*44d20*/  LEA R38, R38, UR5, 0x3 ;  /* 0x0000000526267c11 */ /* 0x000fca000f8e18ff */
[----:B------:R-:W-:-:S04]  /*44d30*/  VIADD R38, R38, 0x10000 ;  /* 0x0001000026267836 */ /* 0x000fc80000000000 */
[----:B------:R-:W0:Y:S01]  /*44d40*/  LDC.64 R98, c[0x3][R38+-0x7590] ;  /* 0x00e29c0026627b82 */ /* 0x000e220000000a00 */
[----:B------:R-:W-:Y:S02]  /*44d50*/  R2UR UR4, R76 ;  /* 0x000000004c0472ca */ /* 0x000fe400000e0000 */
[----:B------:R-:W-:Y:S01]  /*44d60*/  R2UR UR5, R77 ;  /* 0x000000004d0572ca */ /* 0x000fe200000e0000 */
[----:B0-----:R-:W-:-:S12]  /*44d70*/  DADD R44, R98, R44 ;  /* 0x00000000622c7229 */ /* 0x001fd8000000002c */
[----:B------:R4:W-:Y:S01]  /*44d80*/  STG.E.64 desc[UR4][R84.64+0x28f0], R44 ;  /* 0x0028f02c54007986 */ /* 0x0009e2000c101b04 */
[----:B------:R-:W-:Y:S05]  /*44d90*/  @P0 BRA `(.L_x_1295) ;  /* 0x0000000400d80947 */ /* 0x000fea0003800000 */
[----:B------:R-:W0:Y:S01]  /*44da0*/  LDC.64 R96, c[0x3][RZ] ;  /* 0x00c00000ff607b82 */ /* 0x000e220000000a00 */
[----:B------:R-:W-:Y:S01]  /*44db0*/  BSSY.RECONVERGENT B2, `(.L_x_1300) ;  /* 0x000003c000027945 */ /* 0x000fe20003800200 */
[----:B0-----:R-:W-:Y:S01]  /*44dc0*/  ISETP.GE.AND P0, PT, R97, 0x1, PT ;  /* 0x000000016100780c */ /* 0x001fe20003f06270 */
[C---:B------:R-:W-:Y:S01]  /*44dd0*/  IMAD R101, R96.reuse, 0xa, RZ ;  /* 0x0000000a60657824 */ /* 0x040fe200078e02ff */
[----:B------:R-:W-:-:S11]  /*44de0*/  LEA R102, R96, 0x1662, 0x1 ;  /* 0x0000166260667811 */ /* 0x000fd600078e08ff */
[----:B------:R-:W-:Y:S05]  /*44df0*/  @!P0 BRA `(.L_x_1301) ;  /* 0x0000000000dc8947 */ /* 0x000fea0003800000 */
[----:B------:R-:W-:Y:S01]  /*44e00*/  R2UR UR4, R76 ;  /* 0x000000004c0472ca */ /* 0x000fe200000e0000 */
[----:B------:R-:W0:Y:S01]  /*44e10*/  LDC R97, c[0x3][0x4] ;  /* 0x00c00100ff617b82 */ /* 0x000e220000000800 */
[----:B------:R-:W-:-:S13]  /*44e20*/  R2UR UR5, R77 ;  /* 0x000000004d0572ca */ /* 0x000fda00000e0000 */
[----:B------:R1:W5:Y:S01]  /*44e30*/  LDG.E.U8 R98, desc[UR4][R46.64] ;  /* 0x000000042e627981 */ /* 0x000362000c1e1100 */
[----:B------:R-:W-:-:S07]  /*44e40*/  IMAD.MOV.U32 R38, RZ, RZ, RZ ;  /* 0x000000ffff267224 */ /* 0x000fce00078e00ff */
.L_x_1305:
        /* <DEDUP_REMOVED lines=37> */
.L_x_1303:
[----:B------:R-:W-:Y:S05]  /*450a0*/  BSYNC.RELIABLE B3 ;  /* 0x0000000000037941 */ /* 0x000fea0003800100 */
.L_x_1302:
[----:B------:R-:W-:-:S05]  /*450b0*/  VIADD R38, R38, 0x1 ;  /* 0x0000000126267836 */ /* 0x000fca0000000000 */
[----:B------:R-:W-:-:S13]  /*450c0*/  ISETP.NE.AND P0, PT, R38, R97, PT ;  /* 0x000000612600720c */ /* 0x000fda0003f05270 */
[----:B------:R-:W-:Y:S05]  /*450d0*/  @P0 BRA `(.L_x_1305) ;  /* 0xfffffffc005c0947 */ /* 0x000fea000383ffff */
[----:B------:R-:W-:Y:S05]  /*450e0*/  BRA `(.L_x_1301) ;  /* 0x0000000000207947 */ /* 0x000fea0003800000 */
.L_x_1304:
[----:B------:R-:W-:Y:S01]  /*450f0*/  IMAD.IADD R38, R102, 0x1, R99 ;  /* 0x0000000166267824 */ /* 0x000fe200078e0263 */
[----:B------:R-:W-:Y:S01]  /*45100*/  UMOV UR4, 0x448 ;  /* 0x0000044800047882 */ /* 0x000fe20000000000 */
[----:B------:R-:W-:-:S03]  /*45110*/  R2UR UR5, R77 ;  /* 0x000000004d0572ca */ /* 0x000fc600000e0000 */
[----:B------:R-:W-:Y:S02]  /*45120*/  LEA R38, R38, UR4, 0x3 ;  /* 0x0000000426267c11 */ /* 0x000fe4000f8e18ff */
[----:B------:R-:W-:Y:S02]  /*45130*/  R2UR UR4, R76 ;  /* 0x000000004c0472ca */ /* 0x000fe400000e0000 */
[----:B------:R-:W4:Y:S02]  /*45140*/  LDC.64 R98, c[0x3][R38] ;  /* 0x00c0000026627b82 */ /* 0x000f240000000a00 */
[----:B----4-:R-:W-:-:S09]  /*45150*/  DADD R42, R42, R98 ;  /* 0x000000002a2a7229 */ /* 0x010fd20000000062 */
[----:B------:R0:W-:Y:S02]  /*45160*/  STG.E.64 desc[UR4][R84.64+0x28f8], R42 ;  /* 0x0028f82a54007986 */ /* 0x0001e4000c101b04 */
.L_x_1301:
[----:B------:R-:W-:Y:S05]  /*45170*/  BSYNC.RECONVERGENT B2 ;  /* 0x0000000000027941 */ /* 0x000fea0003800200 */
.L_x_1300:
[----:B------:R-:W-:-:S13]  /*45180*/  ISETP.GE.AND P0, PT, R97, 0x1, PT ;  /* 0x000000016100780c */ /* 0x000fda0003f06270 */
[----:B------:R-:W-:Y:S05]  /*45190*/  @!P0 BRA `(.L_x_1295) ;  /* 0x0000000000d88947 */ /* 0x000fea0003800000 */
[----:B------:R-:W-:Y:S02]  /*451a0*/  R2UR UR4, R76 ;  /* 0x000000004c0472ca */ /* 0x000fe400000e0000 */
[----:B------:R-:W-:-:S13]  /*451b0*/  R2UR UR5, R77 ;  /* 0x000000004d0572ca */ /* 0x000fda00000e0000 */
[----:B------:R2:W5:Y:S01]  /*451c0*/  LDG.E.U8 R98, desc[UR4][R46.64] ;  /* 0x000000042e627981 */ /* 0x000562000c1e1100 */
[----:B------:R-:W-:-:S07]  /*451d0*/  IMAD.MOV.U32 R38, RZ, RZ, RZ ;  /* 0x000000ffff267224 */ /* 0x000fce00078e00ff */
.L_x_1309:
[----:B------:R-:W-:Y:S01]  /*451e0*/  IMAD R97, R38, 0x6, R101 ;  /* 0x0000000626617824 */ /* 0x000fe200078e0265 */
        /* <DEDUP_REMOVED lines=35> */
.L_x_1307:
[----:B------:R-:W-:Y:S05]  /*45420*/  BSYNC.RELIABLE B2 ;  /* 0x0000000000027941 */ /* 0x000fea0003800100 */
.L_x_1306:
[----:B------:R-:W3:Y:S01]  /*45430*/  LDCU UR4, c[0x3][0x4] ;  /* 0x00c00080ff0477ac */ /* 0x000ee20008000800 */
[----:B------:R-:W-:-:S05]  /*45440*/  VIADD R38, R38, 0x1 ;  /* 0x0000000126267836 */ /* 0x000fca0000000000 */
[----:B---3--:R-:W-:-:S13]  /*45450*/  ISETP.NE.AND P0, PT, R38, UR4, PT ;  /* 0x0000000426007c0c */ /* 0x008fda000bf05270 */
[----:B------:R-:W-:Y:S05]  /*45460*/  @P0 BRA `(.L_x_1309) ;  /* 0xfffffffc005c0947 */ /* 0x000fea000383ffff */
[----:B------:R-:W-:Y:S05]  /*45470*/  BRA `(.L_x_1295) ;  /* 0x0000000000207947 */ /* 0x000fea0003800000 */
.L_x_1308:
[----:B------:R-:W-:Y:S01]  /*45480*/  IMAD.IADD R38, R102, 0x1, R38 ;  /* 0x0000000166267824 */ /* 0x000fe200078e0226 */
[----:B------:R-:W-:Y:S01]  /*45490*/  UMOV UR4, 0x448 ;  /* 0x0000044800047882 */ /* 0x000fe20000000000 */
[----:B------:R-:W-:-:S03]  /*454a0*/  R2UR UR5, R77 ;  /* 0x000000004d0572ca */ /* 0x000fc600000e0000 */
[----:B------:R-:W-:Y:S02]  /*454b0*/  LEA R38, R38, UR4, 0x3 ;  /* 0x0000000426267c11 */ /* 0x000fe4000f8e18ff */
[----:B------:R-:W-:Y:S02]  /*454c0*/  R2UR UR4, R76 ;  /* 0x000000004c0472ca */ /* 0x000fe400000e0000 */
[----:B-12---:R-:W1:Y:S02]  /*454d0*/  LDC.64 R46, c[0x3][R38] ;  /* 0x00c00000262e7b82 */ /* 0x006e640000000a00 */
[----:B-1----:R-:W-:-:S09]  /*454e0*/  DADD R46, R44, R46 ;  /* 0x000000002c2e7229 */ /* 0x002fd2000000002e */
[----:B------:R3:W-:Y:S02]  /*454f0*/  STG.E.64 desc[UR4][R84.64+0x28f0], R46 ;  /* 0x0028f02e54007986 */ /* 0x0007e4000c101b04 */
.L_x_1295:
[----:B------:R-:W-:Y:S05]  /*45500*/  BSYNC.RECONVERGENT B1 ;  /* 0x0000000000017941 */ /* 0x000fea0003800200 */
.L_x_1286:
[----:B------:R-:W-:Y:S01]  /*45510*/  UMOV UR4, 0xff800000 ;  /* 0xff80000000047882 */ /* 0x000fe20000000000 */
[----:B------:R-:W-:Y:S02]  /*45520*/  UMOV UR5, 0x41cdcd64 ;  /* 0x41cdcd6400057882 */ /* 0x000fe40000000000 */
[----:B------:R-:W-:-:S14]  /*45530*/  DSETP.GT.AND P0, PT, |R42|, UR4, PT ;  /* 0x000000042a007e2a */ /* 0x000fdc000bf04200 */
[C---:B------:R-:W-:Y:S01]  /*45540*/  @P0 R2UR UR4, R76.reuse ;  /* 0x000000004c0402ca */ /* 0x040fe200000e0000 */
[----:B0---4-:R-:W-:Y:S01]  /*45550*/  @P0 IMAD.MOV.U32 R42, RZ, RZ, 0x0 ;  /* 0x00000000ff2a0424 */ /* 0x011fe200078e00ff */
[C---:B------:R-:W-:Y:S01]  /*45560*/  @P0 R2UR UR5, R77.reuse ;  /* 0x000000004d0502ca */ /* 0x040fe200000e0000 */
[----:B------:R-:W-:Y:S01]  /*45570*/  @P0 IMAD.MOV.U32 R43, RZ, RZ, 0x7ff00000 ;  /* 0x7ff00000ff2b0424 */ /* 0x000fe200078e00ff */
[----:B------:R-:W-:Y:S01]  /*45580*/  @P0 R2UR UR6, R76 ;  /* 0x000000004c0602ca */ /* 0x000fe200000e0000 */
[----:B------:R-:W-:Y:S01]  /*45590*/  @P0 IMAD.MOV.U32 R44, RZ, RZ, 0x0 ;  /* 0x00000000ff2c0424 */ /* 0x000fe200078e00ff */
[----:B------:R-:W-:Y:S01]  /*455a0*/  @P0 R2UR UR7, R77 ;  /* 0x000000004d0702ca */ /* 0x000fe200000e0000 */
[----:B------:R-:W-:-:S08]  /*455b0*/  @P0 IMAD.MOV.U32 R45, RZ, RZ, -0x40100000 ;  /* 0xbff00000ff2d0424 */ /* 0x000fd000078e00ff */
[----:B------:R4:W-:Y:S04]  /*455c0*/  @P0 STG.E.64 desc[UR4][R84.64+0x28f8], R42 ;  /* 0x0028f82a54000986 */ /* 0x0009e8000c101b04 */
[----:B------:R4:W-:Y:S02]  /*455d0*/  @P0 STG.E.64 desc[UR6][R84.64+0x28f0], R44 ;  /* 0x0028f02c54000986 */ /* 0x0009e4000c101b06 */
.L_x_1285:
[----:B------:R-:W-:Y:S05]  /*455e0*/  BSYNC.RECONVERGENT B0 ;  /* 0x0000000000007941 */ /* 0x000fea0003800200 */
.L_x_1284:
[----:B------:R-:W-:Y:S01]  /*455f0*/  IMAD.IADD R41, R39, 0x1, -R3 ;  /* 0x0000000127297824 */ /* 0x000fe200078e0a03 */
[C---:B------:R-:W-:Y:S01]  /*45600*/  R2UR UR4, R76.reuse ;  /* 0x000000004c0472ca */ /* 0x040fe200000e0000 */
[----:B0---4-:R-:W-:Y:S01]  /*45610*/  IMAD.MOV.U32 R44, RZ, RZ, 0x0 ;  /* 0x00000000ff2c7424 */ /* 0x011fe200078e00ff */
[C---:B------:R-:W-:Y:S01]  /*45620*/  R2UR UR5, R77.reuse ;  /* 0x000000004d0572ca */ /* 0x040fe200000e0000 */
[----:B------:R-:W-:Y:S01]  /*45630*/  IMAD.MOV.U32 R45, RZ, RZ, -0x40100000 ;  /* 0xbff00000ff2d7424 */ /* 0x000fe200078e00ff */
[----:B------:R-:W-:Y:S01]  /*45640*/  R2UR UR6, R76 ;  /* 0x000000004c0672ca */ /* 0x000fe200000e0000 */
[----:B-123--:R-:W-:Y:S01]  /*45650*/  IMAD.MOV.U32 R46, RZ, RZ, 0x0 ;  /* 0x00000000ff2e7424 */ /* 0x00efe200078e00ff */
[----:B------:R-:W-:Y:S01]  /*45660*/  R2UR UR7, R77 ;  /* 0x000000004d0772ca */ /* 0x000fe200000e0000 */
[----:B------:R-:W-:Y:S01]  /*45670*/  IMAD.MOV.U32 R47, RZ, RZ, 0x7ff00000 ;  /* 0x7ff00000ff2f7424 */ /* 0x000fe200078e00ff */
[----:B------:R-:W-:Y:S01]  /*45680*/  ISETP.GE.AND P0, PT, R41, 0x7, PT ;  /* 0x000000072900780c */ /* 0x000fe20003f06270 */
[----:B------:R-:W-:Y:S01]  /*45690*/  BSSY.RECONVERGENT B3, `(.L_x_1310) ;  /* 0x000023c000037945 */ /* 0x000fe20003800200 */
[----:B------:R-:W-:Y:S01]  /*456a0*/  IADD3 R138, P1, PT, R39, R82, RZ ;  /* 0x00000052278a7210 */ /* 0x000fe20007f3e0ff */
[----:B------:R-:W-:-:S02]  /*456b0*/  IMAD.MOV.U32 R144, RZ, RZ, 0x0 ;  /* 0x00000000ff907424 */ /* 0x000fc400078e00ff */
[----:B------:R-:W-:Y:S01]  /*456c0*/  IMAD.MOV.U32 R145, RZ, RZ, -0x40100000 ;  /* 0xbff00000ff917424 */ /* 0x000fe200078e00ff */
[----:B------:R-:W-:Y:S01]  /*456d0*/  LEA.HI.X.SX32 R139, R39, R83, 0x1, P1 ;  /* 0x00000053278b7211 */ /* 0x000fe200008f0eff */
[----:B------:R0:W-:Y:S01]  /*456e0*/  STG.E.64 desc[UR4][R84.64+0x2900], R44 ;  /* 0x0029002c54007986 */ /* 0x0001e2000c101b04 */
[----:B------:R-:W-:Y:S02]  /*456f0*/  IMAD.MOV.U32 R142, RZ, RZ, 0x0 ;  /* 0x00000000ff8e7424 */ /* 0x000fe400078e00ff */
[----:B------:R-:W-:Y:S01]  /*45700*/  IMAD.MOV.U32 R143, RZ, RZ, 0x7ff00000 ;  /* 0x7ff00000ff8f7424 */ /* 0x000fe200078e00ff */
[----:B------:R0:W-:Y:S01]  /*45710*/  STG.E.64 desc[UR6][R84.64+0x2908], R46 ;  /* 0x0029082e54007986 */ /* 0x0001e2000c101b06 */
[C---:B------:R-:W-:Y:S02]  /*45720*/  VIADD R42, R41.reuse, 0xfffffffd ;  /* 0xfffffffd292a7836 */ /* 0x040fe40000000000 */
[----:B------:R-:W-:Y:S01]  /*45730*/  VIADD R43, R41, 0xffffffe0 ;  /* 0xffffffe0292b7836 */ /* 0x000fe20000000000 */
[----:B------:R-:W-:Y:S06]  /*45740*/  @!P0 BRA `(.L_x_1311) ;  /* 0x0000002000c08947 */ /* 0x000fec0003800000 */
[C---:B------:R-:W-:Y:S01]  /*45750*/  VIADD R135, R3.reuse, 0xffffffff ;  /* 0xffffffff03877836 */ /* 0x040fe20000000000 */
[----:B------:R-:W-:Y:S01]  /*45760*/  IADD3 R136, P0, PT, R3, R82, RZ ;  /* 0x0000005203887210 */ /* 0x000fe20007f1e0ff */
[----:B------:R-:W-:Y:S01]  /*45770*/  IMAD.IADD R38, R6, 0x1, R39 ;  /* 0x0000000106267824 */ /* 0x000fe200078e0227 */
[----:B0-----:R-:W-:Y:S01]  /*45780*/  VIMNMX R44, PT, PT, R43, 0x4, !PT ;  /* 0x000000042b2c7848 */ /* 0x001fe20007fe0100 */
[----:B------:R-:W-:Y:S01]  /*45790*/  IMAD.MOV.U32 R46, RZ, RZ, R42 ;  /* 0x000000ffff2e7224 */ /* 0x000fe200078e002a */
[----:B------:R-:W-:Y:S01]  /*457a0*/  LEA.HI.X.SX32 R137, R3, R83, 0x1, P0 ;  /* 0x0000005303897211 */ /* 0x000fe200000f0eff */
[----:B------:R-:W-:Y:S02]  /*457b0*/  IMAD R135, R9, R135, R38 ;  /* 0x0000008709877224 */ /* 0x000fe400078e0226 */
[----:B------:R-:W-:Y:S02]  /*457c0*/  IMAD.MOV.U32 R142, RZ, RZ, 0x0 ;  /* 0x00000000ff8e7424 */ /* 0x000fe400078e00ff */
[----:B------:R-:W-:-:S02]  /*457d0*/  IMAD.MOV.U32 R143, RZ, RZ, 0x7ff00000 ;  /* 0x7ff00000ff8f7424 */ /* 0x000fc400078e00ff */
[----:B------:R-:W-:Y:S02]  /*457e0*/  IMAD.MOV.U32 R144, RZ, RZ, 0x0 ;  /* 0x00000000ff907424 */ /* 0x000fe400078e00ff */
[----:B------:R-:W-:Y:S02]  /*457f0*/  IMAD.MOV.U32 R145, RZ, RZ, -0x40100000 ;  /* 0xbff00000ff917424 */ /* 0x000fe400078e00ff */
[----:B------:R-:W-:-:S07]  /*45800*/  IMAD.WIDE R134, R135, 0x8, R78 ;  /* 0x0000000887867825 */ /* 0x000fce00078e024e */
.L_x_1340:
[----:B------:R-:W-:Y:S01]  /*45810*/  IMAD.IADD R45, R39, 0x1, -R46 ;  /* 0x00000001272d7824 */ /* 0x000fe200078e0a2e */
[C---:B------:R-:W-:Y:S01]  /*45820*/  ISETP.GE.AND P0, PT, R3.reuse, R2, PT ;  /* 0x000000020300720c */ /* 0x040fe20003f06270 */
[----:B------:R-:W-:Y:S01]  /*45830*/  VIADD R47, R3, 0x1 ;  /* 0x00000001032f7836 */ /* 0x000fe20000000000 */
[----:B------:R-:W-:Y:S04]  /*45840*/  BSSY.RECONVERGENT B2, `(.L_x_1312) ;  /* 0x000021d000027945 */ /* 0x000fe80003800200 */
[----:B------:R-:W-:-:S13]  /*45850*/  ISETP.GE.OR P0, PT, R47, R45, P0 ;  /* 0x0000002d2f00720c */ /* 0x000fda0000706670 */
[----:B01234-:R-:W-:Y:S05]  /*45860*/  @P0 BRA `(.L_x_1313) ;  /* 0x0000002000680947 */ /* 0x01ffea0003800000 */
[-C--:B------:R-:W-:Y:S01]  /*45870*/  IADD3 R111, PT, PT, R46, R3.reuse, -R39 ;  /* 0x000000032e6f7210 */ /* 0x080fe20007ffe827 */
[----:B------:R-:W-:Y:S02]  /*45880*/  IMAD R117, R2, R3, R11 ;  /* 0x0000000302757224 */ /* 0x000fe400078e020b */
[--C-:B------:R-:W-:Y:S02]  /*45890*/  IMAD.IADD R110, R41, 0x1, -R46.reuse ;  /* 0x00000001296e7824 */ /* 0x100fe400078e0a2e */
[----:B------:R-:W-:Y:S02]  /*458a0*/  IMAD.MOV.U32 R112, RZ, RZ, 0x1 ;  /* 0x00000001ff707424 */ /* 0x000fe400078e00ff */
[----:B------:R-:W-:Y:S02]  /*458b0*/  IMAD.MOV.U32 R113, RZ, RZ, -0x3 ;  /* 0xfffffffdff717424 */ /* 0x000fe400078e00ff */
[----:B------:R-:W-:Y:S02]  /*458c0*/  IMAD.MOV.U32 R115, RZ, RZ, R3 ;  /* 0x000000ffff737224 */ /* 0x000fe400078e0003 */
[----:B------:R-:W-:-:S02]  /*458d0*/  IMAD.IADD R117, R117, 0x1, R46 ;  /* 0x0000000175757824 */ /* 0x000fc400078e022e */
[----:B------:R-:W-:Y:S02]  /*458e0*/  VIADD R114, R111, 0x2 ;  /* 0x000000026f727836 */ /* 0x000fe40000000000 */
[----:B------:R-:W-:-:S07]  /*458f0*/  IMAD.IADD R119, R47, 0x1, R46 ;  /* 0x000000012f777824 */ /* 0x000fce00078e022e */
.L_x_1339:
[----:B------:R-:W-:Y:S01]  /*45900*/  R2UR UR4, R76 ;  /* 0x000000004c0472ca */ /* 0x000fe200000e0000 */
[----:B------:R-:W-:Y:S01]  /*45910*/  IMAD.WIDE R102, R117, 0x8, R78 ;  /* 0x0000000875667825 */ /* 0x000fe200078e024e */
[----:B------:R-:W-:-:S13]  /*45920*/  R2UR UR5, R77 ;  /* 0x000000004d0572ca */ /* 0x000fda00000e0000 */
[----:B--2---:R-:W2:Y:S01]  /*45930*/  LDG.E.64 R98, desc[UR4][R102.64] ;  /* 0x0000000466627981 */ /* 0x004ea2000c1e1b00 */
[----:B------:R-:W-:Y:S01]  /*45940*/  IMAD.MOV.U32 R96, RZ, RZ, -0x800000 ;  /* 0xff800000ff607424 */ /* 0x000fe200078e00ff */
[----:B------:R-:W-:Y:S01]  /*45950*/  BSSY.RECONVERGENT B1, `(.L_x_1314) ;  /* 0x00001fe000017945 */ /* 0x000fe20003800200 */
[----:B------:R-:W-:-:S06]  /*45960*/  IMAD.MOV.U32 R97, RZ, RZ, 0x41cdcd64 ;  /* 0x41cdcd64ff617424 */ /* 0x000fcc00078e00ff */
[----:B--2---:R-:W-:-:S14]  /*45970*/  DSETP.GEU.AND P0, PT, |R98|, R96, PT ;  /* 0x000000606200722a */ /* 0x004fdc0003f0e200 */
[----:B01-34-:R-:W-:Y:S05]  /*45980*/  @P0 BRA `(.L_x_1315) ;  /* 0x0000001c00e80947 */ /* 0x01bfea0003800000 */
[----:B------:R-:W-:Y:S01]  /*45990*/  VIADD R107, R112, 0xffffffff ;  /* 0xffffffff706b7836 */ /* 0x000fe20000000000 */
[----:B------:R-:W-:Y:S01]  /*459a0*/  BSSY.RECONVERGENT B0, `(.L_x_1316) ;  /* 0x00001f0000007945 */ /* 0x000fe20003800200 */
[----:B------:R-:W-:-:S04]  /*459b0*/  VIADD R106, R110, 0xfffffffe ;  /* 0xfffffffe6e6a7836 */ /* 0x000fc80000000000 */
[----:B------:R-:W-:-:S05]  /*459c0*/  IMAD.IADD R38, R107, 0x1, R106 ;  /* 0x000000016b267824 */ /* 0x000fca00078e026a */
[----:B------:R-:W-:-:S13]  /*459d0*/  ISETP.GE.AND P0, PT, R38, 0x1f, PT ;  /* 0x0000001f2600780c */ /* 0x000fda0003f06270 */
        /* <DEDUP_REMOVED lines=12> */
[----:B------:R-:W-:-:S03]  /*45aa0*/  @P0 IMAD.MOV.U32 R145, RZ, RZ, -0x40100000 ;  /* 0xbff00000ff910424 */ /* 0x000fc600078e00ff */
[----:B------:R0:W-:Y:S01]  /*45ab0*/  @P0 STG.E.64 desc[UR6][R84.64+0x2908], R100 ;  /* 0x0029086454000986 */ /* 0x0001e2000c101b06 */
[----:B------:R-:W-:Y:S05]  /*45ac0*/  @P0 BRA `(.L_x_1317) ;  /* 0x0000001c00740947 */ /* 0x000fea0003800000 */
[----:B------:R-:W-:Y:S02]  /*45ad0*/  ISETP.NE.AND P0, PT, R113, -0x3, PT ;  /* 0xfffffffd7100780c */ /* 0x000fe40003f05270 */
[----:B------:R-:W-:Y:S02]  /*45ae0*/  ISETP.NE.AND P1, PT, R110, 0x2, PT ;  /* 0x000000026e00780c */ /* 0x000fe40003f25270 */
[----:B------:R-:W-:Y:S02]  /*45af0*/  ISETP.GT.AND P2, PT, R106, RZ, !P0 ;  /* 0x000000ff6a00720c */ /* 0x000fe40004744270 */
[----:B------:R-:W-:Y:S02]  /*45b00*/  ISETP.LT.OR P1, PT, R107, 0x1, P1 ;  /* 0x000000016b00780c */ /* 0x000fe40000f21670 */
[----:B0-----:R-:W-:Y:S02]  /*45b10*/  SHF.R.S32.HI R101, RZ, 0x1f, R47 ;  /* 0x0000001fff657819 */ /* 0x001fe4000001142f */
[----:B------:R-:W-:-:S05]  /*45b20*/  IADD3 R106, P3, PT, R47, R82, RZ ;  /* 0x000000522f6a7210 */ /* 0x000fca0007f7e0ff */
[----:B------:R-:W-:-:S04]  /*45b30*/  IMAD.X R107, R101, 0x1, R83, P3 ;  /* 0x00000001656b7824 */ /* 0x000fc800018e0653 */
[----:B------:R-:W-:Y:S05]  /*45b40*/  @P1 BRA !P2, `(.L_x_1318) ;  /* 0x0000000c00881947 */ /* 0x000fea0005000000 */
[----:B------:R-:W-:Y:S01]  /*45b50*/  IMAD R105, R35, 0x36, RZ ;  /* 0x0000003623697824 */ /* 0x000fe200078e02ff */
[----:B------:R-:W-:Y:S02]  /*45b60*/  ISETP.NE.AND P3, PT, R114, -0x1, PT ;  /* 0xffffffff7200780c */ /* 0x000fe40003f65270 */
[----:B------:R-:W-:Y:S02]  /*45b70*/  ISETP.NE.AND P4, PT, R113, -0x4, PT ;  /* 0xfffffffc7100780c */ /* 0x000fe40003f85270 */
[----:B------:R-:W-:Y:S02]  /*45b80*/  SHF.R.S32.HI R104, RZ, 0x1f, R46 ;  /* 0x0000001fff687819 */ /* 0x000fe4000001142e */
[----:B------:R-:W-:Y:S02]  /*45b90*/  SHF.R.S32.HI R100, RZ, 0x1f, R105 ;  /* 0x0000001fff647819 */ /* 0x000fe40000011469 */
[----:B------:R-:W-:-:S04]  /*45ba0*/  IADD3 R108, P1, P2, R46, R105, R18 ;  /* 0x000000692e6c7210 */ /* 0x000fc80007a3e012 */
[----:B------:R-:W-:Y:S02]  /*45bb0*/  IADD3.X R100, PT, PT, R104, R100, R17, P1, P2 ;  /* 0x0000006468647210 */ /* 0x000fe40000fe4411 */
[----:B------:R-:W-:-:S05]  /*45bc0*/  IADD3 R108, P1, PT, R47, R108, RZ ;  /* 0x0000006c2f6c7210 */ /* 0x000fca0007f3e0ff */
[----:B------:R-:W-:Y:S01]  /*45bd0*/  IMAD.X R109, R101, 0x1, R100, P1 ;  /* 0x00000001656d7824 */ /* 0x000fe200008e0664 */
[----:B------:R-:W-:Y:S07]  /*45be0*/  @P3 BRA P4, `(.L_x_1319) ;  /* 0x0000000400c83947 */ /* 0x000fee0002000000 */
[----:B------:R-:W-:Y:S01]  /*45bf0*/  ISETP.NE.AND P1, PT, R110, 0x2, PT ;  /* 0x000000026e00780c */ /* 0x000fe20003f25270 */
[----:B------:R-:W-:Y:S01]  /*45c00*/  BSSY.RECONVERGENT B10, `(.L_x_1320) ;  /* 0x00000220000a7945 */ /* 0x000fe20003800200 */
[----:B------:R-:W-:Y:S02]  /*45c10*/  ISETP.EQ.AND P0, PT, R114, -0x1, !P0 ;  /* 0xffffffff7200780c */ /* 0x000fe40004702270 */
[----:B------:R-:W-:Y:S02]  /*45c20*/  CS2R R100, SRZ ;  /* 0x0000000000647805 */ /* 0x000fe4000001ff00 */
[----:B------:R-:W-:Y:S01]  /*45c30*/  ISETP.EQ.AND P1, PT, R113, -0x4, !P1 ;  /* 0xfffffffc7100780c */ /* 0x000fe20004f22270 */
        /* <DEDUP_REMOVED lines=24> */
[----:B------:R-:W0:Y:S08]  /*45dc0*/  LDC.64 R120, c[0x3][R38+0x6268] ;  /* 0x00d89a0026787b82 */ /* 0x000e300000000a00 */
[----:B------:R-:W1:Y:S08]  /*45dd0*/  LDC.64 R106, c[0x3][R38+0x5f98] ;  /* 0x00d7e600266a7b82 */ /* 0x000e700000000a00 */
[----:B------:R-:W0:Y:S08]  /*45de0*/  LDC.64 R100, c[0x3][R116+0x1388] ;  /* 0x00c4e20074647b82 */ /* 0x000e300000000a00 */
[----:B------:R-:W1:Y:S01]  /*45df0*/  LDC.64 R104, c[0x3][R116] ;  /* 0x00c0000074687b82 */ /* 0x000e620000000a00 */
[----:B0-----:R-:W-:-:S02]  /*45e00*/  DADD R100, R120, R100 ;  /* 0x0000000078647229 */ /* 0x001fc40000000064 */
[----:B-1----:R-:W-:-:S11]  /*45e10*/  DADD R104, R106, R104 ;  /* 0x000000006a687229 */ /* 0x002fd60000000068 */
.L_x_1321:
[----:B------:R-:W-:Y:S05]  /*45e20*/  BSYNC.RECONVERGENT B10 ;  /* 0x00000000000a7941 */ /* 0x000fea0003800200 */
.L_x_1320:
        /* <DEDUP_REMOVED lines=18> */
[----:B------:R-:W0:Y:S01]  /*45f50*/  MUFU.RCP64H R103, R99 ;  /* 0x0000006300677308 */ /* 0x000e220000001800 */
[----:B------:R-:W-:-:S06]  /*45f60*/  IMAD.MOV.U32 R102, RZ, RZ, 0x1 ;  /* 0x00000001ff667424 */ /* 0x000fcc00078e00ff */
[----:B0-----:R-:W-:-:S08]  /*45f70*/  DFMA R96, -R98, R102, 1 ;  /* 0x3ff000006260742b */ /* 0x001fd00000000166 */
        /* <DEDUP_REMOVED lines=16> */
.L_x_1323:
[----:B------:R-:W-:Y:S05]  /*46080*/  BSYNC.RECONVERGENT B11 ;  /* 0x00000000000b7941 */ /* 0x000fea0003800200 */
.L_x_1322:
[----:B------:R-:W-:Y:S02]  /*46090*/  R2UR UR4, R76 ;  /* 0x000000004c0472ca */ /* 0x000fe400000e0000 */
[----:B------:R-:W-:-:S13]  /*460a0*/  R2UR UR5, R77 ;  /* 0x000000004d0572ca */ /* 0x000fda00000e0000 */
[----:B------:R-:W2:Y:S04]  /*460b0*/  LDG.E.64 R98, desc[UR4][R134.64+0x1388] ;  /* 0x0013880486627981 */ /* 0x000ea8000c1e1b00 */
[----:B------:R-:W3:Y:S01]  /*460c0*/  LDG.E.64 R96, desc[UR4][R134.64] ;  /* 0x0000000486607981 */ /* 0x000ee2000c1e1b00 */
[----:B------:R-:W-:Y:S01]  /*460d0*/  IMAD.MOV.U32 R100, RZ, RZ, 0x1 ;  /* 0x00000001ff647424 */ /* 0x000fe200078e00ff */
[----:B------:R-:W-:Y:S01]  /*460e0*/  BSSY.RECONVERGENT B11, `(.L_x_1324) ;  /* 0x00000150000b7945 */ /* 0x000fe20003800200 */
[----:B--2---:R-:W-:Y:S02]  /*460f0*/  DADD R98, R126, R98 ;  /* 0x000000007e627229 */ /* 0x004fe40000000062 */
        /* <DEDUP_REMOVED lines=19> */
.L_x_1325:
[----:B------:R-:W-:Y:S05]  /*46230*/  BSYNC.RECONVERGENT B11 ;  /* 0x00000000000b7941 */ /* 0x000fea0003800200 */
.L_x_1324:
[----:B------:R-:W-:-:S14]  /*46240*/  DSETP.GE.AND P0, PT, R140, R104, PT ;  /* 0x000000688c00722a */ /* 0x000fdc0003f06000 */
        /* <DEDUP_REMOVED lines=12> */
.L_x_1319:
        /* <DEDUP_REMOVED lines=8> */
[----:B------:R-:W2:Y:S04]  /*46390*/  LDG.E.S8 R104, desc[UR4][R136.64] ;  /* 0x0000000488687981 */ /* 0x000ea8000c1e1300 */
[----:B------:R-:W2:Y:S04]  /*463a0*/  LDG.E.S8 R105, desc[UR6][R138.64+0x1b] ;  /* 0x00001b068a697981 */ /* 0x000ea8000c1e1300 */
[----:B------:R-:W3:Y:S04]  /*463b0*/  LDG.E.S8 R106, desc[UR8][R106.64] ;  /* 0x000000086a6a7981 */ /* 0x000ee8000c1e1300 */
[----:B------:R-:W3:Y:S04]  /*463c0*/  LDG.E.S8 R109, desc[UR10][R108.64+0x1b] ;  /* 0x00001b0a6c6d7981 */ /* 0x000ee8000c1e1300 */
[----:B------:R0:W4:Y:S04]  /*463d0*/  LDG.E.64 R100, desc[UR4][R102.64+0x1388] ;  /* 0x0013880466647981 */ /* 0x000128000c1e1b00 */
[----:B------:R-:W5:Y:S04]  /*463e0*/  LDG.E.64 R126, desc[UR4][R84.64+0x28b8] ;  /* 0x0028b804547e7981 */ /* 0x000f68000c1e1b00 */
[----:B------:R-:W5:Y:S04]  /*463f0*/  LDG.E.64 R124, desc[UR6][R84.64+0x28c0] ;  /* 0x0028c006547c7981 */ /* 0x000f68000c1e1b00 */
[----:B------:R-:W5:Y:S01]  /*46400*/  LDG.E.64 R128, desc[UR4][R84.64+0x28b0] ;  /* 0x0028b00454807981 */ /* 0x000f62000c1e1b00 */
[----:B------:R-:W-:Y:S01]  /*46410*/  UMOV UR4, 0x448 ;  /* 0x0000044800047882 */ /* 0x000fe20000000000 */
[----:B------:R-:W-:Y:S01]  /*46420*/  BSSY.RECONVERGENT B11, `(.L_x_1326) ;  /* 0x000002c0000b7945 */ /* 0x000fe20003800200 */
[----:B------:R-:W-:-:S04]  /*46430*/  LEA R38, R38, UR4, 0x3 ;  /* 0x0000000426267c11 */ /* 0x000fc8000f8e18ff */
[----:B------:R-:W1:Y:S01]  /*46440*/  LDC.64 R122, c[0x3][R38+0x6268] ;  /* 0x00d89a00267a7b82 */ /* 0x000e620000000a00 */
[----:B--2---:R-:W-:-:S05]  /*46450*/  IMAD R104, R104, 0x5, R105 ;  /* 0x0000000568687824 */ /* 0x004fca00078e0269 */
[----:B------:R-:W-:Y:S01]  /*46460*/  LEA R116, R104, 0x10000, 0x3 ;  /* 0x0001000068747811 */ /* 0x000fe200078e18ff */
[----:B---3--:R-:W-:-:S03]  /*46470*/  IMAD R109, R106, 0x5, R109 ;  /* 0x000000056a6d7824 */ /* 0x008fc600078e026d */
[----:B------:R-:W1:Y:S02]  /*46480*/  LDC.64 R120, c[0x3][R116+-0x4970] ;  /* 0x00eda40074787b82 */ /* 0x000e640000000a00 */
[----:B------:R-:W-:-:S06]  /*46490*/  LEA R118, R109, 0x10000, 0x3 ;  /* 0x000100006d767811 */ /* 0x000fcc00078e18ff */
[----:B------:R-:W2:Y:S08]  /*464a0*/  LDC.64 R106, c[0x3][R38+0x5f98] ;  /* 0x00d7e600266a7b82 */ /* 0x000eb00000000a00 */
[----:B------:R-:W2:Y:S08]  /*464b0*/  LDC.64 R104, c[0x3][R116+-0x4a38] ;  /* 0x00ed720074687b82 */ /* 0x000eb00000000a00 */
[----:B------:R-:W3:Y:S08]  /*464c0*/  LDC.64 R108, c[0x3][R118+-0x4970] ;  /* 0x00eda400766c7b82 */ /* 0x000ef00000000a00 */
[----:B0-----:R-:W0:Y:S01]  /*464d0*/  LDC.64 R102, c[0x3][R118+-0x4a38] ;  /* 0x00ed720076667b82 */ /* 0x001e220000000a00 */
[----:B-1----:R-:W-:-:S02]  /*464e0*/  DADD R120, R122, R120 ;  /* 0x000000007a787229 */ /* 0x002fc40000000078 */
[----:B--2---:R-:W-:-:S06]  /*464f0*/  DADD R104, R106, R104 ;  /* 0x000000006a687229 */ /* 0x004fcc0000000068 */
[----:B---3--:R-:W-:Y:S02]  /*46500*/  DADD R108, R120, R108 ;  /* 0x00000000786c7229 */ /* 0x008fe4000000006c */
[----:B0-----:R-:W-:-:S06]  /*46510*/  DADD R102, R104, R102 ;  /* 0x0000000068667229 */ /* 0x001fcc0000000066 */
[----:B------:R-:W-:Y:S02]  /*46520*/  DADD R104, R98, R108 ;  /* 0x0000000062687229 */ /* 0x000fe4000000006c */
[----:B----4-:R-:W-:-:S06]  /*46530*/  DADD R100, R102, R100 ;  /* 0x0000000066647229 */ /* 0x010fcc0000000064 */
[----:B------:R-:W-:-:S06]  /*46540*/  DSETP.GT.AND P0, PT, |R104|, R96, PT ;  /* 0x000000606800722a */ /* 0x000fcc0003f04200 */
[----:B------:R-:W-:Y:S02]  /*46550*/  FSEL R130, R104, RZ, !P0 ;  /* 0x000000ff68827208 */ /* 0x000fe40004000000 */
[----:B------:R-:W-:Y:S01]  /*46560*/  FSEL R132, R100, RZ, !P0 ;  /* 0x000000ff64847208 */ /* 0x000fe20004000000 */
[----:B------:R-:W-:Y:S01]  /*46570*/  IMAD.MOV.U32 R100, RZ, RZ, 0x1 ;  /* 0x00000001ff647424 */ /* 0x000fe200078e00ff */
[----:B------:R-:W-:Y:S02]  /*46580*/  FSEL R133, R101, -1.875, !P0 ;  /* 0xbff0000065857808 */ /* 0x000fe40004000000 */
[----:B------:R-:W-:-:S04]  /*46590*/  FSEL R131, R105, +QNAN , !P0 ;  /* 0x7ff0000069837808 */ /* 0x000fc80004000000 */
        /* <DEDUP_REMOVED lines=18> */
[----:B------:R-:W-:Y:S02]  /*466c0*/  IMAD.MOV.U32 R140, RZ, RZ, R104 ;  /* 0x000000ffff8c7224 */ /* 0x000fe400078e0068 */
[----:B------:R-:W-:-:S07]  /*466d0*/  IMAD.MOV.U32 R141, RZ, RZ, R105 ;  /* 0x000000ffff8d7224 */ /* 0x000fce00078e0069 */
.L_x_1327:
[----:B------:R-:W-:Y:S05]  /*466e0*/  BSYNC.RECONVERGENT B11 ;  /* 0x00000000000b7941 */ /* 0x000fea0003800200 */
.L_x_1326:
        /* <DEDUP_REMOVED lines=26> */
.L_x_1329:
[----:B------:R-:W-:Y:S05]  /*46890*/  BSYNC.RECONVERGENT B11 ;  /* 0x00000000000b7941 */ /* 0x000fea0003800200 */
.L_x_1328:
        /* <DEDUP_REMOVED lines=13> */
.L_x_1318:
[----:B------:R-:W-:Y:S01]  /*46970*/  ISETP.NE.AND P0, PT, R114, -0x1, PT ;  /* 0xffffffff7200780c */ /* 0x000fe20003f05270 */
[----:B------:R-:W-:Y:S01]  /*46980*/  IMAD R104, R35, 0x36, RZ ;  /* 0x0000003623687824 */ /* 0x000fe200078e02ff */
[----:B------:R-:W-:Y:S02]  /*46990*/  SHF.R.S32.HI R100, RZ, 0x1f, R119 ;  /* 0x0000001fff647819 */ /* 0x000fe40000011477 */
[----:B------:R-:W-:Y:S02]  /*469a0*/  ISETP.NE.OR P0, PT, R113, -0x4, P0 ;  /* 0xfffffffc7100780c */ /* 0x000fe40000705670 */
[----:B------:R-:W-:Y:S02]  /*469b0*/  SHF.R.S32.HI R101, RZ, 0x1f, R104 ;  /* 0x0000001fff657819 */ /* 0x000fe40000011468 */
[----:B------:R-:W-:-:S04]  /*469c0*/  IADD3 R104, P1, P2, R119, R104, R18 ;  /* 0x0000006877687210 */ /* 0x000fc80007a3e012 */
[----:B------:R-:W-:-:S05]  /*469d0*/  IADD3.X R105, PT, PT, R100, R101, R17, P1, P2 ;  /* 0x0000006564697210 */ /* 0x000fca0000fe4411 */
[----:B------:R-:W-:Y:S05]  /*469e0*/  @P0 BRA `(.L_x_1330) ;  /* 0x0000000400c00947 */ /* 0x000fea0003800000 */
        /* <DEDUP_REMOVED lines=8> */
[----:B------:R-:W2:Y:S01]  /*46a70*/  LDG.E.U8 R100, desc[UR6][R136.64+0x1] ;  /* 0x0000010688647981 */ /* 0x000ea2000c1e1100 */
[C---:B------:R-:W-:Y:S02]  /*46a80*/  R2UR UR14, R76.reuse ;  /* 0x000000004c0e72ca */ /* 0x040fe400000e0000 */
[C---:B------:R-:W-:Y:S01]  /*46a90*/  R2UR UR15, R77.reuse ;  /* 0x000000004d0f72ca */ /* 0x040fe200000e0000 */
[----:B------:R-:W2:Y:S01]  /*46aa0*/  LDG.E.U8 R101, desc[UR8][R136.64] ;  /* 0x0000000888657981 */ /* 0x000ea2000c1e1100 */
[----:B------:R-:W-:Y:S02]  /*46ab0*/  R2UR UR10, R76 ;  /* 0x000000004c0a72ca */ /* 0x000fe400000e0000 */
[----:B------:R-:W-:Y:S01]  /*46ac0*/  R2UR UR11, R77 ;  /* 0x000000004d0b72ca */ /* 0x000fe200000e0000 */
[----:B------:R-:W3:Y:S04]  /*46ad0*/  LDG.E.U8 R116, desc[UR4][R104.64+0x1c] ;  /* 0x00001c0468747981 */ /* 0x000ee8000c1e1100 */
[----:B------:R-:W3:Y:S04]  /*46ae0*/  LDG.E.U8 R121, desc[UR12][R104.64+0x1b] ;  /* 0x00001b0c68797981 */ /* 0x000ee8000c1e1100 */
[----:B------:R-:W4:Y:S04]  /*46af0*/  LDG.E.U8 R118, desc[UR14][R106.64] ;  /* 0x0000000e6a767981 */ /* 0x000f28000c1e1100 */
[----:B------:R-:W5:Y:S04]  /*46b00*/  LDG.E.U8 R108, desc[UR10][R138.64+0x1b] ;  /* 0x00001b0a8a6c7981 */ /* 0x000f68000c1e1100 */
[----:B------:R-:W5:Y:S04]  /*46b10*/  LDG.E.S8 R109, desc[UR12][R106.64+-0x1] ;  /* 0xffffff0c6a6d7981 */ /* 0x000f68000c1e1300 */
[----:B------:R-:W5:Y:S04]  /*46b20*/  LDG.E.S8 R38, desc[UR4][R138.64+0x1a] ;  /* 0x00001a048a267981 */ /* 0x000f68000c1e1300 */
[----:B------:R-:W5:Y:S04]  /*46b30*/  LDG.E.64 R102, desc[UR4][R102.64+0x1388] ;  /* 0x0013880466667981 */ /* 0x000f68000c1e1b00 */
[----:B------:R-:W5:Y:S04]  /*46b40*/  LDG.E.64 R126, desc[UR4][R84.64+0x28b8] ;  /* 0x0028b804547e7981 */ /* 0x000f68000c1e1b00 */
[----:B------:R-:W5:Y:S04]  /*46b50*/  LDG.E.64 R124, desc[UR6][R84.64+0x28c0] ;  /* 0x0028c006547c7981 */ /* 0x000f68000c1e1b00 */
[----:B------:R-:W5:Y:S01]  /*46b60*/  LDG.E.64 R128, desc[UR4][R84.64+0x28b0] ;  /* 0x0028b00454807981 */ /* 0x000f62000c1e1b00 */
[----:B------:R-:W-:Y:S01]  /*46b70*/  UMOV UR4, 0x5197d ;  /* 0x0005197d00047882 */ /* 0x000fe20000000000 */
[----:B------:R-:W-:Y:S01]  /*46b80*/  BSSY.RECONVERGENT B11, `(.L_x_1331) ;  /* 0x000002e0000b7945 */ /* 0x000fe20003800200 */
[----:B--2---:R-:W-:-:S02]  /*46b90*/  PRMT R100, R101, 0x3340, R100 ;  /* 0x0000334065647816 */ /* 0x004fc40000000064 */
[----:B---3--:R-:W-:Y:S02]  /*46ba0*/  PRMT R116, R121, 0x3340, R116 ;  /* 0x0000334079747816 */ /* 0x008fe40000000074 */
        /* <DEDUP_REMOVED lines=13> */
[----:B0-----:R-:W-:-:S08]  /*46c80*/  DADD R100, R104, R100 ;  /* 0x0000000068647229 */ /* 0x001fd00000000064 */
[----:B------:R-:W-:Y:S02]  /*46c90*/  DADD R100, R98, R100 ;  /* 0x0000000062647229 */ /* 0x000fe40000000064 */
[----:B-1----:R-:W-:-:S06]  /*46ca0*/  DADD R106, R108, R106 ;  /* 0x000000006c6a7229 */ /* 0x002fcc000000006a */
[----:B------:R-:W-:Y:S02]  /*46cb0*/  DSETP.GT.AND P0, PT, |R100|, R96, PT ;  /* 0x000000606400722a */ /* 0x000fe40003f04200 */
        /* <DEDUP_REMOVED lines=26> */
.L_x_1332:
[----:B------:R-:W-:Y:S05]  /*46e60*/  BSYNC.RECONVERGENT B11 ;  /* 0x00000000000b7941 */ /* 0x000fea0003800200 */
.L_x_1331:
        /* <DEDUP_REMOVED lines=26> */
.L_x_1334:
[----:B------:R-:W-:Y:S05]  /*47010*/  BSYNC.RECONVERGENT B11 ;  /* 0x00000000000b7941 */ /* 0x000fea0003800200 */
.L_x_1333:
        /* <DEDUP_REMOVED lines=13> */
.L_x_1330:
        /* <DEDUP_REMOVED lines=12> */
[C---:B------:R-:W-:Y:S02]  /*471b0*/  R2UR UR16, R76.reuse ;  /* 0x000000004c1072ca */ /* 0x040fe400000e0000 */
[----:B------:R-:W-:Y:S01]  /*471c0*/  R2UR UR17, R77 ;  /* 0x000000004d1172ca */ /* 0x000fe200000e0000 */
[----:B------:R-:W3:Y:S01]  /*471d0*/  LDG.E.U8 R118, desc[UR10][R138.64+0x1b] ;  /* 0x00001b0a8a767981 */ /* 0x000ee2000c1e1100 */
[----:B------:R-:W-:-:S02]  /*471e0*/  R2UR UR4, R76 ;  /* 0x000000004c0472ca */ /* 0x000fc400000e0000 */
[----:B------:R-:W-:Y:S01]  /*471f0*/  R2UR UR5, R77 ;  /* 0x000000004d0572ca */ /* 0x000fe200000e0000 */
[----:B------:R-:W4:Y:S04]  /*47200*/  LDG.E.U8 R121, desc[UR12][R104.64+0x1c] ;  /* 0x00001c0c68797981 */ /* 0x000f28000c1e1100 */
[----:B------:R-:W4:Y:S04]  /*47210*/  LDG.E.U8 R122, desc[UR14][R104.64+0x1b] ;  /* 0x00001b0e687a7981 */ /* 0x000f28000c1e1100 */
[----:B------:R-:W5:Y:S04]  /*47220*/  LDG.E.U8 R123, desc[UR16][R106.64] ;  /* 0x000000106a7b7981 */ /* 0x000f68000c1e1100 */
[----:B------:R-:W5:Y:S04]  /*47230*/  LDG.E.S8 R108, desc[UR4][R138.64+0x1a] ;  /* 0x00001a048a6c7981 */ /* 0x000f68000c1e1300 */
[----:B------:R-:W5:Y:S04]  /*47240*/  LDG.E.S8 R120, desc[UR6][R106.64+-0x1] ;  /* 0xffffff066a787981 */ /* 0x000f68000c1e1300 */
[----:B------:R5:W5:Y:S04]  /*47250*/  LDG.E.64 R100, desc[UR4][R102.64+0x1388] ;  /* 0x0013880466647981 */ /* 0x000b68000c1e1b00 */
[----:B------:R-:W5:Y:S04]  /*47260*/  LDG.E.64 R126, desc[UR4][R84.64+0x28b8] ;  /* 0x0028b804547e7981 */ /* 0x000f68000c1e1b00 */
[----:B------:R-:W5:Y:S04]  /*47270*/  LDG.E.64 R124, desc[UR6][R84.64+0x28c0] ;  /* 0x0028c006547c7981 */ /* 0x000f68000c1e1b00 */
[----:B------:R-:W5:Y:S01]  /*47280*/  LDG.E.64 R128, desc[UR4][R84.64+0x28b0] ;  /* 0x0028b00454807981 */ /* 0x000f62000c1e1b00 */
[----:B------:R-:W-:Y:S01]  /*47290*/  UMOV UR5, 0x5197d ;  /* 0x0005197d00057882 */ /* 0x000fe20000000000 */
[----:B------:R-:W-:-:S02]  /*472a0*/  UMOV UR4, 0x448 ;  /* 0x0000044800047882 */ /* 0x000fc40000000000 */
[----:B------:R-:W-:Y:S01]  /*472b0*/  LEA R130, R38, UR4, 0x3 ;  /* 0x0000000426827c11 */ /* 0x000fe2000f8e18ff */
[----:B------:R-:W-:Y:S01]  /*472c0*/  BSSY.RECONVERGENT B11, `(.L_x_1335) ;  /* 0x00000370000b7945 */ /* 0x000fe20003800200 */
[----:B--2---:R-:W-:Y:S02]  /*472d0*/  PRMT R109, R116, 0x3340, R109 ;  /* 0x00003340746d7816 */ /* 0x004fe4000000006d */
[----:B---3--:R-:W-:-:S04]  /*472e0*/  PRMT R118, R118, 0x3340, RZ ;  /* 0x0000334076767816 */ /* 0x008fc800000000ff */
[----:B------:R-:W-:Y:S02]  /*472f0*/  PRMT R109, R109, 0x5410, R118 ;  /* 0x000054106d6d7816 */ /* 0x000fe40000000076 */
[----:B----4-:R-:W-:Y:S02]  /*47300*/  PRMT R121, R122, 0x3340, R121 ;  /* 0x000033407a797816 */ /* 0x010fe40000000079 */
[----:B-----5:R-:W-:Y:S01]  /*47310*/  PRMT R102, R123, 0x3340, RZ ;  /* 0x000033407b667816 */ /* 0x020fe200000000ff */
[----:B------:R-:W-:-:S03]  /*47320*/  IDP.4A.S8.U8 R108, R109, UR5, R108 ;  /* 0x000000056d6c7c26 */ /* 0x000fc6000800026c */
[----:B------:R-:W-:Y:S02]  /*47330*/  PRMT R121, R121, 0x5410, R102 ;  /* 0x0000541079797816 */ /* 0x000fe40000000066 */
[----:B------:R-:W-:-:S03]  /*47340*/  LEA R38, R108, UR4, 0x3 ;  /* 0x000000046c267c11 */ /* 0x000fc6000f8e18ff */
[----:B------:R-:W-:Y:S01]  /*47350*/  IDP.4A.S8.U8 R120, R121, UR5, R120 ;  /* 0x0000000579787c26 */ /* 0x000fe20008000278 */
[----:B------:R-:W0:Y:S04]  /*47360*/  LDC.64 R102, c[0x3][R130+0x5ea8] ;  /* 0x00d7aa0082667b82 */ /* 0x000e280000000a00 */
[----:B------:R-:W-:-:S04]  /*47370*/  LEA R116, R120, UR4, 0x3 ;  /* 0x0000000478747c11 */ /* 0x000fc8000f8e18ff */
[----:B------:R-:W0:Y:S08]  /*47380*/  LDC.64 R106, c[0x3][R38+0x6360] ;  /* 0x00d8d800266a7b82 */ /* 0x000e300000000a00 */
[----:B------:R-:W1:Y:S08]  /*47390*/  LDC.64 R122, c[0x3][R130+0x6178] ;  /* 0x00d85e00827a7b82 */ /* 0x000e700000000a00 */
[----:B------:R-:W1:Y:S08]  /*473a0*/  LDC.64 R120, c[0x3][R38+0x76e8] ;  /* 0x00ddba0026787b82 */ /* 0x000e700000000a00 */
[----:B------:R-:W2:Y:S08]  /*473b0*/  LDC.64 R104, c[0x3][R116+0x6360] ;  /* 0x00d8d80074687b82 */ /* 0x000eb00000000a00 */
[----:B------:R-:W3:Y:S01]  /*473c0*/  LDC.64 R108, c[0x3][R116+0x76e8] ;  /* 0x00ddba00746c7b82 */ /* 0x000ee20000000a00 */
[----:B------:R-:W-:-:S05]  /*473d0*/  VIADD R118, R111, 0x2 ;  /* 0x000000026f767836 */ /* 0x000fca0000000000 */
[----:B------:R-:W-:Y:S01]  /*473e0*/  IABS R118, R118 ;  /* 0x0000007600767213 */ /* 0x000fe20000000000 */
[----:B0-----:R-:W-:-:S03]  /*473f0*/  DADD R106, R102, R106 ;  /* 0x00000000666a7229 */ /* 0x001fc6000000006a */
[----:B------:R-:W0:Y:S01]  /*47400*/  I2F.F64 R102, R118 ;  /* 0x0000007600667312 */ /* 0x000e220000201c00 */
[----:B------:R-:W-:Y:S01]  /*47410*/  UMOV UR4, 0x64b31d04 ;  /* 0x64b31d0400047882 */ /* 0x000fe20000000000 */
[----:B------:R-:W-:Y:S01]  /*47420*/  UMOV UR5, 0x3feef3e8 ;  /* 0x3feef3e800057882 */ /* 0x000fe20000000000 */
[----:B-1----:R-:W-:Y:S02]  /*47430*/  DADD R120, R122, R120 ;  /* 0x000000007a787229 */ /* 0x002fe40000000078 */
[----:B--2---:R-:W-:-:S06]  /*47440*/  DADD R104, R106, R104 ;  /* 0x000000006a687229 */ /* 0x004fcc0000000068 */
[----:B---3--:R-:W-:Y:S02]  /*47450*/  DADD R108, R120, R108 ;  /* 0x00000000786c7229 */ /* 0x008fe4000000006c */
[----:B0-----:R-:W-:-:S06]  /*47460*/  DFMA R102, R102, -UR4, R104 ;  /* 0x8000000466667c2b */ /* 0x001fcc0008000068 */
[----:B------:R-:W-:Y:S02]  /*47470*/  DADD R104, R98, R108 ;  /* 0x0000000062687229 */ /* 0x000fe4000000006c */
[----:B------:R-:W-:-:S06]  /*47480*/  DADD R100, R102, R100 ;  /* 0x0000000066647229 */ /* 0x000fcc0000000064 */
[----:B------:R-:W-:-:S06]  /*47490*/  DSETP.GT.AND P0, PT, |R104|, R96, PT ;  /* 0x000000606800722a */ /* 0x000fcc0003f04200 */
        /* <DEDUP_REMOVED lines=25> */
.L_x_1336:
[----:B------:R-:W-:Y:S05]  /*47630*/  BSYNC.RECONVERGENT B11 ;  /* 0x00000000000b7941 */ /* 0x000fea0003800200 */
.L_x_1335:
        /* <DEDUP_REMOVED lines=26> */
.L_x_1338:
[----:B------:R-:W-:Y:S05]  /*477e0*/  BSYNC.RECONVERGENT B11 ;  /* 0x00000000000b7941 */ /* 0x000fea0003800200 */
.L_x_1337:
[----:B------:R-:W-:-:S14]  /*477f0*/  DSETP.GE.AND P0, PT, R140, R104, PT ;  /* 0x000000688c00722a */ /* 0x000fdc0003f06000 */
        /* <DEDUP_REMOVED lines=10> */
.L_x_1317:
[----:B------:R-:W-:Y:S05]  /*478a0*/  BSYNC.RECONVERGENT B0 ;  /* 0x0000000000007941 */ /* 0x000fea0003800200 */
.L_x_1316:
[----:B------:R-:W-:Y:S01]  /*478b0*/  DSETP.GEU.AND P0, PT, R144, -2500, PT ;  /* 0xc0a388009000742a */ /* 0x000fe20003f0e000 */
[----:B------:R-:W-:Y:S01]  /*478c0*/  UMOV UR4, 0xff800000 ;  /* 0xff80000000047882 */ /* 0x000fe20000000000 */
[----:B------:R-:W-:-:S04]  /*478d0*/  UMOV UR5, 0x41cdcd64 ;  /* 0x41cdcd6400057882 */ /* 0x000fc80000000000 */
[----:B------:R-:W-:-:S14]  /*478e0*/  DSETP.GEU.OR P0, PT, |R142|, UR4, P0 ;  /* 0x000000048e007e2a */ /* 0x000fdc000870e600 */
[----:B------:R-:W-:Y:S02]  /*478f0*/  @!P0 R2UR UR4, R76 ;  /* 0x000000004c0482ca */ /* 0x000fe400000e0000 */
[----:B------:R-:W-:Y:S02]  /*47900*/  @!P0 CS2R R142, SRZ ;  /* 0x00000000008e8805 */ /* 0x000fe4000001ff00 */
[----:B------:R-:W-:-:S13]  /*47910*/  @!P0 R2UR UR5, R77 ;  /* 0x000000004d0582ca */ /* 0x000fda00000e0000 */
[----:B------:R0:W-:Y:S02]  /*47920*/  @!P0 STG.E.64 desc[UR4][R84.64+0x2908], RZ ;  /* 0x002908ff54008986 */ /* 0x0001e4000c101b04 */
.L_x_1315:
[----:B------:R-:W-:Y:S05]  /*47930*/  BSYNC.RECONVERGENT B1 ;  /* 0x0000000000017941 */ /* 0x000fea0003800200 */
.L_x_1314:
[C---:B------:R-:W-:Y:S02]  /*47940*/  VIADD R38, R115.reuse, 0x2 ;  /* 0x0000000273267836 */ /* 0x040fe40000000000 */
[----:B------:R-:W-:Y:S02]  /*47950*/  VIADD R115, R115, 0x1 ;  /* 0x0000000173737836 */ /* 0x000fe40000000000 */
[----:B------:R-:W-:Y:S01]  /*47960*/  VIADD R47, R47, 0x1 ;  /* 0x000000012f2f7836 */ /* 0x000fe20000000000 */
[----:B------:R-:W-:Y:S01]  /*47970*/  ISETP.GE.AND P0, PT, R38, R45, PT ;  /* 0x0000002d2600720c */ /* 0x000fe20003f06270 */
[----:B------:R-:W-:Y:S01]  /*47980*/  VIADD R110, R110, 0xffffffff ;  /* 0xffffffff6e6e7836 */ /* 0x000fe20000000000 */
[----:B------:R-:W-:Y:S01]  /*47990*/  ISETP.LT.AND P1, PT, R115, R2, PT ;  /* 0x000000027300720c */ /* 0x000fe20003f21270 */
[----:B------:R-:W-:Y:S02]  /*479a0*/  VIADD R112, R112, 0x1 ;  /* 0x0000000170707836 */ /* 0x000fe40000000000 */
[----:B------:R-:W-:-:S02]  /*479b0*/  VIADD R113, R113, 0xffffffff ;  /* 0xffffffff71717836 */ /* 0x000fc40000000000 */
[----:B------:R-:W-:Y:S02]  /*479c0*/  VIADD R111, R111, 0x2 ;  /* 0x000000026f6f7836 */ /* 0x000fe40000000000 */
[----:B------:R-:W-:Y:S02]  /*479d0*/  IMAD.IADD R117, R2, 0x1, R117 ;  /* 0x0000000102757824 */ /* 0x000fe400078e0275 */
[----:B------:R-:W-:Y:S02]  /*479e0*/  VIADD R114, R114, 0x1 ;  /* 0x0000000172727836 */ /* 0x000fe40000000000 */
[----:B------:R-:W-:Y:S02]  /*479f0*/  VIADD R119, R119, 0x1 ;  /* 0x0000000177777836 */ /* 0x000fe40000000000 */
[----:B------:R-:W-:Y:S05]  /*47a00*/  @!P0 BRA P1, `(.L_x_1339) ;  /* 0xffffffdc00bc8947 */ /* 0x000fea000083ffff */
.L_x_1313:
[----:B------:R-:W-:Y:S05]  /*47a10*/  BSYNC.RECONVERGENT B2 ;  /* 0x0000000000027941 */ /* 0x000fea0003800200 */
.L_x_1312:
[C---:B------:R-:W-:Y:S01]  /*47a20*/  ISETP.GT.AND P0, PT, R46.reuse, R44, PT ;  /* 0x0000002c2e00720c */ /* 0x040fe20003f04270 */
[----:B------:R-:W-:-:S12]  /*47a30*/  VIADD R46, R46, 0xffffffff ;  /* 0xffffffff2e2e7836 */ /* 0x000fd80000000000 */
[----:B------:R-:W-:Y:S05]  /*47a40*/  @P0 BRA `(.L_x_1340) ;  /* 0xffffffdc00700947 */ /* 0x000fea000383ffff */
.L_x_1311:
[----:B------:R-:W-:Y:S05]  /*47a50*/  BSYNC.RECONVERGENT B3 ;  /* 0x0000000000037941 */ /* 0x000fea0003800200 */
.L_x_1310:
[----:B------:R-:W-:Y:S01]  /*47a60*/  ISETP.NE.AND P0, PT, R39, R12, PT ;  /* 0x0000000c2700720c */ /* 0x000fe20003f05270 */
[----:B------:R-:W-:Y:S01]  /*47a70*/  VIADD R38, R6, 0x271 ;  /* 0x0000027106267836 */ /* 0x000fe20000000000 */
[----:B------:R-:W-:Y:S01]  /*47a80*/  R2UR UR4, R76 ;  /* 0x000000004c0472ca */ /* 0x000fe200000e0000 */
[C---:B0-----:R-:W-:Y:S01]  /*47a90*/  VIADD R45, R3.reuse, 0xffffffff ;  /* 0xffffffff032d7836 */ /* 0x041fe20000000000 */
[----:B------:R-:W-:Y:S01]  /*47aa0*/  ISETP.EQ.OR P0, PT, R3, R2, !P0 ;  /* 0x000000020300720c */ /* 0x000fe20004702670 */
[----:B------:R-:W-:Y:S01]  /*47ab0*/  IMAD.IADD R44, R39, 0x1, R38 ;  /* 0x00000001272c7824 */ /* 0x000fe200078e0226 */
[----:B------:R-:W-:Y:S01]  /*47ac0*/  R2UR UR5, R77 ;  /* 0x000000004d0572ca */ /* 0x000fe200000e0000 */
[----:B------:R-:W-:Y:S01]  /*47ad0*/  IMAD R102, R9, R3, R6 ;  /* 0x0000000309667224 */ /* 0x000fe200078e0206 */
[----:B------:R-:W-:Y:S01]  /*47ae0*/  ISETP.GE.OR P0, PT, R3, R39, P0 ;  /* 0x000000270300720c */ /* 0x000fe20000706670 */
[----:B------:R-:W-:Y:S02]  /*47af0*/  IMAD R45, R9, R45, R44 ;  /* 0x0000002d092d7224 */ /* 0x000fe400078e022c */
[----:B------:R-:W-:-:S02]  /*47b00*/  IMAD.MOV.U32 R46, RZ, RZ, 0x0 ;  /* 0x00000000ff2e7424 */ /* 0x000fc400078e00ff */
[----:B------:R-:W-:Y:S01]  /*47b10*/  IMAD.WIDE R44, R45, 0x8, R78 ;  /* 0x000000082d2c7825 */ /* 0x000fe200078e024e */
[----:B------:R-:W-:Y:S03]  /*47b20*/  BSSY.RECONVERGENT B0, `(.L_x_1341) ;  /* 0x0000022000007945 */ /* 0x000fe60003800200 */
[----:B------:R-:W-:Y:S02]  /*47b30*/  IMAD.MOV.U32 R47, RZ, RZ, -0x40100000 ;  /* 0xbff00000ff2f7424 */ /* 0x000fe400078e00ff */
[----:B------:R0:W5:Y:S02]  /*47b40*/  LDG.E.64 R106, desc[UR4][R44.64] ;  /* 0x000000042c6a7981 */ /* 0x000164000c1e1b00 */
[----:B------:R-:W-:Y:S05]  /*47b50*/  @P0 BRA `(.L_x_1342) ;  /* 0x0000000000780947 */ /* 0x000fea0003800000 */
[-C--:B------:R-:W-:Y:S02]  /*47b60*/  ISETP.GT.AND P2, PT, R3, R2.reuse, PT ;  /* 0x000000020300720c */ /* 0x080fe40003f44270 */
[----:B------:R-:W-:Y:S02]  /*47b70*/  ISETP.GT.AND P1, PT, R39, R2, PT ;  /* 0x000000022700720c */ /* 0x000fe40003f24270 */
[C---:B------:R-:W-:Y:S02]  /*47b80*/  SEL R96, R2.reuse, RZ, P2 ;  /* 0x000000ff02607207 */ /* 0x040fe40001000000 */
[----:B------:R-:W-:Y:S02]  /*47b90*/  SEL R46, R2, RZ, P1 ;  /* 0x000000ff022e7207 */ /* 0x000fe40000800000 */
[C---:B------:R-:W-:Y:S01]  /*47ba0*/  R2UR UR6, R76.reuse ;  /* 0x000000004c0672ca */ /* 0x040fe200000e0000 */
[----:B------:R-:W-:Y:S01]  /*47bb0*/  IMAD.IADD R97, R3, 0x1, -R96 ;  /* 0x0000000103617824 */ /* 0x000fe200078e0a60 */
[----:B------:R-:W-:Y:S01]  /*47bc0*/  R2UR UR7, R77 ;  /* 0x000000004d0772ca */ /* 0x000fe200000e0000 */
[----:B------:R-:W-:Y:S01]  /*47bd0*/  IMAD.IADD R47, R39, 0x1, -R46 ;  /* 0x00000001272f7824 */ /* 0x000fe200078e0a2e */
[----:B------:R-:W-:-:S02]  /*47be0*/  R2UR UR8, R76 ;  /* 0x000000004c0872ca */ /* 0x000fc400000e0000 */
[C---:B------:R-:W-:Y:S02]  /*47bf0*/  R2UR UR9, R77.reuse ;  /* 0x000000004d0972ca */ /* 0x040fe400000e0000 */
[----:B------:R-:W-:Y:S02]  /*47c00*/  R2UR UR10, R76 ;  /* 0x000000004c0a72ca */ /* 0x000fe400000e0000 */
[----:B------:R-:W-:Y:S02]  /*47c10*/  R2UR UR11, R77 ;  /* 0x000000004d0b72ca */ /* 0x000fe400000e0000 */
[----:B------:R-:W-:Y:S02]  /*47c20*/  IADD3 R96, P1, PT, R82, R97, RZ ;  /* 0x0000006152607210 */ /* 0x000fe40007f3e0ff */
[----:B------:R-:W-:Y:S02]  /*47c30*/  IADD3 R98, P2, PT, R47, R82, RZ ;  /* 0x000000522f627210 */ /* 0x000fe40007f5e0ff */
[----:B------:R-:W-:-:S02]  /*47c40*/  LEA.HI.X.SX32 R97, R97, R83, 0x1, P1 ;  /* 0x0000005361617211 */ /* 0x000fc400008f0eff */
[----:B------:R-:W-:Y:S02]  /*47c50*/  LEA.HI.X.SX32 R99, R47, R83, 0x1, P2 ;  /* 0x000000532f637211 */ /* 0x000fe400010f0eff */
[----:B------:R-:W-:Y:S01]  /*47c60*/  R2UR UR4, R76 ;  /* 0x000000004c0472ca */ /* 0x000fe200000e0000 */
[----:B------:R-:W2:Y:S01]  /*47c70*/  LDG.E.U8 R47, desc[UR6][R96.64+0x1] ;  /* 0x00000106602f7981 */ /* 0x000ea2000c1e1100 */
[----:B------:R-:W-:-:S03]  /*47c80*/  R2UR UR5, R77 ;  /* 0x000000004d0572ca */ /* 0x000fc600000e0000 */
[----:B------:R-:W2:Y:S04]  /*47c90*/  LDG.E.U8 R100, desc[UR8][R96.64] ;  /* 0x0000000860647981 */ /* 0x000ea8000c1e1100 */
[----:B------:R-:W3:Y:S06]  /*47ca0*/  LDG.E.U8 R101, desc[UR10][R98.64+0x1b] ;  /* 0x00001b0a62657981 */ /* 0x000eec000c1e1100 */
[----:B------:R-:W4:Y:S01]  /*47cb0*/  LDG.E.S8 R46, desc[UR4][R98.64+0x1a] ;  /* 0x00001a04622e7981 */ /* 0x000f22000c1e1300 */
[----:B------:R-:W-:Y:S01]  /*47cc0*/  UMOV UR4, 0x5197d ;  /* 0x0005197d00047882 */ /* 0x000fe20000000000 */
[----:B--2---:R-:W-:-:S02]  /*47cd0*/  PRMT R47, R100, 0x3340, R47 ;  /* 0x00003340642f7816 */ /* 0x004fc4000000002f */
[----:B---3--:R-:W-:-:S04]  /*47ce0*/  PRMT R100, R101, 0x3340, RZ ;  /* 0x0000334065647816 */ /* 0x008fc800000000ff */
[----:B------:R-:W-:-:S05]  /*47cf0*/  PRMT R47, R47, 0x5410, R100 ;  /* 0x000054102f2f7816 */ /* 0x000fca0000000064 */
[----:B----4-:R-:W-:Y:S01]  /*47d00*/  IDP.4A.S8.U8 R46, R47, UR4, R46 ;  /* 0x000000042f2e7c26 */ /* 0x010fe2000800022e */
[----:B------:R-:W-:-:S04]  /*47d10*/  UMOV UR4, 0x448 ;  /* 0x0000044800047882 */ /* 0x000fc80000000000 */
[----:B------:R-:W-:-:S06]  /*47d20*/  LEA R46, R46, UR4, 0x3 ;  /* 0x000000042e2e7c11 */ /* 0x000fcc000f8e18ff */
[----:B------:R-:W2:Y:S02]  /*47d30*/  LDC.64 R46, c[0x3][R46] ;  /* 0x00c000002e2e7b82 */ /* 0x000ea40000000a00 */
.L_x_1342:
[----:B------:R-:W-:Y:S05]  /*47d40*/  BSYNC.RECONVERGENT B0 ;  /* 0x0000000000007941 */ /* 0x000fea0003800200 */
.L_x_1341:
[----:B------:R-:W-:Y:S02]  /*47d50*/  R2UR UR4, R76 ;  /* 0x000000004c0472ca */ /* 0x000fe400000e0000 */
[----:B------:R-:W-:Y:S02]  /*47d60*/  R2UR UR5, R77 ;  /* 0x000000004d0572ca */ /* 0x000fe400000e0000 */
[----:B------:R-:W-:-:S05]  /*47d70*/  IADD3 R105, PT, PT, R102, 0x270, R39 ;  /* 0x0000027066697810 */ /* 0x000fca0007ffe027 */
[----:B------:R-:W-:-:S06]  /*47d80*/  IMAD.WIDE R104, R105, 0x8, R78 ;  /* 0x0000000869687825 */ /* 0x000fcc00078e024e */
[----:B------:R-:W2:Y:S01]  /*47d90*/  LDG.E.64 R96, desc[UR4][R104.64] ;  /* 0x0000000468607981 */ /* 0x000ea2000c1e1b00 */
[----:B------:R-:W-:Y:S01]  /*47da0*/  IMAD.MOV.U32 R100, RZ, RZ, -0x771c970f ;  /* 0x88e368f1ff647424 */ /* 0x000fe200078e00ff */
[----:B------:R-:W-:Y:S01]  /*47db0*/  BSSY.RECONVERGENT B0, `(.L_x_1102) ;  /* 0x000024d000007945 */ /* 0x000fe20003800200 */
[----:B------:R-:W-:-:S03]  /*47dc0*/  IMAD.MOV.U32 R101, RZ, RZ, 0x3ee4f8b5 ;  /* 0x3ee4f8b5ff657424 */ /* 0x000fc600078e00ff */
[----:B------:R-:W-:Y:S01]  /*47dd0*/  BSSY.RELIABLE B1, `(.L_x_1343) ;  /* 0x000009a000017945 */ /* 0x000fe20003800100 */
[----:B--2---:R-:W-:-:S08]  /*47de0*/  DADD R96, R96, R46 ;  /* 0x0000000060607229 */ /* 0x004fd0000000002e */
[C-C-:B-----5:R-:W-:Y:S02]  /*47df0*/  DSETP.MAX.AND P2, P3, |R106|.reuse, |R96|.reuse, PT ;  /* 0x400000606a00722a */ /* 0x160fe40003b4f200 */
[----:B------:R-:W-:Y:S01]  /*47e00*/  DADD R46, R106, -R96 ;  /* 0x000000006a2e7229 */ /* 0x000fe20000000860 */
[----:B------:R-:W-:Y:S02]  /*47e10*/  IMAD.MOV.U32 R99, RZ, RZ, R96 ;  /* 0x000000ffff637224 */ /* 0x000fe400078e0060 */
[----:B------:R-:W-:-:S05]  /*47e20*/  IMAD.MOV.U32 R96, RZ, RZ, R107 ;  /* 0x000000ffff607224 */ /* 0x000fca00078e006b */
[----:B------:R-:W-:Y:S01]  /*47e30*/  DSETP.GEU.AND P1, PT, |R46|, R100, PT ;  /* 0x000000642e00722a */ /* 0x000fe20003f2e200 */
[----:B------:R-:W-:Y:S01]  /*47e40*/  FSEL R103, |R96|, |R97|, P2 ;  /* 0x4000006160677208 */ /* 0x000fe20001000200 */
[----:B------:R-:W-:Y:S02]  /*47e50*/  IMAD.MOV.U32 R46, RZ, RZ, R106 ;  /* 0x000000ffff2e7224 */ /* 0x000fe400078e006a */
[----:B------:R-:W-:Y:S01]  /*47e60*/  @P3 LOP3.LUT R103, R97, 0x80000, RZ, 0xfc, !PT ;  /* 0x0008000061673812 */ /* 0x000fe200078efcff */
[----:B------:R-:W-:Y:S02]  /*47e70*/  IMAD.MOV.U32 R47, RZ, RZ, 0x41cdcd64 ;  /* 0x41cdcd64ff2f7424 */ /* 0x000fe400078e00ff */
[----:B------:R-:W-:Y:S01]  /*47e80*/  SEL R96, R46, R99, P2 ;  /* 0x000000632e607207 */ /* 0x000fe20001000000 */
[----:B------:R-:W-:Y:S02]  /*47e90*/  IMAD.MOV.U32 R46, RZ, RZ, -0x800000 ;  /* 0xff800000ff2e7424 */ /* 0x000fe400078e00ff */
[----:B------:R-:W-:-:S06]  /*47ea0*/  IMAD.MOV.U32 R97, RZ, RZ, R103 ;  /* 0x000000ffff617224 */ /* 0x000fcc00078e0067 */
[----:B------:R-:W-:-:S14]  /*47eb0*/  DSETP.GT.OR P1, PT, R96, R46, P1 ;  /* 0x0000002e6000722a */ /* 0x000fdc0000f24400 */
[----:B------:R-:W-:Y:S05]  /*47ec0*/  @P1 BRA `(.L_x_1344) ;  /* 0x0000000800281947 */ /* 0x000fea0003800000 */
[----:B------:R-:W-:Y:S02]  /*47ed0*/  R2UR UR4, R76 ;  /* 0x000000004c0472ca */ /* 0x000fe400000e0000 */
[----:B------:R-:W-:Y:S01]  /*47ee0*/  R2UR UR5, R77 ;  /* 0x000000004d0572ca */ /* 0x000fe200000e0000 */
[----:B------:R-:W-:Y:S01]  /*47ef0*/  BSSY.RECONVERGENT B2, `(.L_x_1345) ;  /* 0x0000026000027945 */ /* 0x000fe20003800200 */
[----:B------:R-:W-:Y:S02]  /*47f00*/  IMAD.MOV.U32 R108, RZ, RZ, 0x0 ;  /* 0x00000000ff6c7424 */ /* 0x000fe400078e00ff */
[----:B------:R-:W-:-:S09]  /*47f10*/  IMAD.MOV.U32 R109, RZ, RZ, 0x7ff00000 ;  /* 0x7ff00000ff6d7424 */ /* 0x000fd200078e00ff */
[----:B------:R2:W5:Y:S01]  /*47f20*/  LDG.E.64 R102, desc[UR4][R44.64+-0x1388] ;  /* 0xffec78042c667981 */ /* 0x000562000c1e1b00 */
        /* <DEDUP_REMOVED lines=18> */
[----:B------:R-:W3:Y:S01]  /*48050*/  LDG.E.U8 R111, desc[UR6][R96.64+0x1] ;  /* 0x00000106606f7981 */ /* 0x000ee2000c1e1100 */
[----:B------:R-:W-:-:S03]  /*48060*/  R2UR UR5, R77 ;  /* 0x000000004d0572ca */ /* 0x000fc600000e0000 */
[----:B------:R-:W3:Y:S04]  /*48070*/  LDG.E.U8 R112, desc[UR8][R96.64] ;  /* 0x0000000860707981 */ /* 0x000ee8000c1e1100 */
[----:B------:R-:W4:Y:S06]  /*48080*/  LDG.E.U8 R113, desc[UR10][R98.64+0x1b] ;  /* 0x00001b0a62717981 */ /* 0x000f2c000c1e1100 */
[----:B------:R-:W2:Y:S01]  /*48090*/  LDG.E.S8 R110, desc[UR4][R98.64+0x1a] ;  /* 0x00001a04626e7981 */ /* 0x000ea2000c1e1300 */
[----:B------:R-:W-:Y:S01]  /*480a0*/  UMOV UR4, 0x5197d ;  /* 0x0005197d00047882 */ /* 0x000fe20000000000 */
[----:B---3--:R-:W-:-:S02]  /*480b0*/  PRMT R111, R112, 0x3340, R111 ;  /* 0x00003340706f7816 */ /* 0x008fc4000000006f */
[----:B----4-:R-:W-:-:S04]  /*480c0*/  PRMT R112, R113, 0x3340, RZ ;  /* 0x0000334071707816 */ /* 0x010fc800000000ff */
[----:B------:R-:W-:-:S05]  /*480d0*/  PRMT R111, R111, 0x5410, R112 ;  /* 0x000054106f6f7816 */ /* 0x000fca0000000070 */
[----:B--2---:R-:W-:Y:S01]  /*480e0*/  IDP.4A.S8.U8 R110, R111, UR4, R110 ;  /* 0x000000046f6e7c26 */ /* 0x004fe2000800026e */
[----:B------:R-:W-:-:S04]  /*480f0*/  UMOV UR4, 0x448 ;  /* 0x0000044800047882 */ /* 0x000fc80000000000 */
[----:B------:R-:W-:-:S06]  /*48100*/  LEA R110, R110, UR4, 0x3 ;  /* 0x000000046e6e7c11 */ /* 0x000fcc000f8e18ff */
[----:B------:R-:W2:Y:S02]  /*48110*/  LDC.64 R110, c[0x3][R110+0x1388] ;  /* 0x00c4e2006e6e7b82 */ /* 0x000ea40000000a00 */
[----:B--2---:R-:W-:-:S14]  /*48120*/  DSETP.GEU.AND P0, PT, |R110|, R46, PT ;  /* 0x0000002e6e00722a */ /* 0x004fdc0003f0e200 */
[----:B------:R-:W-:Y:S02]  /*48130*/  @!P0 IMAD.MOV.U32 R108, RZ, RZ, R110 ;  /* 0x000000ffff6c8224 */ /* 0x000fe400078e006e */
[----:B------:R-:W-:-:S07]  /*48140*/  @!P0 IMAD.MOV.U32 R109, RZ, RZ, R111 ;  /* 0x000000ffff6d8224 */ /* 0x000fce00078e006f */
.L_x_1346:
[----:B------:R-:W-:Y:S05]  /*48150*/  BSYNC.RECONVERGENT B2 ;  /* 0x0000000000027941 */ /* 0x000fea0003800200 */
.L_x_1345:
[----:B------:R-:W-:Y:S02]  /*48160*/  R2UR UR4, R76 ;  /* 0x000000004c0472ca */ /* 0x000fe400000e0000 */
[----:B------:R-:W-:-:S13]  /*48170*/  R2UR UR5, R77 ;  /* 0x000000004d0572ca */ /* 0x000fda00000e0000 */
[----:B------:R-:W2:Y:S01]  /*48180*/  LDG.E.64 R104, desc[UR4][R104.64+-0x1388] ;  /* 0xffec780468687981 */ /* 0x000ea2000c1e1b00 */
[----:B-----5:R-:W-:Y:S01]  /*48190*/  IMAD.MOV.U32 R98, RZ, RZ, R103 ;  /* 0x000000ffff627224 */ /* 0x020fe200078e0067 */
[----:B--2---:R-:W-:-:S08]  /*481a0*/  DADD R108, R104, R108 ;  /* 0x00000000686c7229 */ /* 0x004fd0000000006c */
[C-C-:B------:R-:W-:Y:S02]  /*481b0*/  DSETP.MAX.AND P1, P2, |R102|.reuse, |R108|.reuse, PT ;  /* 0x4000006c6600722a */ /* 0x140fe40003a2f200 */
[----:B------:R-:W-:Y:S01]  /*481c0*/  IMAD.MOV.U32 R99, RZ, RZ, R109 ;  /* 0x000000ffff637224 */ /* 0x000fe200078e006d */
[----:B------:R-:W-:-:S04]  /*481d0*/  DADD R96, R102, -R108 ;  /* 0x0000000066607229 */ /* 0x000fc8000000086c */
[----:B------:R-:W-:-:S04]  /*481e0*/  FSEL R103, |R98|, |R99|, P1 ;  /* 0x4000006362677208 */ /* 0x000fc80000800200 */
[----:B------:R-:W-:Y:S01]  /*481f0*/  DSETP.GEU.AND P0, PT, |R96|, R100, PT ;  /* 0x000000646000722a */ /* 0x000fe20003f0e200 */
[----:B------:R-:W-:Y:S02]  /*48200*/  SEL R96, R102, R108, P1 ;  /* 0x0000006c66607207 */ /* 0x000fe40000800000 */
[----:B------:R-:W-:-:S05]  /*48210*/  @P2 LOP3.LUT R103, R99, 0x80000, RZ, 0xfc, !PT ;  /* 0x0008000063672812 */ /* 0x000fca00078efcff */
[----:B------:R-:W-:-:S06]  /*48220*/  IMAD.MOV.U32 R97, RZ, RZ, R103 ;  /* 0x000000ffff617224 */ /* 0x000fcc00078e0067 */
[----:B------:R-:W-:-:S14]  /*48230*/  DSETP.GT.OR P0, PT, R96, R46, P0 ;  /* 0x0000002e6000722a */ /* 0x000fdc0000704400 */
[----:B------:R-:W-:Y:S05]  /*48240*/  @!P0 BREAK.RELIABLE B1 ;  /* 0x0000000000018942 */ /* 0x000fea0003800100 */
[----:B------:R-:W-:Y:S05]  /*48250*/  @P0 BRA `(.L_x_1344) ;  /* 0x0000000400440947 */ /* 0x000fea0003800000 */
[----:B0-----:R-:W-:Y:S01]  /*48260*/  VIADD R44, R8, 0x1 ;  /* 0x00000001082c7836 */ /* 0x001fe20000000000 */
        /* <DEDUP_REMOVED lines=14> */
[----:B------:R-:W5:Y:S04]  /*48350*/  LDL R42, [R96+0x4] ;  /* 0x00000400602a7983 */ /* 0x000f680000100800 */
[----:B------:R-:W3:Y:S01]  /*48360*/  LDL R43, [R96+0x8] ;  /* 0x00000800602b7983 */ /* 0x000ee20000100800 */
[----:B------:R-:W-:Y:S01]  /*48370*/  ISETP.NE.AND P0, PT, R46, 0x1, PT ;  /* 0x000000012e00780c */ /* 0x000fe20003f05270 */
[----:B------:R-:W-:-:S02]  /*48380*/  VIADD R38, R7, 0xffffffff ;  /* 0xffffffff07267836 */ /* 0x000fc40000000000 */
[----:B--2---:R0:W-:Y:S04]  /*48390*/  STL [R96+0xc], R41 ;  /* 0x00000c2960007387 */ /* 0x0041e80000100800 */
[----:B-----5:R0:W-:Y:S04]  /*483a0*/  STL [R96+0x10], R42 ;  /* 0x0000102a60007387 */ /* 0x0201e80000100800 */
[----:B---3--:R0:W-:Y:S02]  /*483b0*/  STL [R96+0x14], R43 ;  /* 0x0000142b60007387 */ /* 0x0081e40000100800 */
[----:B------:R-:W-:Y:S05]  /*483c0*/  @!P0 BRA `(.L_x_1350) ;  /* 0x0000000000408947 */ /* 0x000fea0003800000 */
[----:B0-----:R-:W2:Y:S04]  /*483d0*/  LDL R41, [R96+-0xc] ;  /* 0xfffff40060297983 */ /* 0x001ea80000100800 */
[----:B------:R-:W3:Y:S04]  /*483e0*/  LDL R42, [R96+-0x8] ;  /* 0xfffff800602a7983 */ /* 0x000ee80000100800 */
[----:B------:R-:W5:Y:S01]  /*483f0*/  LDL R43, [R96+-0x4] ;  /* 0xfffffc00602b7983 */ /* 0x000f620000100800 */
[----:B------:R-:W-:Y:S01]  /*48400*/  ISETP.NE.AND P0, PT, R46, 0x2, PT ;  /* 0x000000022e00780c */ /* 0x000fe20003f05270 */
[----:B------:R-:W-:-:S02]  /*48410*/  IMAD.MOV.U32 R38, RZ, RZ, R45 ;  /* 0x000000ffff267224 */ /* 0x000fc400078e002d */
[----:B--2---:R2:W-:Y:S04]  /*48420*/  STL [R96], R41 ;  /* 0x0000002960007387 */ /* 0x0045e80000100800 */
[----:B---3--:R2:W-:Y:S04]  /*48430*/  STL [R96+0x4], R42 ;  /* 0x0000042a60007387 */ /* 0x0085e80000100800 */
[----:B-----5:R2:W-:Y:S02]  /*48440*/  STL [R96+0x8], R43 ;  /* 0x0000082b60007387 */ /* 0x0205e40000100800 */
[----:B------:R-:W-:Y:S05]  /*48450*/  @!P0 BRA `(.L_x_1350) ;  /* 0x00000000001c8947 */ /* 0x000fea0003800000 */
[----:B--2---:R-:W2:Y:S04]  /*48460*/  LDL R41, [R96+-0x18] ;  /* 0xffffe80060297983 */ /* 0x004ea80000100800 */
[----:B------:R-:W3:Y:S04]  /*48470*/  LDL R42, [R96+-0x14] ;  /* 0xffffec00602a7983 */ /* 0x000ee80000100800 */
[----:B------:R-:W5:Y:S01]  /*48480*/  LDL R43, [R96+-0x10] ;  /* 0xfffff000602b7983 */ /* 0x000f620000100800 */
[----:B------:R-:W-:-:S03]  /*48490*/  VIADD R38, R7, 0xfffffffd ;  /* 0xfffffffd07267836 */ /* 0x000fc60000000000 */
[----:B--2---:R0:W-:Y:S04]  /*484a0*/  STL [R96+-0xc], R41 ;  /* 0xfffff42960007387 */ /* 0x0041e80000100800 */
[----:B---3--:R0:W-:Y:S04]  /*484b0*/  STL [R96+-0x8], R42 ;  /* 0xfffff82a60007387 */ /* 0x0081e80000100800 */
[----:B-----5:R0:W-:Y:S02]  /*484c0*/  STL [R96+-0x4], R43 ;  /* 0xfffffc2b60007387 */ /* 0x0201e40000100800 */
.L_x_1350:
[----:B------:R-:W-:Y:S05]  /*484d0*/  BSYNC.RECONVERGENT B3 ;  /* 0x0000000000037941 */ /* 0x000fea0003800200 */
.L_x_1349:
[----:B0-2---:R-:W-:-:S05]  /*484e0*/  IMAD.IADD R41, R45, 0x1, -R8 ;  /* 0x000000012d297824 */ /* 0x005fca00078e0a08 */
[----:B------:R-:W-:-:S13]  /*484f0*/  ISETP.GE.U32.AND P0, PT, R41, 0x3, PT ;  /* 0x000000032900780c */ /* 0x000fda0003f06070 */
[----:B------:R-:W-:Y:S05]  /*48500*/  @!P0 BRA `(.L_x_1348) ;  /* 0x0000000000788947 */ /* 0x000fea0003800000 */
.L_x_1351:
[----:B0-----:R-:W-:-:S04]  /*48510*/  IMAD.MOV.U32 R41, RZ, RZ, 0x3 ;  /* 0x00000003ff297424 */ /* 0x001fc800078e00ff */
[----:B------:R-:W-:-:S04]  /*48520*/  IMAD R42, R38, R41, -0x3 ;  /* 0xfffffffd262a7424 */ /* 0x000fc800078e0229 */
[----:B------:R-:W-:-:S05]  /*48530*/  IMAD R42, R42, 0x4, R1 ;  /* 0x000000042a2a7824 */ /* 0x000fca00078e0201 */
[----:B------:R-:W2:Y:S04]  /*48540*/  LDL R41, [R42] ;  /* 0x000000002a297983 */ /* 0x000ea80000100800 */
[----:B------:R-:W5:Y:S04]  /*48550*/  LDL R43, [R42+0x4] ;  /* 0x000004002a2b7983 */ /* 0x000f680000100800 */
[----:B------:R-:W3:Y:S04]  /*48560*/  LDL R45, [R42+0x8] ;  /* 0x000008002a2d7983 */ /* 0x000ee80000100800 */
[----:B------:R-:W4:Y:S04]  /*48570*/  LDL R47, [R42+-0xc] ;  /* 0xfffff4002a2f7983 */ /* 0x000f280000100800 */
[----:B------:R-:W4:Y:S04]  /*48580*/  LDL R97, [R42+-0x8] ;  /* 0xfffff8002a617983 */ /* 0x000f280000100800 */
[----:B------:R-:W4:Y:S04]  /*48590*/  LDL R99, [R42+-0x4] ;  /* 0xfffffc002a637983 */ /* 0x000f280000100800 */
[----:B------:R-:W4:Y:S04]  /*485a0*/  LDL R101, [R42+-0x18] ;  /* 0xffffe8002a657983 */ /* 0x000f280000100800 */
[----:B------:R-:W4:Y:S04]  /*485b0*/  LDL R103, [R42+-0x14] ;  /* 0xffffec002a677983 */ /* 0x000f280000100800 */
[----:B------:R-:W4:Y:S04]  /*485c0*/  LDL R105, [R42+-0x10] ;  /* 0xfffff0002a697983 */ /* 0x000f280000100800 */
[----:B------:R-:W4:Y:S04]  /*485d0*/  LDL R107, [R42+-0x24] ;  /* 0xffffdc002a6b7983 */ /* 0x000f280000100800 */
[----:B------:R-:W4:Y:S04]  /*485e0*/  LDL R109, [R42+-0x20] ;  /* 0xffffe0002a6d7983 */ /* 0x000f280000100800 */
[----:B------:R-:W4:Y:S01]  /*485f0*/  LDL R111, [R42+-0x1c] ;  /* 0xffffe4002a6f7983 */ /* 0x000f220000100800 */
[----:B------:R-:W-:-:S05]  /*48600*/  VIADD R38, R38, 0xfffffffc ;  /* 0xfffffffc26267836 */ /* 0x000fca0000000000 */
[----:B------:R-:W-:Y:S01]  /*48610*/  ISETP.GT.AND P0, PT, R38, R44, PT ;  /* 0x0000002c2600720c */ /* 0x000fe20003f04270 */
[----:B--2---:R0:W-:Y:S04]  /*48620*/  STL [R42+0xc], R41 ;  /* 0x00000c292a007387 */ /* 0x0041e80000100800 */
[----:B-----5:R0:W-:Y:S04]  /*48630*/  STL [R42+0x10], R43 ;  /* 0x0000102b2a007387 */ /* 0x0201e80000100800 */
[----:B---3--:R0:W-:Y:S04]  /*48640*/  STL [R42+0x14], R45 ;  /* 0x0000142d2a007387 */ /* 0x0081e80000100800 */
[----:B----4-:R0:W-:Y:S04]  /*48650*/  STL [R42], R47 ;  /* 0x0000002f2a007387 */ /* 0x0101e80000100800 */
        /* <DEDUP_REMOVED lines=9> */
.L_x_1348:
[----:B------:R-:W-:Y:S05]  /*486f0*/  BSYNC.RECONVERGENT B2 ;  /* 0x0000000000027941 */ /* 0x000fea0003800200 */
.L_x_1347:
[----:B------:R-:W-:Y:S01]  /*48700*/  VIADD R3, R3, 0x1 ;  /* 0x0000000103037836 */ /* 0x000fe20000000000 */
[----:B------:R2:W-:Y:S01]  /*48710*/  STL [R40+0x14], RZ ;  /* 0x000014ff28007387 */ /* 0x0005e20000100800 */
[----:B------:R-:W-:Y:S02]  /*48720*/  VIADD R39, R39, 0xffffffff ;  /* 0xffffffff27277836 */ /* 0x000fe40000000000 */
[----:B------:R-:W-:Y:S01]  /*48730*/  VIADD R7, R7, 0x1 ;  /* 0x0000000107077836 */ /* 0x000fe20000000000 */
[----:B------:R2:W-:Y:S04]  /*48740*/  STL [R40+0xc], R3 ;  /* 0x00000c0328007387 */ /* 0x0005e80000100800 */
[----:B------:R2:W-:Y:S01]  /*48750*/  STL [R40+0x10], R39 ;  /* 0x0000102728007387 */ /* 0x0005e20000100800 */
[----:B------:R-:W-:Y:S05]  /*48760*/  BRA `(.L_x_1352) ;  /* 0x0000001800c47947 */ /* 0x000fea0003800000 */
.L_x_1344:
[----:B------:R-:W-:Y:S05]  /*48770*/  BSYNC.RELIABLE B1 ;  /* 0x0000000000017941 */ /* 0x000fea0003800100 */
.L_x_1343:
[C-C-:B------:R-:W-:Y:S01]  /*48780*/  DSETP.MAX.AND P1, P2, |R106|.reuse, |R144|.reuse, PT ;  /* 0x400000906a00722a */ /* 0x140fe20003a2f200 */
[----:B------:R-:W-:Y:S01]  /*48790*/  IMAD.MOV.U32 R98, RZ, RZ, R107 ;  /* 0x000000ffff627224 */ /* 0x000fe200078e006b */
[----:B------:R-:W-:Y:S01]  /*487a0*/  DADD R96, R106, -R144 ;  /* 0x000000006a607229 */ /* 0x000fe20000000890 */
[----:B------:R-:W-:-:S05]  /*487b0*/  IMAD.MOV.U32 R99, RZ, RZ, R145 ;  /* 0x000000ffff637224 */ /* 0x000fca00078e0091 */
[----:B------:R-:W-:Y:S02]  /*487c0*/  FSEL R103, |R98|, |R99|, P1 ;  /* 0x4000006362677208 */ /* 0x000fe40000800200 */
[----:B------:R-:W-:Y:S01]  /*487d0*/  DSETP.GEU.AND P0, PT, |R96|, R100, PT ;  /* 0x000000646000722a */ /* 0x000fe20003f0e200 */
[----:B------:R-:W-:-:S03]  /*487e0*/  SEL R96, R106, R144, P1 ;  /* 0x000000906a607207 */ /* 0x000fc60000800000 */
[----:B------:R-:W-:-:S05]  /*487f0*/  @P2 LOP3.LUT R103, R99, 0x80000, RZ, 0xfc, !PT ;  /* 0x0008000063672812 */ /* 0x000fca00078efcff */
        /* <DEDUP_REMOVED lines=10> */
[----:B------:R-:W-:-:S04]  /*488a0*/  FSEL R105, |R102|, |R103|, P1 ;  /* 0x4000006766697208 */ /* 0x000fc80000800200 */
[----:B------:R-:W-:Y:S01]  /*488b0*/  DSETP.GEU.AND P0, PT, |R96|, R100, PT ;  /* 0x000000646000722a */ /* 0x000fe20003f0e200 */
[----:B------:R-:W-:-:S03]  /*488c0*/  SEL R96, R98, R142, P1 ;  /* 0x0000008e62607207 */ /* 0x000fc60000800000 */
[----:B------:R-:W-:-:S05]  /*488d0*/  @P2 LOP3.LUT R105, R103, 0x80000, RZ, 0xfc, !PT ;  /* 0x0008000067692812 */ /* 0x000fca00078efcff */
[----:B------:R-:W-:-:S06]  /*488e0*/  IMAD.MOV.U32 R97, RZ, RZ, R105 ;  /* 0x000000ffff617224 */ /* 0x000fcc00078e0069 */
[----:B------:R-:W-:-:S06]  /*488f0*/  DSETP.GT.OR P0, PT, R96, R46, P0 ;  /* 0x0000002e6000722a */ /* 0x000fcc0000704400 */
[----:B------:R-:W-:-:S13]  /*48900*/  ISETP.LT.OR P0, PT, R41, 0x7, P0 ;  /* 0x000000072900780c */ /* 0x000fda0000701670 */
[----:B------:R-:W-:Y:S05]  /*48910*/  @P0 BRA `(.L_x_1352) ;  /* 0x0000001800580947 */ /* 0x000fea0003800000 */
[C---:B------:R-:W-:Y:S01]  /*48920*/  IADD3 R46, P0, PT, R3.reuse, R82, RZ ;  /* 0x00000052032e7210 */ /* 0x040fe20007f1e0ff */
[----:B------:R-:W-:Y:S01]  /*48930*/  VIADD R41, R3, 0x1 ;  /* 0x0000000103297836 */ /* 0x000fe20000000000 */
[----:B------:R-:W-:Y:S01]  /*48940*/  VIMNMX R43, PT, PT, R43, 0x4, !PT ;  /* 0x000000042b2b7848 */ /* 0x000fe20007fe0100 */
[----:B------:R-:W-:Y:S01]  /*48950*/  VIADD R108, R8, 0x1 ;  /* 0x00000001086c7836 */ /* 0x000fe20000000000 */
[----:B------:R-:W-:Y:S02]  /*48960*/  LOP3.LUT R110, RZ, R8, RZ, 0x33, !PT ;  /* 0x00000008ff6e7212 */ /* 0x000fe400078e33ff */
[----:B------:R-:W-:-:S07]  /*48970*/  LEA.HI.X.SX32 R47, R3, R83, 0x1, P0 ;  /* 0x00000053032f7211 */ /* 0x000fce00000f0eff */
.L_x_1371:
[----:B------:R-:W-:Y:S01]  /*48980*/  IMAD.IADD R112, R39, 0x1, -R42 ;  /* 0x0000000127707824 */ /* 0x000fe200078e0a2a */
[----:B------:R-:W-:Y:S01]  /*48990*/  BSSY.RECONVERGENT B1, `(.L_x_1353) ;  /* 0x000018b000017945 */ /* 0x000fe20003800200 */
[----:B------:R-:W-:-:S03]  /*489a0*/  PLOP3.LUT P0, PT, PT, PT, PT, 0x80, 0x8 ;  /* 0x000000000008781c */ /* 0x000fc60003f0f070 */
[----:B------:R-:W-:-:S13]  /*489b0*/  ISETP.GE.AND P1, PT, R41, R112, PT ;  /* 0x000000702900720c */ /* 0x000fda0003f26270 */
[----:B0-2---:R-:W-:Y:S05]  /*489c0*/  @P1 BRA `(.L_x_1354) ;  /* 0x00000018001c1947 */ /* 0x005fea0003800000 */
[----:B------:R-:W-:Y:S02]  /*489d0*/  IMAD.MOV.U32 R109, RZ, RZ, R41 ;  /* 0x000000ffff6d7224 */ /* 0x000fe400078e0029 */
[----:B------:R-:W-:-:S07]  /*489e0*/  IMAD.MOV.U32 R114, RZ, RZ, R3 ;  /* 0x000000ffff727224 */ /* 0x000fce00078e0003 */
.L_x_1365:
[----:B------:R-:W-:Y:S01]  /*489f0*/  IMAD.IADD R111, R109, 0x1, R42 ;  /* 0x000000016d6f7824 */ /* 0x000fe200078e022a */
[----:B------:R-:W-:Y:S01]  /*48a00*/  R2UR UR4, R76 ;  /* 0x000000004c0472ca */ /* 0x000fe200000e0000 */
[----:B------:R-:W-:Y:S01]  /*48a10*/  IMAD.IADD R117, R114, 0x1, -R3 ;  /* 0x0000000172757824 */ /* 0x000fe200078e0a03 */
[C---:B------:R-:W-:Y:S01]  /*48a20*/  R2UR UR5, R77.reuse ;  /* 0x000000004d0572ca */ /* 0x040fe200000e0000 */
[----:B------:R-:W-:Y:S01]  /*48a30*/  IMAD.MOV.U32 R102, RZ, RZ, 0x0 ;  /* 0x00000000ff667424 */ /* 0x000fe200078e00ff */
[----:B------:R-:W-:Y:S01]  /*48a40*/  LOP3.LUT R96, RZ, R111, RZ, 0x33, !PT ;  /* 0x0000006fff607212 */ /* 0x000fe200078e33ff */
[----:B------:R-:W-:Y:S01]  /*48a50*/  IMAD.MOV.U32 R103, RZ, RZ, -0x40100000 ;  /* 0xbff00000ff677424 */ /* 0x000fe200078e00ff */
[----:B------:R-:W-:Y:S01]  /*48a60*/  R2UR UR6, R76 ;  /* 0x000000004c0672ca */ /* 0x000fe200000e0000 */
[----:B------:R-:W-:Y:S01]  /*48a70*/  IMAD.MOV.U32 R98, RZ, RZ, 0x0 ;  /* 0x00000000ff627424 */ /* 0x000fe200078e00ff */
[----:B------:R-:W-:Y:S01]  /*48a80*/  R2UR UR7, R77 ;  /* 0x000000004d0772ca */ /* 0x000fe200000e0000 */
[----:B------:R-:W-:Y:S01]  /*48a90*/  IMAD.IADD R118, R39, 0x1, R96 ;  /* 0x0000000127767824 */ /* 0x000fe200078e0260 */
[----:B------:R-:W-:Y:S01]  /*48aa0*/  BSSY.RECONVERGENT B2, `(.L_x_1355) ;  /* 0x00000fa000027945 */ /* 0x000fe20003800200 */
[----:B------:R-:W-:-:S02]  /*48ab0*/  IMAD.MOV.U32 R99, RZ, RZ, 0x7ff00000 ;  /* 0x7ff00000ff637424 */ /* 0x000fc400078e00ff */
[----:B------:R-:W-:Y:S02]  /*48ac0*/  IMAD.IADD R106, R117, 0x1, R118 ;  /* 0x00000001756a7824 */ /* 0x000fe400078e0276 */
[----:B------:R2:W-:Y:S01]  /*48ad0*/  STG.E.64 desc[UR4][R84.64+0x2910], R102 ;  /* 0x0029106654007986 */ /* 0x0005e2000c101b04 */
[----:B------:R-:W-:Y:S02]  /*48ae0*/  IMAD.MOV.U32 R113, RZ, RZ, R109 ;  /* 0x000000ffff717224 */ /* 0x000fe400078e006d */
[----:B------:R-:W-:-:S03]  /*48af0*/  ISETP.GE.AND P1, PT, R106, 0x1f, PT ;  /* 0x0000001f6a00780c */ /* 0x000fc60003f26270 */
[----:B------:R2:W-:Y:S10]  /*48b00*/  STG.E.64 desc[UR6][R84.64+0x2918], R98 ;  /* 0x0029186254007986 */ /* 0x0005f4000c101b06 */
        /* <DEDUP_REMOVED lines=22> */
[----:B--2---:R-:W-:Y:S02]  /*48c70*/  CS2R R102, SRZ ;  /* 0x0000000000667805 */ /* 0x004fe4000001ff00 */
        /* <DEDUP_REMOVED lines=12> */
[C---:B------:R-:W-:Y:S02]  /*48d40*/  IADD3 R96, P1, PT, R109.reuse, R82, RZ ;  /* 0x000000526d607210 */ /* 0x040fe40007f3e0ff */
[----:B------:R-:W-:Y:S02]  /*48d50*/  R2UR UR4, R76 ;  /* 0x000000004c0472ca */ /* 0x000fe400000e0000 */
[----:B------:R-:W-:Y:S02]  /*48d60*/  LEA.HI.X.SX32 R97, R109, R83, 0x1, P1 ;  /* 0x000000536d617211 */ /* 0x000fe400008f0eff */
[----:B------:R-:W-:Y:S01]  /*48d70*/  R2UR UR5, R77 ;  /* 0x000000004d0572ca */ /* 0x000fe200000e0000 */
[----:B------:R-:W2:Y:S01]  /*48d80*/  LDG.E.U8 R99, desc[UR8][R46.64] ;  /* 0x000000082e637981 */ /* 0x000ea2000c1e1100 */
[----:B------:R-:W-:-:S03]  /*48d90*/  IADD3 R100, P1, PT, R42, R96, RZ ;  /* 0x000000602a647210 */ /* 0x000fc60007f3e0ff */
[----:B------:R-:W2:Y:S04]  /*48da0*/  LDG.E.U8 R98, desc[UR6][R96.64] ;  /* 0x0000000660627981 */ /* 0x000ea8000c1e1100 */
[----:B------:R-:W5:Y:S01]  /*48db0*/  LDG.E.U8 R102, desc[UR10][R138.64+0x1b] ;  /* 0x00001b0a8a667981 */ /* 0x000f62000c1e1100 */
[----:B------:R-:W-:-:S05]  /*48dc0*/  LEA.HI.X.SX32 R101, R42, R97, 0x1, P1 ;  /* 0x000000612a657211 */ /* 0x000fca00008f0eff */
[----:B------:R-:W3:Y:S01]  /*48dd0*/  LDG.E.S8 R100, desc[UR4][R100.64+0x1b] ;  /* 0x00001b0464647981 */ /* 0x000ee2000c1e1300 */
[----:B------:R-:W-:Y:S01]  /*48de0*/  UMOV UR4, 0x5197d ;  /* 0x0005197d00047882 */ /* 0x000fe20000000000 */
[----:B--2---:R-:W-:Y:S02]  /*48df0*/  PRMT R98, R99, 0x3340, R98 ;  /* 0x0000334063627816 */ /* 0x004fe40000000062 */
[----:B-----5:R-:W-:-:S04]  /*48e00*/  PRMT R103, R102, 0x3340, RZ ;  /* 0x0000334066677816 */ /* 0x020fc800000000ff */
[----:B------:R-:W-:-:S05]  /*48e10*/  PRMT R103, R98, 0x5410, R103 ;  /* 0x0000541062677816 */ /* 0x000fca0000000067 */
[----:B---3--:R-:W-:Y:S01]  /*48e20*/  IDP.4A.S8.U8 R103, R103, UR4, R100 ;  /* 0x0000000467677c26 */ /* 0x008fe20008000264 */
[----:B------:R-:W-:Y:S02]  /*48e30*/  UMOV UR4, 0x448 ;  /* 0x0000044800047882 */ /* 0x000fe40000000000 */
[----:B------:R-:W-:Y:S02]  /*48e40*/  LEA R106, R106, UR4, 0x3 ;  /* 0x000000046a6a7c11 */ /* 0x000fe4000f8e18ff */
[----:B------:R-:W-:Y:S02]  /*48e50*/  LEA R104, R103, UR4, 0x3 ;  /* 0x0000000467687c11 */ /* 0x000fe4000f8e18ff */
[----:B------:R-:W2:Y:S08]  /*48e60*/  LDC.64 R102, c[0x3][R106+0x6268] ;  /* 0x00d89a006a667b82 */ /* 0x000eb00000000a00 */
[----:B------:R-:W3:Y:S08]  /*48e70*/  LDC.64 R98, c[0x3][R106+0x5f98] ;  /* 0x00d7e6006a627b82 */ /* 0x000ef00000000a00 */
[----:B------:R-:W2:Y:S08]  /*48e80*/  LDC.64 R100, c[0x3][R104+0x1388] ;  /* 0x00c4e20068647b82 */ /* 0x000eb00000000a00 */
[----:B------:R-:W3:Y:S01]  /*48e90*/  LDC.64 R96, c[0x3][R104] ;  /* 0x00c0000068607b82 */ /* 0x000ee20000000a00 */
[----:B--2---:R-:W-:-:S02]  /*48ea0*/  DADD R102, R102, R100 ;  /* 0x0000000066667229 */ /* 0x004fc40000000064 */
[----:B---3--:R-:W-:-:S11]  /*48eb0*/  DADD R96, R98, R96 ;  /* 0x0000000062607229 */ /* 0x008fd60000000060 */
.L_x_1360:
[----:B------:R-:W-:Y:S05]  /*48ec0*/  BSYNC.RECONVERGENT B3 ;  /* 0x0000000000037941 */ /* 0x000fea0003800200 */
.L_x_1359:
[----:B------:R-:W-:Y:S01]  /*48ed0*/  UMOV UR4, 0xff800000 ;  /* 0xff80000000047882 */ /* 0x000fe20000000000 */
[----:B------:R-:W-:Y:S01]  /*48ee0*/  UMOV UR5, 0x41cdcd64 ;  /* 0x41cdcd6400057882 */ /* 0x000fe20000000000 */
[C---:B------:R-:W-:Y:S01]  /*48ef0*/  R2UR UR6, R76.reuse ;  /* 0x000000004c0672ca */ /* 0x040fe200000e0000 */
[----:B------:R-:W-:Y:S01]  /*48f00*/  DSETP.GT.AND P1, PT, |R102|, UR4, PT ;  /* 0x0000000466007e2a */ /* 0x000fe2000bf24200 */
[----:B------:R-:W-:Y:S02]  /*48f10*/  R2UR UR4, R76 ;  /* 0x000000004c0472ca */ /* 0x000fe400000e0000 */
[C---:B------:R-:W-:Y:S02]  /*48f20*/  R2UR UR5, R77.reuse ;  /* 0x000000004d0572ca */ /* 0x040fe400000e0000 */
[----:B------:R-:W-:Y:S02]  /*48f30*/  R2UR UR7, R77 ;  /* 0x000000004d0772ca */ /* 0x000fe400000e0000 */
[----:B------:R-:W-:-:S02]  /*48f40*/  FSEL R100, R96, RZ, !P1 ;  /* 0x000000ff60647208 */ /* 0x000fc40004800000 */
[----:B------:R-:W-:Y:S02]  /*48f50*/  FSEL R101, R97, -1.875, !P1 ;  /* 0xbff0000061657808 */ /* 0x000fe40004800000 */
[----:B------:R-:W-:Y:S02]  /*48f60*/  FSEL R96, R102, RZ, !P1 ;  /* 0x000000ff66607208 */ /* 0x000fe40004800000 */
[----:B------:R-:W-:-:S03]  /*48f70*/  FSEL R97, R103, +QNAN , !P1 ;  /* 0x7ff0000067617808 */ /* 0x000fc60004800000 */
[----:B------:R2:W-:Y:S04]  /*48f80*/  STG.E.64 desc[UR4][R84.64+0x2910], R100 ;  /* 0x0029106454007986 */ /* 0x0005e8000c101b04 */
[----:B------:R2:W-:Y:S01]  /*48f90*/  STG.E.64 desc[UR6][R84.64+0x2918], R96 ;  /* 0x0029186054007986 */ /* 0x0005e2000c101b06 */
[----:B------:R-:W-:Y:S05]  /*48fa0*/  BRA `(.L_x_1356) ;  /* 0x0000000800a47947 */ /* 0x000fea0003800000 */
.L_x_1358:
[C---:B------:R-:W-:Y:S02]  /*48fb0*/  R2UR UR4, R76.reuse ;  /* 0x000000004c0472ca */ /* 0x040fe400000e0000 */
[C---:B------:R-:W-:Y:S02]  /*48fc0*/  R2UR UR5, R77.reuse ;  /* 0x000000004d0572ca */ /* 0x040fe400000e0000 */
[C---:B------:R-:W-:Y:S02]  /*48fd0*/  R2UR UR6, R76.reuse ;  /* 0x000000004c0672ca */ /* 0x040fe400000e0000 */
[----:B------:R-:W-:Y:S02]  /*48fe0*/  R2UR UR7, R77 ;  /* 0x000000004d0772ca */ /* 0x000fe400000e0000 */
[----:B--2---:R-:W-:Y:S02]  /*48ff0*/  IADD3 R102, P1, PT, R109, R82, RZ ;  /* 0x000000526d667210 */ /* 0x004fe40007f3e0ff */
[----:B------:R-:W-:-:S02]  /*49000*/  R2UR UR8, R76 ;  /* 0x000000004c0872ca */ /* 0x000fc400000e0000 */
[C---:B------:R-:W-:Y:S02]  /*49010*/  R2UR UR9, R77.reuse ;  /* 0x000000004d0972ca */ /* 0x040fe400000e0000 */
[----:B------:R-:W-:Y:S01]  /*49020*/  R2UR UR10, R76 ;  /* 0x000000004c0a72ca */ /* 0x000fe200000e0000 */
[----:B------:R-:W2:Y:S01]  /*49030*/  LDG.E.S8 R96, desc[UR4][R46.64] ;  /* 0x000000042e607981 */ /* 0x000ea2000c1e1300 */
[----:B------:R-:W-:Y:S02]  /*49040*/  R2UR UR11, R77 ;  /* 0x000000004d0b72ca */ /* 0x000fe400000e0000 */
[----:B------:R-:W-:Y:S01]  /*49050*/  LEA.HI.X.SX32 R103, R109, R83, 0x1, P1 ;  /* 0x000000536d677211 */ /* 0x000fe200008f0eff */
[----:B------:R-:W2:Y:S01]  /*49060*/  LDG.E.S8 R97, desc[UR6][R138.64+0x1b] ;  /* 0x00001b068a617981 */ /* 0x000ea2000c1e1300 */
[----:B------:R-:W-:-:S04]  /*49070*/  IADD3 R104, P1, PT, R42, R102, RZ ;  /* 0x000000662a687210 */ /* 0x000fc80007f3e0ff */
[----:B------:R-:W-:Y:S01]  /*49080*/  LEA.HI.X.SX32 R105, R42, R103, 0x1, P1 ;  /* 0x000000672a697211 */ /* 0x000fe200008f0eff */
[----:B------:R-:W5:Y:S05]  /*49090*/  LDG.E.S8 R102, desc[UR8][R102.64] ;  /* 0x0000000866667981 */ /* 0x000f6a000c1e1300 */
[----:B------:R-:W5:Y:S01]  /*490a0*/  LDG.E.S8 R105, desc[UR10][R104.64+0x1b] ;  /* 0x00001b0a68697981 */ /* 0x000f62000c1e1300 */
[----:B------:R-:W-:Y:S02]  /*490b0*/  UMOV UR4, 0x448 ;  /* 0x0000044800047882 */ /* 0x000fe40000000000 */
[----:B------:R-:W-:Y:S01]  /*490c0*/  LEA R115, R106, UR4, 0x3 ;  /* 0x000000046a737c11 */ /* 0x000fe2000f8e18ff */
[----:B------:R-:W-:Y:S01]  /*490d0*/  UMOV UR4, 0xff800000 ;  /* 0xff80000000047882 */ /* 0x000fe20000000000 */
[----:B------:R-:W-:Y:S01]  /*490e0*/  UMOV UR5, 0x41cdcd64 ;  /* 0x41cdcd6400057882 */ /* 0x000fe20000000000 */
[----:B--2---:R-:W-:-:S05]  /*490f0*/  IMAD R96, R96, 0x5, R97 ;  /* 0x0000000560607824 */ /* 0x004fca00078e0261 */
[----:B------:R-:W-:Y:S02]  /*49100*/  LEA R116, R96, 0x10000, 0x3 ;  /* 0x0001000060747811 */ /* 0x000fe400078e18ff */
[----:B------:R-:W2:Y:S01]  /*49110*/  LDC.64 R96, c[0x3][R115+0x6268] ;  /* 0x00d89a0073607b82 */ /* 0x000ea20000000a00 */
[----:B-----5:R-:W-:-:S07]  /*49120*/  IMAD R100, R102, 0x5, R105 ;  /* 0x0000000566647824 */ /* 0x020fce00078e0269 */
[----:B------:R-:W2:Y:S01]  /*49130*/  LDC.64 R98, c[0x3][R116+-0x4970] ;  /* 0x00eda40074627b82 */ /* 0x000ea20000000a00 */
[----:B------:R-:W-:-:S07]  /*49140*/  LEA R117, R100, 0x10000, 0x3 ;  /* 0x0001000064757811 */ /* 0x000fce00078e18ff */
[----:B------:R-:W5:Y:S08]  /*49150*/  LDC.64 R100, c[0x3][R115+0x5f98] ;  /* 0x00d7e60073647b82 */ /* 0x000f700000000a00 */
[----:B------:R-:W5:Y:S08]  /*49160*/  LDC.64 R102, c[0x3][R116+-0x4a38] ;  /* 0x00ed720074667b82 */ /* 0x000f700000000a00 */
[----:B------:R-:W0:Y:S08]  /*49170*/  LDC.64 R104, c[0x3][R117+-0x4970] ;  /* 0x00eda40075687b82 */ /* 0x000e300000000a00 */
[----:B------:R-:W1:Y:S01]  /*49180*/  LDC.64 R106, c[0x3][R117+-0x4a38] ;  /* 0x00ed7200756a7b82 */ /* 0x000e620000000a00 */
[----:B--2---:R-:W-:-:S02]  /*49190*/  DADD R96, R96, R98 ;  /* 0x0000000060607229 */ /* 0x004fc40000000062 */
[----:B-----5:R-:W-:-:S06]  /*491a0*/  DADD R100, R100, R102 ;  /* 0x0000000064647229 */ /* 0x020fcc0000000066 */
[----:B0-----:R-:W-:Y:S02]  /*491b0*/  DADD R96, R96, R104 ;  /* 0x0000000060607229 */ /* 0x001fe40000000068 */
[----:B-1----:R-:W-:-:S06]  /*491c0*/  DADD R100, R100, R106 ;  /* 0x0000000064647229 */ /* 0x002fcc000000006a */
[----:B------:R-:W-:Y:S01]  /*491d0*/  DSETP.GT.AND P1, PT, |R96|, UR4, PT ;  /* 0x0000000460007e2a */ /* 0x000fe2000bf24200 */
[----:B------:R-:W-:Y:S02]  /*491e0*/  R2UR UR4, R76 ;  /* 0x000000004c0472ca */ /* 0x000fe400000e0000 */
[----:B------:R-:W-:-:S03]  /*491f0*/  R2UR UR5, R77 ;  /* 0x000000004d0572ca */ /* 0x000fc600000e0000 */
[----:B------:R-:W-:Y:S02]  /*49200*/  FSEL R96, R96, RZ, !P1 ;  /* 0x000000ff60607208 */ /* 0x000fe40004800000 */
[----:B------:R-:W-:Y:S02]  /*49210*/  FSEL R97, R97, +QNAN , !P1 ;  /* 0x7ff0000061617808 */ /* 0x000fe40004800000 */
[----:B------:R-:W-:Y:S02]  /*49220*/  FSEL R100, R100, RZ, !P1 ;  /* 0x000000ff64647208 */ /* 0x000fe40004800000 */
[----:B------:R-:W-:Y:S01]  /*49230*/  FSEL R101, R101, -1.875, !P1 ;  /* 0xbff0000065657808 */ /* 0x000fe20004800000 */
[----:B------:R0:W-:Y:S04]  /*49240*/  STG.E.64 desc[UR6][R84.64+0x2918], R96 ;  /* 0x0029186054007986 */ /* 0x0001e8000c101b06 */
[----:B------:R0:W-:Y:S01]  /*49250*/  STG.E.64 desc[UR4][R84.64+0x2910], R100 ;  /* 0x0029106454007986 */ /* 0x0001e2000c101b04 */
[----:B------:R-:W-:Y:S05]  /*49260*/  BRA `(.L_x_1356) ;  /* 0x0000000400f47947 */ /* 0x000fea0003800000 */
.L_x_1357:
[----:B------:R-:W-:-:S04]  /*49270*/  ISETP.NE.AND P1, PT, R118, 0x1, PT ;  /* 0x000000017600780c */ /* 0x000fc80003f25270 */
[----:B------:R-:W-:-:S13]  /*49280*/  ISETP.NE.OR P1, PT, R117, 0x1, P1 ;  /* 0x000000017500780c */ /* 0x000fda0000f25670 */
[----:B------:R-:W-:Y:S05]  /*49290*/  @P1 BRA `(.L_x_1361) ;  /* 0x0000000000d81947 */ /* 0x000fea0003800000 */
[----:B--2---:R-:W-:Y:S02]  /*492a0*/  IADD3 R98, P1, PT, R111, R82, RZ ;  /* 0x000000526f627210 */ /* 0x004fe40007f3e0ff */
        /* <DEDUP_REMOVED lines=14> */
[----:B------:R-:W5:Y:S01]  /*49390*/  LDG.E.S8 R100, desc[UR4][R138.64+0x1a] ;  /* 0x00001a048a647981 */ /* 0x000f62000c1e1300 */
[----:B------:R-:W-:Y:S02]  /*493a0*/  LEA.HI.X.SX32 R99, R111, R83, 0x1, P1 ;  /* 0x000000536f637211 */ /* 0x000fe400008f0eff */
[----:B------:R-:W-:-:S03]  /*493b0*/  IADD3 R96, P1, PT, R109, R82, RZ ;  /* 0x000000526d607210 */ /* 0x000fc60007f3e0ff */
[----:B------:R-:W3:Y:S01]  /*493c0*/  LDG.E.U8 R105, desc[UR4][R98.64+0x1c] ;  /* 0x00001c0462697981 */ /* 0x000ee2000c1e1100 */
[----:B------:R-:W-:-:S03]  /*493d0*/  LEA.HI.X.SX32 R97, R109, R83, 0x1, P1 ;  /* 0x000000536d617211 */ /* 0x000fc600008f0eff */
[----:B------:R-:W3:Y:S04]  /*493e0*/  LDG.E.U8 R106, desc[UR12][R98.64+0x1b] ;  /* 0x00001b0c626a7981 */ /* 0x000ee8000c1e1100 */
[----:B------:R-:W4:Y:S04]  /*493f0*/  LDG.E.U8 R103, desc[UR10][R138.64+0x1b] ;  /* 0x00001b0a8a677981 */ /* 0x000f28000c1e1100 */
[----:B------:R-:W5:Y:S04]  /*49400*/  LDG.E.U8 R107, desc[UR14][R96.64] ;  /* 0x0000000e606b7981 */ /* 0x000f68000c1e1100 */
[----:B------:R-:W5:Y:S01]  /*49410*/  LDG.E.S8 R104, desc[UR12][R96.64+-0x1] ;  /* 0xffffff0c60687981 */ /* 0x000f62000c1e1300 */
[----:B------:R-:W-:Y:S01]  /*49420*/  UMOV UR4, 0x5197d ;  /* 0x0005197d00047882 */ /* 0x000fe20000000000 */
[----:B------:R-:W-:Y:S01]  /*49430*/  UMOV UR5, 0x41cdcd64 ;  /* 0x41cdcd6400057882 */ /* 0x000fe20000000000 */
        /* <DEDUP_REMOVED lines=11> */
[----:B------:R-:W2:Y:S08]  /*494f0*/  LDC.64 R102, c[0x3][R104+0x3a98] ;  /* 0x00cea60068667b82 */ /* 0x000eb00000000a00 */
[----:B------:R-:W2:Y:S08]  /*49500*/  LDC.64 R96, c[0x3][R105+0x3a98] ;  /* 0x00cea60069607b82 */ /* 0x000eb00000000a00 */
[----:B------:R-:W3:Y:S08]  /*49510*/  LDC.64 R100, c[0x3][R104+0x2710] ;  /* 0x00c9c40068647b82 */ /* 0x000ef00000000a00 */
[----:B------:R-:W3:Y:S01]  /*49520*/  LDC.64 R98, c[0x3][R105+0x2710] ;  /* 0x00c9c40069627b82 */ /* 0x000ee20000000a00 */
[----:B------:R-:W-:Y:S01]  /*49530*/  UMOV UR4, 0xff800000 ;  /* 0xff80000000047882 */ /* 0x000fe20000000000 */
[----:B--2---:R-:W-:-:S08]  /*49540*/  DADD R96, R102, R96 ;  /* 0x0000000066607229 */ /* 0x004fd00000000060 */
[----:B------:R-:W-:Y:S01]  /*49550*/  DSETP.GT.AND P1, PT, |R96|, UR4, PT ;  /* 0x0000000460007e2a */ /* 0x000fe2000bf24200 */
[----:B------:R-:W-:Y:S02]  /*49560*/  R2UR UR4, R76 ;  /* 0x000000004c0472ca */ /* 0x000fe400000e0000 */
[----:B------:R-:W-:Y:S01]  /*49570*/  R2UR UR5, R77 ;  /* 0x000000004d0572ca */ /* 0x000fe200000e0000 */
[----:B---3--:R-:W-:Y:S02]  /*49580*/  DADD R98, R100, R98 ;  /* 0x0000000064627229 */ /* 0x008fe40000000062 */
[----:B------:R-:W-:Y:S02]  /*49590*/  FSEL R96, R96, RZ, !P1 ;  /* 0x000000ff60607208 */ /* 0x000fe40004800000 */
[----:B------:R-:W-:-:S06]  /*495a0*/  FSEL R97, R97, +QNAN , !P1 ;  /* 0x7ff0000061617808 */ /* 0x000fcc0004800000 */
[----:B------:R-:W-:Y:S02]  /*495b0*/  FSEL R100, R98, RZ, !P1 ;  /* 0x000000ff62647208 */ /* 0x000fe40004800000 */
[----:B------:R-:W-:Y:S01]  /*495c0*/  FSEL R101, R99, -1.875, !P1 ;  /* 0xbff0000063657808 */ /* 0x000fe20004800000 */
[----:B------:R2:W-:Y:S04]  /*495d0*/  STG.E.64 desc[UR6][R84.64+0x2918], R96 ;  /* 0x0029186054007986 */ /* 0x0005e8000c101b06 */
[----:B------:R2:W-:Y:S01]  /*495e0*/  STG.E.64 desc[UR4][R84.64+0x2910], R100 ;  /* 0x0029106454007986 */ /* 0x0005e2000c101b04 */
[----:B------:R-:W-:Y:S05]  /*495f0*/  BRA `(.L_x_1356) ;  /* 0x0000000400107947 */ /* 0x000fea0003800000 */
.L_x_1361:
        /* <DEDUP_REMOVED lines=8> */
[----:B------:R-:W5:Y:S01]  /*49680*/  LDG.E.U8 R101, desc[UR6][R46.64+0x1] ;  /* 0x000001062e657981 */ /* 0x000f62000c1e1100 */
[C---:B------:R-:W-:Y:S02]  /*49690*/  R2UR UR14, R76.reuse ;  /* 0x000000004c0e72ca */ /* 0x040fe400000e0000 */
[C---:B------:R-:W-:Y:S01]  /*496a0*/  R2UR UR15, R77.reuse ;  /* 0x000000004d0f72ca */ /* 0x040fe200000e0000 */
[----:B--2---:R-:W5:Y:S01]  /*496b0*/  LDG.E.U8 R102, desc[UR8][R46.64] ;  /* 0x000000082e667981 */ /* 0x004f62000c1e1100 */
[C---:B------:R-:W-:Y:S02]  /*496c0*/  R2UR UR16, R76.reuse ;  /* 0x000000004c1072ca */ /* 0x040fe400000e0000 */
[----:B------:R-:W-:Y:S01]  /*496d0*/  R2UR UR17, R77 ;  /* 0x000000004d1172ca */ /* 0x000fe200000e0000 */
[----:B------:R-:W2:Y:S01]  /*496e0*/  LDG.E.U8 R103, desc[UR10][R138.64+0x1b] ;  /* 0x00001b0a8a677981 */ /* 0x000ea2000c1e1100 */
[----:B------:R-:W-:-:S02]  /*496f0*/  R2UR UR4, R76 ;  /* 0x000000004c0472ca */ /* 0x000fc400000e0000 */
[----:B------:R-:W-:Y:S02]  /*49700*/  R2UR UR5, R77 ;  /* 0x000000004d0572ca */ /* 0x000fe400000e0000 */
[-C--:B------:R-:W-:Y:S02]  /*49710*/  IADD3 R98, P1, PT, R111, R82.reuse, RZ ;  /* 0x000000526f627210 */ /* 0x080fe40007f3e0ff */
[----:B------:R-:W-:Y:S02]  /*49720*/  IADD3 R96, P2, PT, R109, R82, RZ ;  /* 0x000000526d607210 */ /* 0x000fe40007f5e0ff */
[-C--:B------:R-:W-:Y:S02]  /*49730*/  LEA.HI.X.SX32 R99, R111, R83.reuse, 0x1, P1 ;  /* 0x000000536f637211 */ /* 0x080fe400008f0eff */
[----:B------:R-:W-:-:S03]  /*49740*/  LEA.HI.X.SX32 R97, R109, R83, 0x1, P2 ;  /* 0x000000536d617211 */ /* 0x000fc600010f0eff */
[----:B------:R-:W3:Y:S04]  /*49750*/  LDG.E.U8 R104, desc[UR12][R98.64+0x1c] ;  /* 0x00001c0c62687981 */ /* 0x000ee8000c1e1100 */
[----:B------:R-:W3:Y:S04]  /*49760*/  LDG.E.U8 R105, desc[UR14][R98.64+0x1b] ;  /* 0x00001b0e62697981 */ /* 0x000ee8000c1e1100 */
[----:B------:R-:W4:Y:S04]  /*49770*/  LDG.E.U8 R115, desc[UR16][R96.64] ;  /* 0x0000001060737981 */ /* 0x000f28000c1e1100 */
[----:B------:R-:W4:Y:S04]  /*49780*/  LDG.E.S8 R100, desc[UR4][R138.64+0x1a] ;  /* 0x00001a048a647981 */ /* 0x000f28000c1e1300 */
[----:B------:R-:W4:Y:S01]  /*49790*/  LDG.E.S8 R107, desc[UR6][R96.64+-0x1] ;  /* 0xffffff06606b7981 */ /* 0x000f22000c1e1300 */
[----:B------:R-:W-:Y:S01]  /*497a0*/  UMOV UR5, 0x5197d ;  /* 0x0005197d00057882 */ /* 0x000fe20000000000 */
[----:B------:R-:W-:-:S02]  /*497b0*/  UMOV UR4, 0x448 ;  /* 0x0000044800047882 */ /* 0x000fc40000000000 */
[----:B------:R-:W-:Y:S01]  /*497c0*/  LEA R119, R106, UR4, 0x3 ;  /* 0x000000046a777c11 */ /* 0x000fe2000f8e18ff */
[----:B------:R-:W-:-:S05]  /*497d0*/  IMAD.IADD R117, R117, 0x1, -R118 ;  /* 0x0000000175757824 */ /* 0x000fca00078e0a76 */
[----:B------:R-:W-:Y:S01]  /*497e0*/  IABS R117, R117 ;  /* 0x0000007500757213 */ /* 0x000fe20000000000 */
[----:B------:R-:W-:Y:S01]  /*497f0*/  UMOV UR6, 0xff800000 ;  /* 0xff80000000067882 */ /* 0x000fe20000000000 */
[----:B------:R-:W-:Y:S01]  /*49800*/  UMOV UR7, 0x41cdcd64 ;  /* 0x41cdcd6400077882 */ /* 0x000fe20000000000 */
[----:B-----5:R-:W-:Y:S02]  /*49810*/  PRMT R101, R102, 0x3340, R101 ;  /* 0x0000334066657816 */ /* 0x020fe40000000065 */
[----:B--2---:R-:W-:-:S04]  /*49820*/  PRMT R102, R103, 0x3340, RZ ;  /* 0x0000334067667816 */ /* 0x004fc800000000ff */
[----:B------:R-:W-:Y:S02]  /*49830*/  PRMT R101, R101, 0x5410, R102 ;  /* 0x0000541065657816 */ /* 0x000fe40000000066 */
[----:B------:R-:W2:Y:S01]  /*49840*/  LDC.64 R102, c[0x3][R119+0x6178] ;  /* 0x00d85e0077667b82 */ /* 0x000ea20000000a00 */
[----:B---3--:R-:W-:Y:S02]  /*49850*/  PRMT R104, R105, 0x3340, R104 ;  /* 0x0000334069687816 */ /* 0x008fe40000000068 */
[----:B----4-:R-:W-:Y:S01]  /*49860*/  PRMT R115, R115, 0x3340, RZ ;  /* 0x0000334073737816 */ /* 0x010fe200000000ff */
[----:B------:R-:W-:-:S03]  /*49870*/  IDP.4A.S8.U8 R100, R101, UR5, R100 ;  /* 0x0000000565647c26 */ /* 0x000fc60008000264 */
[----:B------:R-:W-:Y:S02]  /*49880*/  PRMT R98, R104, 0x5410, R115 ;  /* 0x0000541068627816 */ /* 0x000fe40000000073 */
[----:B------:R-:W-:-:S03]  /*49890*/  LEA R115, R100, UR4, 0x3 ;  /* 0x0000000464737c11 */ /* 0x000fc6000f8e18ff */
[----:B------:R-:W-:Y:S01]  /*498a0*/  IDP.4A.S8.U8 R96, R98, UR5, R107 ;  /* 0x0000000562607c26 */ /* 0x000fe2000800026b */
[----:B------:R-:W3:Y:S04]  /*498b0*/  LDC.64 R104, c[0x3][R119+0x5ea8] ;  /* 0x00d7aa0077687b82 */ /* 0x000ee80000000a00 */
[----:B------:R-:W-:-:S04]  /*498c0*/  LEA R116, R96, UR4, 0x3 ;  /* 0x0000000460747c11 */ /* 0x000fc8000f8e18ff */
[----:B------:R-:W3:Y:S08]  /*498d0*/  LDC.64 R106, c[0x3][R115+0x6360] ;  /* 0x00d8d800736a7b82 */ /* 0x000ef00000000a00 */
[----:B------:R-:W2:Y:S08]  /*498e0*/  LDC.64 R98, c[0x3][R115+0x76e8] ;  /* 0x00ddba0073627b82 */ /* 0x000eb00000000a00 */
[----:B------:R-:W4:Y:S08]  /*498f0*/  LDC.64 R100, c[0x3][R116+0x6360] ;  /* 0x00d8d80074647b82 */ /* 0x000f300000000a00 */
[----:B------:R-:W5:Y:S01]  /*49900*/  LDC.64 R96, c[0x3][R116+0x76e8] ;  /* 0x00ddba0074607b82 */ /* 0x000f620000000a00 */
[----:B------:R-:W-:Y:S01]  /*49910*/  UMOV UR4, 0x64b31d04 ;  /* 0x64b31d0400047882 */ /* 0x000fe20000000000 */
[----:B------:R-:W-:Y:S01]  /*49920*/  UMOV UR5, 0x3feef3e8 ;  /* 0x3feef3e800057882 */ /* 0x000fe20000000000 */
[----:B---3--:R-:W-:Y:S01]  /*49930*/  DADD R104, R104, R106 ;  /* 0x0000000068687229 */ /* 0x008fe2000000006a */
[----:B------:R-:W3:Y:S01]  /*49940*/  I2F.F64 R106, R117 ;  /* 0x00000075006a7312 */ /* 0x000ee20000201c00 */
[----:B--2---:R-:W-:-:S06]  /*49950*/  DADD R98, R102, R98 ;  /* 0x0000000066627229 */ /* 0x004fcc0000000062 */
[----:B----4-:R-:W-:Y:S02]  /*49960*/  DADD R100, R104, R100 ;  /* 0x0000000068647229 */ /* 0x010fe40000000064 */
[----:B-----5:R-:W-:-:S06]  /*49970*/  DADD R96, R98, R96 ;  /* 0x0000000062607229 */ /* 0x020fcc0000000060 */
[----:B---3--:R-:W-:Y:S01]  /*49980*/  DFMA R100, R106, -UR4, R100 ;  /* 0x800000046a647c2b */ /* 0x008fe20008000064 */
[C---:B------:R-:W-:Y:S02]  /*49990*/  R2UR UR4, R76.reuse ;  /* 0x000000004c0472ca */ /* 0x040fe400000e0000 */
[C---:B------:R-:W-:Y:S01]  /*499a0*/  R2UR UR5, R77.reuse ;  /* 0x000000004d0572ca */ /* 0x040fe200000e0000 */
[----:B------:R-:W-:Y:S01]  /*499b0*/  DSETP.GT.AND P1, PT, |R96|, UR6, PT ;  /* 0x0000000660007e2a */ /* 0x000fe2000bf24200 */
[----:B------:R-:W-:Y:S02]  /*499c0*/  R2UR UR6, R76 ;  /* 0x000000004c0672ca */ /* 0x000fe400000e0000 */
[----:B------:R-:W-:-:S03]  /*499d0*/  R2UR UR7, R77 ;  /* 0x000000004d0772ca */ /* 0x000fc600000e0000 */
[----:B------:R-:W-:Y:S02]  /*499e0*/  FSEL R96, R96, RZ, !P1 ;  /* 0x000000ff60607208 */ /* 0x000fe40004800000 */
[----:B------:R-:W-:Y:S02]  /*499f0*/  FSEL R97, R97, +QNAN , !P1 ;  /* 0x7ff0000061617808 */ /* 0x000fe40004800000 */
[----:B------:R-:W-:Y:S02]  /*49a00*/  FSEL R100, R100, RZ, !P1 ;  /* 0x000000ff64647208 */ /* 0x000fe40004800000 */
[----:B------:R-:W-:-:S04]  /*49a10*/  FSEL R101, R101, -1.875, !P1 ;  /* 0xbff0000065657808 */ /* 0x000fc80004800000 */
[----:B------:R2:W-:Y:S04]  /*49a20*/  STG.E.64 desc[UR6][R84.64+0x2918], R96 ;  /* 0x0029186054007986 */ /* 0x0005e8000c101b06 */
[----:B------:R2:W-:Y:S02]  /*49a30*/  STG.E.64 desc[UR4][R84.64+0x2910], R100 ;  /* 0x0029106454007986 */ /* 0x0005e4000c101b04 */
.L_x_1356:
[----:B------:R-:W-:Y:S05]  /*49a40*/  BSYNC.RECONVERGENT B2 ;  /* 0x0000000000027941 */ /* 0x000fea0003800200 */
.L_x_1355:
[----:B--2---:R-:W-:Y:S01]  /*49a50*/  IMAD R98, R9, R114, R38 ;  /* 0x0000007209627224 */ /* 0x004fe200078e0226 */
[C---:B------:R-:W-:Y:S02]  /*49a60*/  R2UR UR6, R76.reuse ;  /* 0x000000004c0672ca */ /* 0x040fe400000e0000 */
[----:B------:R-:W-:Y:S01]  /*49a70*/  R2UR UR7, R77 ;  /* 0x000000004d0772ca */ /* 0x000fe200000e0000 */
[----:B------:R-:W-:Y:S01]  /*49a80*/  IMAD.IADD R99, R111, 0x1, R98 ;  /* 0x000000016f637824 */ /* 0x000fe200078e0262 */
[----:B------:R-:W-:Y:S02]  /*49a90*/  R2UR UR4, R76 ;  /* 0x000000004c0472ca */ /* 0x000fe400000e0000 */
[----:B------:R-:W-:Y:S01]  /*49aa0*/  R2UR UR5, R77 ;  /* 0x000000004d0572ca */ /* 0x000fe200000e0000 */
[----:B------:R-:W-:-:S08]  /*49ab0*/  IMAD.WIDE R98, R99, 0x8, R78 ;  /* 0x0000000863627825 */ /* 0x000fd000078e024e */
[----:B------:R-:W2:Y:S04]  /*49ac0*/  LDG.E.64 R104, desc[UR6][R98.64] ;  /* 0x0000000662687981 */ /* 0x000ea8000c1e1b00 */
[----:B------:R-:W5:Y:S01]  /*49ad0*/  LDG.E.64 R102, desc[UR4][R44.64] ;  /* 0x000000042c667981 */ /* 0x000f62000c1e1b00 */
[----:B------:R-:W-:Y:S01]  /*49ae0*/  BSSY.RELIABLE B2, `(.L_x_1362) ;  /* 0x0000024000027945 */ /* 0x000fe20003800100 */
[----:B--2---:R-:W-:Y:S01]  /*49af0*/  DADD R104, R104, R100 ;  /* 0x0000000068687229 */ /* 0x004fe20000000064 */
[----:B0-----:R-:W-:Y:S02]  /*49b00*/  IMAD.MOV.U32 R100, RZ, RZ, -0x771c970f ;  /* 0x88e368f1ff647424 */ /* 0x001fe400078e00ff */
[----:B------:R-:W-:-:S05]  /*49b10*/  IMAD.MOV.U32 R101, RZ, RZ, 0x3ee4f8b5 ;  /* 0x3ee4f8b5ff657424 */ /* 0x000fca00078e00ff */
[C-C-:B-----5:R-:W-:Y:S02]  /*49b20*/  DSETP.MAX.AND P2, P3, |R102|.reuse, |R104|.reuse, PT ;  /* 0x400000686600722a */ /* 0x160fe40003b4f200 */
[----:B------:R-:W-:Y:S01]  /*49b30*/  DADD R106, R102, -R104 ;  /* 0x00000000666a7229 */ /* 0x000fe20000000868 */
[----:B------:R-:W-:Y:S02]  /*49b40*/  IMAD.MOV.U32 R115, RZ, RZ, R104 ;  /* 0x000000ffff737224 */ /* 0x000fe400078e0068 */
[----:B------:R-:W-:Y:S02]  /*49b50*/  IMAD.MOV.U32 R117, RZ, RZ, R105 ;  /* 0x000000ffff757224 */ /* 0x000fe400078e0069 */
[----:B------:R-:W-:Y:S02]  /*49b60*/  IMAD.MOV.U32 R104, RZ, RZ, R103 ;  /* 0x000000ffff687224 */ /* 0x000fe400078e0067 */
[----:B------:R-:W-:Y:S01]  /*49b70*/  IMAD.MOV.U32 R103, RZ, RZ, 0x41cdcd64 ;  /* 0x41cdcd64ff677424 */ /* 0x000fe200078e00ff */
[----:B------:R-:W-:-:S02]  /*49b80*/  DSETP.GEU.AND P1, PT, |R106|, R100, PT ;  /* 0x000000646a00722a */ /* 0x000fc40003f2e200 */
[----:B------:R-:W-:Y:S02]  /*49b90*/  FSEL R105, |R104|, |R117|, P2 ;  /* 0x4000007568697208 */ /* 0x000fe40001000200 */
[----:B------:R-:W-:Y:S01]  /*49ba0*/  SEL R104, R102, R115, P2 ;  /* 0x0000007366687207 */ /* 0x000fe20001000000 */
[----:B------:R-:W-:Y:S01]  /*49bb0*/  IMAD.MOV.U32 R102, RZ, RZ, -0x800000 ;  /* 0xff800000ff667424 */ /* 0x000fe200078e00ff */
[----:B------:R-:W-:-:S06]  /*49bc0*/  @P3 LOP3.LUT R105, R117, 0x80000, RZ, 0xfc, !PT ;  /* 0x0008000075693812 */ /* 0x000fcc00078efcff */
[----:B------:R-:W-:-:S14]  /*49bd0*/  DSETP.GT.OR P1, PT, R104, R102, P1 ;  /* 0x000000666800722a */ /* 0x000fdc0000f24400 */
[----:B------:R-:W-:Y:S05]  /*49be0*/  @P1 BRA `(.L_x_1363) ;  /* 0x00000000004c1947 */ /* 0x000fea0003800000 */
[C---:B------:R-:W-:Y:S02]  /*49bf0*/  R2UR UR6, R76.reuse ;  /* 0x000000004c0672ca */ /* 0x040fe400000e0000 */
[C---:B------:R-:W-:Y:S02]  /*49c00*/  R2UR UR7, R77.reuse ;  /* 0x000000004d0772ca */ /* 0x040fe400000e0000 */
[----:B------:R-:W-:Y:S02]  /*49c10*/  R2UR UR4, R76 ;  /* 0x000000004c0472ca */ /* 0x000fe400000e0000 */
[----:B------:R-:W-:-:S09]  /*49c20*/  R2UR UR5, R77 ;  /* 0x000000004d0572ca */ /* 0x000fd200000e0000 */
[----:B------:R-:W2:Y:S04]  /*49c30*/  LDG.E.64 R98, desc[UR6][R98.64+-0x1388] ;  /* 0xffec780662627981 */ /* 0x000ea8000c1e1b00 */
[----:B------:R-:W5:Y:S01]  /*49c40*/  LDG.E.64 R104, desc[UR4][R44.64+-0x1388] ;  /* 0xffec78042c687981 */ /* 0x000f62000c1e1b00 */
[----:B--2---:R-:W-:-:S08]  /*49c50*/  DADD R96, R98, R96 ;  /* 0x0000000062607229 */ /* 0x004fd00000000060 */
[C-C-:B-----5:R-:W-:Y:S02]  /*49c60*/  DSETP.MAX.AND P2, P3, |R104|.reuse, |R96|.reuse, PT ;  /* 0x400000606800722a */ /* 0x160fe40003b4f200 */
[----:B------:R-:W-:Y:S01]  /*49c70*/  DADD R106, R104, -R96 ;  /* 0x00000000686a7229 */ /* 0x000fe20000000860 */
[----:B------:R-:W-:Y:S02]  /*49c80*/  IMAD.MOV.U32 R115, RZ, RZ, R96 ;  /* 0x000000ffff737224 */ /* 0x000fe400078e0060 */
[----:B------:R-:W-:Y:S02]  /*49c90*/  IMAD.MOV.U32 R117, RZ, RZ, R97 ;  /* 0x000000ffff757224 */ /* 0x000fe400078e0061 */
[----:B------:R-:W-:-:S03]  /*49ca0*/  IMAD.MOV.U32 R96, RZ, RZ, R105 ;  /* 0x000000ffff607224 */ /* 0x000fc600078e0069 */
[----:B------:R-:W-:Y:S02]  /*49cb0*/  DSETP.GEU.AND P1, PT, |R106|, R100, PT ;  /* 0x000000646a00722a */ /* 0x000fe40003f2e200 */
[----:B------:R-:W-:Y:S02]  /*49cc0*/  FSEL R97, |R96|, |R117|, P2 ;  /* 0x4000007560617208 */ /* 0x000fe40001000200 */
[----:B------:R-:W-:Y:S02]  /*49cd0*/  SEL R96, R104, R115, P2 ;  /* 0x0000007368607207 */ /* 0x000fe40001000000 */
[----:B------:R-:W-:-:S06]  /*49ce0*/  @P3 LOP3.LUT R97, R117, 0x80000, RZ, 0xfc, !PT ;  /* 0x0008000075613812 */ /* 0x000fcc00078efcff */
[----:B------:R-:W-:-:S14]  /*49cf0*/  DSETP.GT.OR P1, PT, R96, R102, P1 ;  /* 0x000000666000722a */ /* 0x000fdc0000f24400 */
[----:B------:R-:W-:Y:S05]  /*49d00*/  @!P1 BREAK.RELIABLE B2 ;  /* 0x0000000000029942 */ /* 0x000fea0003800100 */
[----:B------:R-:W-:Y:S05]  /*49d10*/  @!P1 BRA `(.L_x_1364) ;  /* 0x0000000000189947 */ /* 0x000fea0003800000 */
.L_x_1363:
[----:B------:R-:W-:Y:S05]  /*49d20*/  BSYNC.RELIABLE B2 ;  /* 0x0000000000027941 */ /* 0x000fea0003800100 */
.L_x_1362:
[----:B------:R-:W-:Y:S02]  /*49d30*/  VIADD R109, R109, 0x1 ;  /* 0x000000016d6d7836 */ /* 0x000fe40000000000 */
[----:B------:R-:W-:-:S03]  /*49d40*/  IMAD.MOV.U32 R114, RZ, RZ, R113 ;  /* 0x000000ffff727224 */ /* 0x000fc600078e0071 */
[----:B------:R-:W-:-:S13]  /*49d50*/  ISETP.GE.AND P1, PT, R109, R112, PT ;  /* 0x000000706d00720c */ /* 0x000fda0003f26270 */
[----:B------:R-:W-:Y:S05]  /*49d60*/  @!P1 BRA `(.L_x_1365) ;  /* 0xffffffec00209947 */ /* 0x000fea000383ffff */
[----:B------:R-:W-:Y:S05]  /*49d70*/  BRA `(.L_x_1354) ;  /* 0x0000000400307947 */ /* 0x000fea0003800000 */
.L_x_1364:
[----:B------:R-:W-:Y:S01]  /*49d80*/  ISETP.GT.AND P0, PT, R7, R108, PT ;  /* 0x0000006c0700720c */ /* 0x000fe20003f04270 */
[----:B------:R-:W-:-:S12]  /*49d90*/  BSSY.RECONVERGENT B3, `(.L_x_1366) ;  /* 0x0000045000037945 */ /* 0x000fd80003800200 */
[----:B------:R-:W-:Y:S05]  /*49da0*/  @!P0 BRA `(.L_x_1367) ;  /* 0x00000004000c8947 */ /* 0x000fea0003800000 */
[----:B------:R-:W-:Y:S01]  /*49db0*/  IMAD.IADD R96, R7, 0x1, R110 ;  /* 0x0000000107607824 */ /* 0x000fe200078e026e */
[----:B------:R-:W-:Y:S01]  /*49dc0*/  BSSY.RECONVERGENT B10, `(.L_x_1368) ;  /* 0x00000200000a7945 */ /* 0x000fe20003800200 */
[----:B------:R-:W-:-:S03]  /*49dd0*/  IMAD.MOV.U32 R97, RZ, RZ, R7 ;  /* 0x000000ffff617224 */ /* 0x000fc600078e0007 */
[----:B------:R-:W-:-:S13]  /*49de0*/  LOP3.LUT P0, R100, R96, 0x3, RZ, 0xc0, !PT ;  /* 0x0000000360647812 */ /* 0x000fda000780c0ff */
        /* <DEDUP_REMOVED lines=17> */
[----:B------:R-:W-:-:S02]  /*49f00*/  VIADD R97, R7, 0xfffffffe ;  /* 0xfffffffe07617836 */ /* 0x000fc40000000000 */
        /* <DEDUP_REMOVED lines=11> */
.L_x_1369:
[----:B------:R-:W-:Y:S05]  /*49fc0*/  BSYNC.RECONVERGENT B10 ;  /* 0x00000000000a7941 */ /* 0x000fea0003800200 */
.L_x_1368:
[----:B0-2---:R-:W-:-:S04]  /*49fd0*/  IADD3 R96, PT, PT, R7, -0x2, -R8 ;  /* 0xfffffffe07607810 */ /* 0x005fc80007ffe808 */
[----:B------:R-:W-:-:S13]  /*49fe0*/  ISETP.GE.U32.AND P0, PT, R96, 0x3, PT ;  /* 0x000000036000780c */ /* 0x000fda0003f06070 */
[----:B------:R-:W-:Y:S05]  /*49ff0*/  @!P0 BRA `(.L_x_1367) ;  /* 0x0000000000788947 */ /* 0x000fea0003800000 */
.L_x_1370:
        /* <DEDUP_REMOVED lines=30> */
.L_x_1367:
[----:B------:R-:W-:Y:S05]  /*4a1e0*/  BSYNC.RECONVERGENT B3 ;  /* 0x0000000000037941 */ /* 0x000fea0003800200 */
.L_x_1366:
[----:B------:R2:W-:Y:S01]  /*4a1f0*/  STL [R40+0xc], R109 ;  /* 0x00000c6d28007387 */ /* 0x0005e20000100800 */
[----:B------:R-:W-:Y:S01]  /*4a200*/  PLOP3.LUT P0, PT, PT, PT, PT, 0x8, 0x80 ;  /* 0x000000000080781c */ /* 0x000fe20003f0e170 */
[----:B------:R-:W-:Y:S02]  /*4a210*/  VIADD R7, R7, 0x1 ;  /* 0x0000000107077836 */ /* 0x000fe40000000000 */
[----:B------:R2:W-:Y:S04]  /*4a220*/  STL [R40+0x10], R111 ;  /* 0x0000106f28007387 */ /* 0x0005e80000100800 */
[----:B------:R2:W-:Y:S06]  /*4a230*/  STL [R40+0x14], RZ ;  /* 0x000014ff28007387 */ /* 0x0005ec0000100800 */
.L_x_1354:
[----:B------:R-:W-:Y:S05]  /*4a240*/  BSYNC.RECONVERGENT B1 ;  /* 0x0000000000017941 */ /* 0x000fea0003800200 */
.L_x_1353:
[C---:B------:R-:W-:Y:S01]  /*4a250*/  ISETP.GT.AND P1, PT, R42.reuse, R43, PT ;  /* 0x0000002b2a00720c */ /* 0x040fe20003f24270 */
[----:B------:R-:W-:-:S12]  /*4a260*/  VIADD R42, R42, 0xffffffff ;  /* 0xffffffff2a2a7836 */ /* 0x000fd80000000000 */
[----:B------:R-:W-:Y:S05]  /*4a270*/  @P0 BRA P1, `(.L_x_1371) ;  /* 0xffffffe400c00947 */ /* 0x000fea000083ffff */
.L_x_1352:
[----:B------:R-:W-:Y:S05]  /*4a280*/  BSYNC.RECONVERGENT B0 ;  /* 0x0000000000007941 */ /* 0x000fea0003800200 */
.L_x_1102:
[----:B------:R-:W-:-:S07]  /*4a290*/  VIADD R8, R8, 0x1 ;  /* 0x0000000108087836 */ /* 0x000fce0000000000 */
.L_x_1106:
[----:B------:R-:W-:Y:S05]  /*4a2a0*/  BSYNC.RECONVERGENT B4 ;  /* 0x0000000000047941 */ /* 0x000fea0003800200 */
.L_x_1100:
[----:B------:R-:W-:-:S13]  /*4a2b0*/  ISETP.GE.AND P0, PT, R8, R7, PT ;  /* 0x000000070800720c */ /* 0x000fda0003f06270 */
[----:B------:R-:W-:Y:S05]  /*4a2c0*/  @!P0 BRA `(.L_x_1372) ;  /* 0xfffffeec00d08947 */ /* 0x000fea000383ffff */
[----:B------:R-:W-:Y:S05]  /*4a2d0*/  BSYNC.RECONVERGENT B5 ;  /* 0x0000000000057941 */ /* 0x000fea0003800200 */
.L_x_1099:
[C---:B------:R-:W-:Y:S02]  /*4a2e0*/  R2UR UR4, R76.reuse ;  /* 0x000000004c0472ca */ /* 0x040fe400000e0000 */
[C---:B------:R-:W-:Y:S02]  /*4a2f0*/  R2UR UR5, R77.reuse ;  /* 0x000000004d0572ca */ /* 0x040fe400000e0000 */
[----:B------:R-:W-:Y:S02]  /*4a300*/  R2UR UR6, R76 ;  /* 0x000000004c0672ca */ /* 0x000fe400000e0000 */
[----:B------:R-:W-:-:S09]  /*4a310*/  R2UR UR7, R77 ;  /* 0x000000004d0772ca */ /* 0x000fd200000e0000 */
[----:B01----:R-:W2:Y:S04]  /*4a320*/  LDG.E.64 R100, desc[UR4][R84.64+0x28d0] ;  /* 0x0028d00454647981 */ /* 0x003ea8000c1e1b00 */
[----:B------:R-:W3:Y:S01]  /*4a330*/  LDG.E.64 R6, desc[UR6][R84.64+0x28d8] ;  /* 0x0028d80654067981 */ /* 0x000ee2000c1e1b00 */
[----:B------:R-:W-:Y:S01]  /*4a340*/  UMOV UR4, 0xff800000 ;  /* 0xff80000000047882 */ /* 0x000fe20000000000 */
[----:B------:R-:W-:Y:S01]  /*4a350*/  UMOV UR5, 0x41cdcd64 ;  /* 0x41cdcd6400057882 */ /* 0x000fe20000000000 */
[----:B------:R-:W-:Y:S01]  /*4a360*/  BSSY.RECONVERGENT B0, `(.L_x_1373) ;  /* 0x00000ec000007945 */ /* 0x000fe20003800200 */
[----:B--2-45:R-:W-:Y:S01]  /*4a370*/  IMAD.MOV.U32 R3, RZ, RZ, R101 ;  /* 0x000000ffff037224 */ /* 0x034fe200078e0065 */
[----:B---3--:R-:W-:Y:S01]  /*4a380*/  DSETP.MAX.AND P0, P1, |R100|, |R6|, PT ;  /* 0x400000066400722a */ /* 0x008fe2000390f200 */
[----:B------:R-:W-:-:S02]  /*4a390*/  IMAD.MOV.U32 R8, RZ, RZ, R7 ;  /* 0x000000ffff087224 */ /* 0x000fc400078e0007 */
[----:B------:R-:W-:-:S03]  /*4a3a0*/  IMAD.MOV.U32 R4, RZ, RZ, R6 ;  /* 0x000000ffff047224 */ /* 0x000fc600078e0006 */
[----:B------:R-:W-:Y:S01]  /*4a3b0*/  FSEL R11, |R3|, |R8|, P0 ;  /* 0x40000008030b7208 */ /* 0x000fe20000000200 */
[----:B------:R-:W-:-:S05]  /*4a3c0*/  IMAD.MOV.U32 R3, RZ, RZ, R100 ;  /* 0x000000ffff037224 */ /* 0x000fca00078e0064 */
[----:B------:R-:W-:Y:S02]  /*4a3d0*/  SEL R10, R3, R4, P0 ;  /* 0x00000004030a7207 */ /* 0x000fe40000000000 */
[----:B------:R-:W-:-:S06]  /*4a3e0*/  @P1 LOP3.LUT R11, R8, 0x80000, RZ, 0xfc, !PT ;  /* 0x00080000080b1812 */ /* 0x000fcc00078efcff */
[----:B------:R-:W-:Y:S01]  /*4a3f0*/  DSETP.GT.AND P0, PT, R10, UR4, PT ;  /* 0x000000040a007e2a */ /* 0x000fe2000bf04000 */
[----:B------:R-:W-:Y:S02]  /*4a400*/  IMAD.MOV.U32 R10, RZ, RZ, 0x0 ;  /* 0x00000000ff0a7424 */ /* 0x000fe400078e00ff */
[----:B------:R-:W-:-:S11]  /*4a410*/  IMAD.MOV.U32 R11, RZ, RZ, 0x3fe00000 ;  /* 0x3fe00000ff0b7424 */ /* 0x000fd600078e00ff */
[----:B------:R-:W-:Y:S05]  /*4a420*/  @P0 BRA `(.L_x_1374) ;  /* 0x0000000c007c0947 */ /* 0x000fea0003800000 */
[----:B------:R-:W-:Y:S01]  /*4a430*/  ISETP.GE.AND P0, PT, R2, 0x2, PT ;  /* 0x000000020200780c */ /* 0x000fe20003f06270 */
[----:B------:R-:W-:Y:S01]  /*4a440*/  BSSY.RECONVERGENT B1, `(.L_x_1375) ;  /* 0x00000c3000017945 */ /* 0x000fe20003800200 */
[----:B------:R-:W-:Y:S02]  /*4a450*/  IMAD.MOV.U32 R10, RZ, RZ, 0x704ff434 ;  /* 0x704ff434ff0a7424 */ /* 0x000fe400078e00ff */
[----:B------:R-:W-:-:S09]  /*4a460*/  IMAD.MOV.U32 R11, RZ, RZ, -0x401f5d4f ;  /* 0xbfe0a2b1ff0b7424 */ /* 0x000fd200078e00ff */
[----:B------:R-:W-:Y:S05]  /*4a470*/  @!P0 BRA `(.L_x_1376) ;  /* 0x0000000800fc8947 */ /* 0x000fea0003800000 */
[----:B------:R-:W-:Y:S01]  /*4a480*/  VIADD R3, R2, 0xfffffffe ;  /* 0xfffffffe02037836 */ /* 0x000fe20000000000 */
[----:B------:R-:W-:Y:S01]  /*4a490*/  BSSY.RECONVERGENT B2, `(.L_x_1377) ;  /* 0x000005a000027945 */ /* 0x000fe20003800200 */
[----:B------:R-:W-:Y:S01]  /*4a4a0*/  LOP3.LUT R102, R9, 0xf, RZ, 0xc0, !PT ;  /* 0x0000000f09667812 */ /* 0x000fe200078ec0ff */
[----:B------:R-:W-:Y:S02]  /*4a4b0*/  IMAD.MOV.U32 R12, RZ, RZ, RZ ;  /* 0x000000ffff0c7224 */ /* 0x000fe400078e00ff */
[----:B------:R-:W-:Y:S01]  /*4a4c0*/  ISETP.GE.U32.AND P0, PT, R3, 0xf, PT ;  /* 0x0000000f0300780c */ /* 0x000fe20003f06070 */
[----:B------:R-:W-:-:S12]  /*4a4d0*/  IMAD.MOV.U32 R3, RZ, RZ, 0x1 ;  /* 0x00000001ff037424 */ /* 0x000fd800078e00ff */
[----:B------:R-:W-:Y:S05]  /*4a4e0*/  @!P0 BRA `(.L_x_1378) ;  /* 0x0000000400508947 */ /* 0x000fea0003800000 */
[----:B------:R-:W-:Y:S01]  /*4a4f0*/  IADD3 R10, P0, PT, R80, 0x20, RZ ;  /* 0x00000020500a7810 */ /* 0x000fe20007f1e0ff */
[----:B------:R-:W-:Y:S01]  /*4a500*/  BSSY.RECONVERGENT B3, `(.L_x_1379) ;  /* 0x0000051000037945 */ /* 0x000fe20003800200 */
[----:B------:R-:W-:Y:S01]  /*4a510*/  LOP3.LUT R3, R9, 0xfffffff0, RZ, 0xc0, !PT ;  /* 0xfffffff009037812 */ /* 0x000fe200078ec0ff */
[----:B------:R-:W-:Y:S02]  /*4a520*/  IMAD.MOV.U32 R4, RZ, RZ, RZ ;  /* 0x000000ffff047224 */ /* 0x000fe400078e00ff */
[----:B------:R-:W-:Y:S02]  /*4a530*/  IMAD.MOV.U32 R41, RZ, RZ, R5 ;  /* 0x000000ffff297224 */ /* 0x000fe400078e0005 */
[----:B------:R-:W-:Y:S02]  /*4a540*/  IMAD.MOV.U32 R12, RZ, RZ, RZ ;  /* 0x000000ffff0c7224 */ /* 0x000fe400078e00ff */
[----:B------:R-:W-:Y:S02]  /*4a550*/  IMAD.MOV R3, RZ, RZ, -R3 ;  /* 0x000000ffff037224 */ /* 0x000fe400078e0a03 */
[----:B------:R-:W-:-:S07]  /*4a560*/  IMAD.X R11, RZ, RZ, R81, P0 ;  /* 0x000000ffff0b7224 */ /* 0x000fce00000e0651 */
.L_x_1380:
[C---:B------:R-:W-:Y:S01]  /*4a570*/  R2UR UR4, R76.reuse ;  /* 0x000000004c0472ca */ /* 0x040fe200000e0000 */
[----:B------:R-:W-:Y:S01]  /*4a580*/  IMAD.WIDE R38, R41, 0x4, R10 ;  /* 0x0000000429267825 */ /* 0x000fe200078e020a */
[C---:B------:R-:W-:Y:S02]  /*4a590*/  R2UR UR5, R77.reuse ;  /* 0x000000004d0572ca */ /* 0x040fe400000e0000 */
[----:B------:R-:W-:Y:S02]  /*4a5a0*/  R2UR UR6, R76 ;  /* 0x000000004c0672ca */ /* 0x000fe400000e0000 */
        /* <DEDUP_REMOVED lines=17> */
[----:B------:R-:W-:-:S02]  /*4a6c0*/  VIADD R3, R3, 0x10 ;  /* 0x0000001003037836 */ /* 0x000fc40000000000 */
[----:B------:R-:W-:Y:S02]  /*4a6d0*/  VIADD R4, R4, 0x10 ;  /* 0x0000001004047836 */ /* 0x000fe40000000000 */
[----:B------:R-:W-:Y:S01]  /*4a6e0*/  VIADD R41, R41, 0x10 ;  /* 0x0000001029297836 */ /* 0x000fe20000000000 */
[----:B--2---:R-:W-:Y:S02]  /*4a6f0*/  ISETP.GT.AND P0, PT, R99, RZ, PT ;  /* 0x000000ff6300720c */ /* 0x004fe40003f04270 */
        /* <DEDUP_REMOVED lines=45> */
[----:B------:R-:W-:-:S03]  /*4a9d0*/  ISETP.NE.AND P0, PT, R3, RZ, PT ;  /* 0x000000ff0300720c */ /* 0x000fc60003f05270 */
[----:B------:R-:W-:Y:S02]  /*4a9e0*/  VIADD R12, R8, 0x1 ;  /* 0x00000001080c7836 */ /* 0x000fe40000000000 */
[----:B------:R-:W-:-:S08]  /*4a9f0*/  @!P1 IMAD.MOV R12, RZ, RZ, R8 ;  /* 0x000000ffff0c9224 */ /* 0x000fd000078e0208 */
[----:B------:R-:W-:Y:S05]  /*4aa00*/  @P0 BRA `(.L_x_1380) ;  /* 0xfffffff800d80947 */ /* 0x000fea000383ffff */
[----:B------:R-:W-:Y:S05]  /*4aa10*/  BSYNC.RECONVERGENT B3 ;  /* 0x0000000000037941 */ /* 0x000fea0003800200 */
.L_x_1379:
[----:B------:R-:W-:-:S07]  /*4aa20*/  VIADD R3, R4, 0x1 ;  /* 0x0000000104037836 */ /* 0x000fce0000000000 */
.L_x_1378:
[----:B------:R-:W-:Y:S05]  /*4aa30*/  BSYNC.RECONVERGENT B2 ;  /* 0x0000000000027941 */ /* 0x000fea0003800200 */
.L_x_1377:
[----:B------:R-:W-:Y:S01]  /*4aa40*/  ISETP.NE.AND P0, PT, R102, RZ, PT ;  /* 0x000000ff6600720c */ /* 0x000fe20003f05270 */
[----:B------:R-:W-:-:S12]  /*4aa50*/  BSSY.RECONVERGENT B2, `(.L_x_1381) ;  /* 0x000005c000027945 */ /* 0x000fd80003800200 */
[----:B------:R-:W-:Y:S05]  /*4aa60*/  @!P0 BRA `(.L_x_1382) ;  /* 0x0000000400688947 */ /* 0x000fea0003800000 */
[----:B------:R-:W-:Y:S01]  /*4aa70*/  ISETP.GE.U32.AND P1, PT, R102, 0x8, PT ;  /* 0x000000086600780c */ /* 0x000fe20003f26070 */
[----:B------:R-:W-:Y:S01]  /*4aa80*/  BSSY.RECONVERGENT B3, `(.L_x_1383) ;  /* 0x000002b000037945 */ /* 0x000fe20003800200 */
[----:B------:R-:W-:-:S04]  /*4aa90*/  LOP3.LUT R44, R9, 0x7, RZ, 0xc0, !PT ;  /* 0x00000007092c7812 */ /* 0x000fc800078ec0ff */
[----:B------:R-:W-:-:S07]  /*4aaa0*/  ISETP.NE.AND P0, PT, R44, RZ, PT ;  /* 0x000000ff2c00720c */ /* 0x000fce0003f05270 */
[----:B------:R-:W-:Y:S06]  /*4aab0*/  @!P1 BRA `(.L_x_1384) ;  /* 0x00000000009c9947 */ /* 0x000fec0003800000 */
[----:B------:R-:W-:Y:S01]  /*4aac0*/  R2UR UR4, R76 ;  /* 0x000000004c0472ca */ /* 0x000fe200000e0000 */
        /* <DEDUP_REMOVED lines=38> */
.L_x_1384:
[----:B------:R-:W-:Y:S05]  /*4ad30*/  BSYNC.RECONVERGENT B3 ;  /* 0x0000000000037941 */ /* 0x000fea0003800200 */
.L_x_1383:
        /* <DEDUP_REMOVED lines=29> */
.L_x_1386:
[----:B------:R-:W-:Y:S05]  /*4af10*/  BSYNC.RECONVERGENT B3 ;  /* 0x0000000000037941 */ /* 0x000fea0003800200 */
.L_x_1385:
[----:B------:R-:W-:Y:S05]  /*4af20*/  @!P0 BRA `(.L_x_1382) ;  /* 0x0000000000388947 */ /* 0x000fea0003800000 */
[----:B------:R-:W-:Y:S01]  /*4af30*/  IADD3 R3, PT, PT, R3, -0x1, R5 ;  /* 0xffffffff03037810 */ /* 0x000fe20007ffe005 */
[----:B------:R-:W-:-:S07]  /*4af40*/  IMAD.MOV R0, RZ, RZ, -R10 ;  /* 0x000000ffff007224 */ /* 0x000fce00078e0a0a */
.L_x_1387:
[----:B------:R-:W-:Y:S01]  /*4af50*/  R2UR UR4, R76 ;  /* 0x000000004c0472ca */ /* 0x000fe200000e0000 */
[----:B------:R-:W-:Y:S01]  /*4af60*/  IMAD.WIDE R4, R3, 0x4, R80 ;  /* 0x0000000403047825 */ /* 0x000fe200078e0250 */
[----:B------:R-:W-:-:S13]  /*4af70*/  R2UR UR5, R77 ;  /* 0x000000004d0572ca */ /* 0x000fda00000e0000 */
[----:B------:R-:W2:Y:S01]  /*4af80*/  LDG.E R4, desc[UR4][R4.64] ;  /* 0x0000000404047981 */ /* 0x000ea2000c1e1900 */
[----:B------:R-:W-:Y:S02]  /*4af90*/  VIADD R0, R0, 0x1 ;  /* 0x0000000100007836 */ /* 0x000fe40000000000 */
[----:B------:R-:W-:Y:S02]  /*4afa0*/  VIADD R8, R12, 0x1 ;  /* 0x000000010c087836 */ /* 0x000fe40000000000 */
[----:B------:R-:W-:Y:S01]  /*4afb0*/  VIADD R3, R3, 0x1 ;  /* 0x0000000103037836 */ /* 0x000fe20000000000 */
[----:B------:R-:W-:Y:S02]  /*4afc0*/  ISETP.NE.AND P1, PT, R0, RZ, PT ;  /* 0x000000ff0000720c */ /* 0x000fe40003f25270 */
[----:B--2---:R-:W-:-:S13]  /*4afd0*/  ISETP.GT.AND P0, PT, R4, RZ, PT ;  /* 0x000000ff0400720c */ /* 0x004fda0003f04270 */
[----:B------:R-:W-:-:S04]  /*4afe0*/  @!P0 IMAD.MOV R8, RZ, RZ, R12 ;  /* 0x000000ffff088224 */ /* 0x000fc800078e020c */
[----:B------:R-:W-:Y:S01]  /*4aff0*/  IMAD.MOV.U32 R12, RZ, RZ, R8 ;  /* 0x000000ffff0c7224 */ /* 0x000fe200078e0008 */
[----:B------:R-:W-:Y:S06]  /*4b000*/  @P1 BRA `(.L_x_1387) ;  /* 0xfffffffc00d01947 */ /* 0x000fec000383ffff */
.L_x_1382:
[----:B------:R-:W-:Y:S05]  /*4b010*/  BSYNC.RECONVERGENT B2 ;  /* 0x0000000000027941 */ /* 0x000fea0003800200 */
.L_x_1381:
[----:B------:R-:W-:Y:S01]  /*4b020*/  LEA.HI R12, R12, 0xffffffff, RZ, 0x1f ;  /* 0xffffffff0c0c7811 */ /* 0x000fe200078ff8ff */
[----:B------:R-:W-:Y:S01]  /*4b030*/  UMOV UR4, 0x704ff434 ;  /* 0x704ff43400047882 */ /* 0x000fe20000000000 */
[----:B------:R-:W-:Y:S02]  /*4b040*/  UMOV UR5, 0x3fe0a2b1 ;  /* 0x3fe0a2b100057882 */ /* 0x000fe40000000000 */
[----:B------:R-:W0:Y:S02]  /*4b050*/  I2F.F64 R10, R12 ;  /* 0x0000000c000a7312 */ /* 0x000e240000201c00 */
[----:B0-----:R-:W-:-:S11]  /*4b060*/  DMUL R10, R10, UR4 ;  /* 0x000000040a0a7c28 */ /* 0x001fd60008000000 */
.L_x_1376:
[----:B------:R-:W-:Y:S05]  /*4b070*/  BSYNC.RECONVERGENT B1 ;  /* 0x0000000000017941 */ /* 0x000fea0003800200 */
.L_x_1375:
[----:B------:R-:W-:Y:S01]  /*4b080*/  DADD R98, R6, -R10 ;  /* 0x0000000006627229 */ /* 0x000fe2000000080a */
[----:B------:R-:W-:Y:S01]  /*4b090*/  IMAD.MOV.U32 R4, RZ, RZ, 0x1 ;  /* 0x00000001ff047424 */ /* 0x000fe200078e00ff */
[----:B------:R-:W-:Y:S01]  /*4b0a0*/  FSETP.GEU.AND P1, PT, |R101|, 6.5827683646048100446e-37, PT ;  /* 0x036000006500780b */ /* 0x000fe20003f2e200 */
[----:B------:R-:W-:Y:S03]  /*4b0b0*/  BSSY.RECONVERGENT B1, `(.L_x_1388) ;  /* 0x0000010000017945 */ /* 0x000fe60003800200 */
        /* <DEDUP_REMOVED lines=15> */
.L_x_1389:
[----:B------:R-:W-:Y:S05]  /*4b1b0*/  BSYNC.RECONVERGENT B1 ;  /* 0x0000000000017941 */ /* 0x000fea0003800200 */
.L_x_1388:
[----:B------:R-:W-:Y:S01]  /*4b1c0*/  UMOV UR4, 0x66666666 ;  /* 0x6666666600047882 */ /* 0x000fe20000000000 */
[----:B------:R-:W-:Y:S01]  /*4b1d0*/  UMOV UR5, 0x40711266 ;  /* 0x4071126600057882 */ /* 0x000fe20000000000 */
[----:B------:R-:W-:Y:S01]  /*4b1e0*/  IMAD.MOV.U32 R4, RZ, RZ, 0x0 ;  /* 0x00000000ff047424 */ /* 0x000fe200078e00ff */
[----:B------:R-:W-:Y:S01]  /*4b1f0*/  DADD R10, R104, -UR4 ;  /* 0x80000004680a7e29 */ /* 0x000fe20008000000 */
[----:B------:R-:W-:-:S07]  /*4b200*/  IMAD.MOV.U32 R5, RZ, RZ, 0x40590000 ;  /* 0x40590000ff057424 */ /* 0x000fce00078e00ff */
[----:B------:R-:W-:-:S11]  /*4b210*/  DFMA R10, R10, R4, 0.5 ;  /* 0x3fe000000a0a742b */ /* 0x000fd60000000004 */
.L_x_1374:
[----:B------:R-:W-:Y:S05]  /*4b220*/  BSYNC.RECONVERGENT B0 ;  /* 0x0000000000007941 */ /* 0x000fea0003800200 */
.L_x_1373:
        /* <DEDUP_REMOVED lines=24> */
.L_x_1391:
[----:B------:R-:W-:Y:S05]  /*4b3b0*/  BSYNC.RECONVERGENT B0 ;  /* 0x0000000000007941 */ /* 0x000fea0003800200 */
.L_x_1390:
[----:B------:R-:W-:Y:S01]  /*4b3c0*/  R2UR UR4, R76 ;  /* 0x000000004c0472ca */ /* 0x000fe200000e0000 */
[----:B------:R-:W-:Y:S01]  /*4b3d0*/  IMAD.MOV.U32 R4, RZ, RZ, R36 ;  /* 0x000000ffff047224 */ /* 0x000fe200078e0024 */
[----:B------:R-:W-:Y:S01]  /*4b3e0*/  R2UR UR5, R77 ;  /* 0x000000004d0572ca */ /* 0x000fe200000e0000 */
[----:B------:R-:W-:-:S12]  /*4b3f0*/  IMAD.MOV.U32 R5, RZ, RZ, 0x0 ;  /* 0x00000000ff057424 */ /* 0x000fd800078e00ff */
[----:B------:R0:W-:Y:S02]  /*4b400*/  STG.E.64 desc[UR4][R84.64+0x28e8], R104 ;  /* 0x0028e86854007986 */ /* 0x0001e4000c101b04 */
[----:B0-----:R-:W-:Y:S05]  /*4b410*/  RET.REL.NODEC R4 `(_Z16candidate_primerPcPiS0_S0_iffiiS_PdS0_) ;  /* 0xfffffb4804f87950 */ /* 0x001fea0003c3ffff */
        .weak           $__internal_0_$__cuda_sm20_div_rn_f64_full
        .type           $__internal_0_$__cuda_sm20_div_rn_f64_full,@function
        .size           $__internal_0_$__cuda_sm20_div_rn_f64_full,(.L_x_1403 - $__internal_0_$__cuda_sm20_div_rn_f64_full)
$__internal_0_$__cuda_sm20_div_rn_f64_full:
[C---:B------:R-:W-:Y:S01]  /*4b420*/  FSETP.GEU.AND P1, PT, |R99|.reuse, 1.469367938527859385e-39, PT ;  /* 0x001000006300780b */ /* 0x040fe20003f2e200 */
[----:B------:R-:W-:Y:S01]  /*4b430*/  IMAD.MOV.U32 R104, RZ, RZ, 0x1 ;  /* 0x00000001ff687424 */ /* 0x000fe200078e00ff */
[----:B------:R-:W-:Y:S01]  /*4b440*/  LOP3.LUT R96, R99, 0x800fffff, RZ, 0xc0, !PT ;  /* 0x800fffff63607812 */ /* 0x000fe200078ec0ff */
[----:B------:R-:W-:Y:S01]  /*4b450*/  IMAD.MOV.U32 R118, RZ, RZ, 0x1ca00000 ;  /* 0x1ca00000ff767424 */ /* 0x000fe200078e00ff */
[C---:B------:R-:W-:Y:S01]  /*4b460*/  FSETP.GEU.AND P2, PT, |R101|.reuse, 1.469367938527859385e-39, PT ;  /* 0x001000006500780b */ /* 0x040fe20003f4e200 */
[----:B------:R-:W-:Y:S01]  /*4b470*/  BSSY.RECONVERGENT B10, `(.L_x_1392) ;  /* 0x00000520000a7945 */ /* 0x000fe20003800200 */
[----:B------:R-:W-:Y:S01]  /*4b480*/  LOP3.LUT R97, R96, 0x3ff00000, RZ, 0xfc, !PT ;  /* 0x3ff0000060617812 */ /* 0x000fe200078efcff */
[----:B------:R-:W-:Y:S01]  /*4b490*/  IMAD.MOV.U32 R96, RZ, RZ, R98 ;  /* 0x000000ffff607224 */ /* 0x000fe200078e0062 */
[----:B------:R-:W-:Y:S02]  /*4b4a0*/  LOP3.LUT R116, R101, 0x7ff00000, RZ, 0xc0, !PT ;  /* 0x7ff0000065747812 */ /* 0x000fe400078ec0ff */
[----:B------:R-:W-:-:S03]  /*4b4b0*/  LOP3.LUT R121, R99, 0x7ff00000, RZ, 0xc0, !PT ;  /* 0x7ff0000063797812 */ /* 0x000fc600078ec0ff */
[----:B------:R-:W-:Y:S01]  /*4b4c0*/  @!P1 DMUL R96, R98, 8.98846567431157953865e+307 ;  /* 0x7fe0000062609828 */ /* 0x000fe20000000000 */
[C---:B------:R-:W-:Y:S01]  /*4b4d0*/  ISETP.GE.U32.AND P4, PT, R116.reuse, R121, PT ;  /* 0x000000797400720c */ /* 0x040fe20003f86070 */
[----:B------:R-:W-:Y:S02]  /*4b4e0*/  IMAD.MOV.U32 R120, RZ, RZ, R116 ;  /* 0x000000ffff787224 */ /* 0x000fe400078e0074 */
[----:B------:R-:W-:Y:S02]  /*4b4f0*/  @!P2 LOP3.LUT R107, R99, 0x7ff00000, RZ, 0xc0, !PT ;  /* 0x7ff00000636ba812 */ /* 0x000fe400078ec0ff */
[----:B------:R-:W0:Y:S02]  /*4b500*/  MUFU.RCP64H R105, R97 ;  /* 0x0000006100697308 */ /* 0x000e240000001800 */
[----:B------:R-:W-:Y:S02]  /*4b510*/  @!P2 ISETP.GE.U32.AND P3, PT, R116, R107, PT ;  /* 0x0000006b7400a20c */ /* 0x000fe40003f66070 */
[----:B------:R-:W-:-:S02]  /*4b520*/  @!P1 LOP3.LUT R121, R97, 0x7ff00000, RZ, 0xc0, !PT ;  /* 0x7ff0000061799812 */ /* 0x000fc400078ec0ff */
[----:B------:R-:W-:-:S03]  /*4b530*/  @!P2 SEL R107, R118, 0x63400000, !P3 ;  /* 0x63400000766ba807 */ /* 0x000fc60005800000 */
[----:B------:R-:W-:Y:S01]  /*4b540*/  VIADD R123, R121, 0xffffffff ;  /* 0xffffffff797b7836 */ /* 0x000fe20000000000 */
[----:B------:R-:W-:-:S04]  /*4b550*/  @!P2 LOP3.LUT R108, R107, 0x80000000, R101, 0xf8, !PT ;  /* 0x800000006b6ca812 */ /* 0x000fc800078ef865 */
[----:B------:R-:W-:Y:S01]  /*4b560*/  @!P2 LOP3.LUT R109, R108, 0x100000, RZ, 0xfc, !PT ;  /* 0x001000006c6da812 */ /* 0x000fe200078efcff */
[----:B------:R-:W-:Y:S01]  /*4b570*/  @!P2 IMAD.MOV.U32 R108, RZ, RZ, RZ ;  /* 0x000000ffff6ca224 */ /* 0x000fe200078e00ff */
[----:B0-----:R-:W-:-:S08]  /*4b580*/  DFMA R102, R104, -R96, 1 ;  /* 0x3ff000006866742b */ /* 0x001fd00000000860 */
[----:B------:R-:W-:-:S08]  /*4b590*/  DFMA R102, R102, R102, R102 ;  /* 0x000000666666722b */ /* 0x000fd00000000066 */
[----:B------:R-:W-:Y:S01]  /*4b5a0*/  DFMA R104, R104, R102, R104 ;  /* 0x000000666868722b */ /* 0x000fe20000000068 */
[----:B------:R-:W-:Y:S01]  /*4b5b0*/  SEL R103, R118, 0x63400000, !P4 ;  /* 0x6340000076677807 */ /* 0x000fe20006000000 */
[----:B------:R-:W-:-:S03]  /*4b5c0*/  IMAD.MOV.U32 R102, RZ, RZ, R100 ;  /* 0x000000ffff667224 */ /* 0x000fc600078e0064 */
[----:B------:R-:W-:-:S03]  /*4b5d0*/  LOP3.LUT R103, R103, 0x800fffff, R101, 0xf8, !PT ;  /* 0x800fffff67677812 */ /* 0x000fc600078ef865 */
[----:B------:R-:W-:-:S03]  /*4b5e0*/  DFMA R106, R104, -R96, 1 ;  /* 0x3ff00000686a742b */ /* 0x000fc60000000860 */
[----:B------:R-:W-:-:S05]  /*4b5f0*/  @!P2 DFMA R102, R102, 2, -R108 ;  /* 0x400000006666a82b */ /* 0x000fca000000086c */
[----:B------:R-:W-:-:S05]  /*4b600*/  DFMA R106, R104, R106, R104 ;  /* 0x0000006a686a722b */ /* 0x000fca0000000068 */
[----:B------:R-:W-:-:S03]  /*4b610*/  @!P2 LOP3.LUT R120, R103, 0x7ff00000, RZ, 0xc0, !PT ;  /* 0x7ff000006778a812 */ /* 0x000fc600078ec0ff */
[----:B------:R-:W-:Y:S02]  /*4b620*/  DMUL R104, R106, R102 ;  /* 0x000000666a687228 */ /* 0x000fe40000000000 */
[----:B------:R-:W-:-:S05]  /*4b630*/  VIADD R122, R120, 0xffffffff ;  /* 0xffffffff787a7836 */ /* 0x000fca0000000000 */
[----:B------:R-:W-:Y:S01]  /*4b640*/  ISETP.GT.U32.AND P1, PT, R122, 0x7feffffe, PT ;  /* 0x7feffffe7a00780c */ /* 0x000fe20003f24070 */
[----:B------:R-:W-:-:S03]  /*4b650*/  DFMA R108, R104, -R96, R102 ;  /* 0x80000060686c722b */ /* 0x000fc60000000066 */
[----:B------:R-:W-:-:S05]  /*4b660*/  ISETP.GT.U32.OR P1, PT, R123, 0x7feffffe, P1 ;  /* 0x7feffffe7b00780c */ /* 0x000fca0000f24470 */
[----:B------:R-:W-:-:S08]  /*4b670*/  DFMA R108, R106, R108, R104 ;  /* 0x0000006c6a6c722b */ /* 0x000fd00000000068 */
[----:B------:R-:W-:Y:S05]  /*4b680*/  @P1 BRA `(.L_x_1393) ;  /* 0x00000000006c1947 */ /* 0x000fea0003800000 */
[----:B------:R-:W-:-:S04]  /*4b690*/  LOP3.LUT R101, R99, 0x7ff00000, RZ, 0xc0, !PT ;  /* 0x7ff0000063657812 */ /* 0x000fc800078ec0ff */
[CC--:B------:R-:W-:Y:S02]  /*4b6a0*/  VIADDMNMX R100, R116.reuse, -R101.reuse, 0xb9600000, !PT ;  /* 0xb960000074647446 */ /* 0x0c0fe40007800965 */
[----:B------:R-:W-:Y:S02]  /*4b6b0*/  ISETP.GE.U32.AND P1, PT, R116, R101, PT ;  /* 0x000000657400720c */ /* 0x000fe40003f26070 */
[----:B------:R-:W-:Y:S02]  /*4b6c0*/  VIMNMX R100, PT, PT, R100, 0x46a00000, PT ;  /* 0x46a0000064647848 */ /* 0x000fe40003fe0100 */
[----:B------:R-:W-:-:S05]  /*4b6d0*/  SEL R101, R118, 0x63400000, !P1 ;  /* 0x6340000076657807 */ /* 0x000fca0004800000 */
[----:B------:R-:W-:Y:S02]  /*4b6e0*/  IMAD.IADD R106, R100, 0x1, -R101 ;  /* 0x00000001646a7824 */ /* 0x000fe400078e0a65 */
[----:B------:R-:W-:Y:S02]  /*4b6f0*/  IMAD.MOV.U32 R100, RZ, RZ, RZ ;  /* 0x000000ffff647224 */ /* 0x000fe400078e00ff */
[----:B------:R-:W-:-:S06]  /*4b700*/  VIADD R101, R106, 0x7fe00000 ;  /* 0x7fe000006a657836 */ /* 0x000fcc0000000000 */
[----:B------:R-:W-:-:S10]  /*4b710*/  DMUL R104, R108, R100 ;  /* 0x000000646c687228 */ /* 0x000fd40000000000 */
[----:B------:R-:W-:-:S13]  /*4b720*/  FSETP.GTU.AND P1, PT, |R105|, 1.469367938527859385e-39, PT ;  /* 0x001000006900780b */ /* 0x000fda0003f2c200 */
[----:B------:R-:W-:Y:S05]  /*4b730*/  @P1 BRA `(.L_x_1394) ;  /* 0x0000000000941947 */ /* 0x000fea0003800000 */
[----:B------:R-:W-:Y:S01]  /*4b740*/  DFMA R96, R108, -R96, R102 ;  /* 0x800000606c60722b */ /* 0x000fe20000000066 */
[----:B------:R-:W-:-:S09]  /*4b750*/  IMAD.MOV.U32 R100, RZ, RZ, RZ ;  /* 0x000000ffff647224 */ /* 0x000fd200078e00ff */
[C---:B------:R-:W-:Y:S02]  /*4b760*/  FSETP.NEU.AND P1, PT, R97.reuse, RZ, PT ;  /* 0x000000ff6100720b */ /* 0x040fe40003f2d000 */
[----:B------:R-:W-:-:S04]  /*4b770*/  LOP3.LUT R99, R97, 0x80000000, R99, 0x48, !PT ;  /* 0x8000000061637812 */ /* 0x000fc800078e4863 */
[----:B------:R-:W-:-:S07]  /*4b780*/  LOP3.LUT R101, R99, R101, RZ, 0xfc, !PT ;  /* 0x0000006563657212 */ /* 0x000fce00078efcff */
[----:B------:R-:W-:Y:S05]  /*4b790*/  @!P1 BRA `(.L_x_1394) ;  /* 0x00000000007c9947 */ /* 0x000fea0003800000 */
[----:B------:R-:W-:Y:S02]  /*4b7a0*/  IMAD.MOV R97, RZ, RZ, -R106 ;  /* 0x000000ffff617224 */ /* 0x000fe400078e0a6a */
[----:B------:R-:W-:-:S06]  /*4b7b0*/  IMAD.MOV.U32 R96, RZ, RZ, RZ ;  /* 0x000000ffff607224 */ /* 0x000fcc00078e00ff */
[----:B------:R-:W-:Y:S02]  /*4b7c0*/  DFMA R96, R104, -R96, R108 ;  /* 0x800000606860722b */ /* 0x000fe4000000006c */
[----:B------:R-:W-:-:S04]  /*4b7d0*/  DMUL.RP R108, R108, R100 ;  /* 0x000000646c6c7228 */ /* 0x000fc80000008000 */
[----:B------:R-:W-:-:S04]  /*4b7e0*/  IADD3 R96, PT, PT, -R106, -0x43300000, RZ ;  /* 0xbcd000006a607810 */ /* 0x000fc80007ffe1ff */
[----:B------:R-:W-:Y:S02]  /*4b7f0*/  FSETP.NEU.AND P1, PT, |R97|, R96, PT ;  /* 0x000000606100720b */ /* 0x000fe40003f2d200 */
[----:B------:R-:W-:Y:S02]  /*4b800*/  LOP3.LUT R99, R109, R99, RZ, 0x3c, !PT ;  /* 0x000000636d637212 */ /* 0x000fe400078e3cff */
[----:B------:R-:W-:Y:S02]  /*4b810*/  FSEL R104, R108, R104, !P1 ;  /* 0x000000686c687208 */ /* 0x000fe40004800000 */
[----:B------:R-:W-:Y:S01]  /*4b820*/  FSEL R105, R99, R105, !P1 ;  /* 0x0000006963697208 */ /* 0x000fe20004800000 */
[----:B------:R-:W-:Y:S06]  /*4b830*/  BRA `(.L_x_1394) ;  /* 0x0000000000547947 */ /* 0x000fec0003800000 */
.L_x_1393:
[----:B------:R-:W-:-:S14]  /*4b840*/  DSETP.NAN.AND P1, PT, R100, R100, PT ;  /* 0x000000646400722a */ /* 0x000fdc0003f28000 */
[----:B------:R-:W-:Y:S05]  /*4b850*/  @P1 BRA `(.L_x_1395) ;  /* 0x0000000000441947 */ /* 0x000fea0003800000 */
[----:B------:R-:W-:-:S14]  /*4b860*/  DSETP.NAN.AND P1, PT, R98, R98, PT ;  /* 0x000000626200722a */ /* 0x000fdc0003f28000 */
[----:B------:R-:W-:Y:S05]  /*4b870*/  @P1 BRA `(.L_x_1396) ;  /* 0x0000000000301947 */ /* 0x000fea0003800000 */
[----:B------:R-:W-:Y:S01]  /*4b880*/  ISETP.NE.AND P1, PT, R120, R121, PT ;  /* 0x000000797800720c */ /* 0x000fe20003f25270 */
[----:B------:R-:W-:Y:S02]  /*4b890*/  IMAD.MOV.U32 R104, RZ, RZ, 0x0 ;  /* 0x00000000ff687424 */ /* 0x000fe400078e00ff */
[----:B------:R-:W-:-:S10]  /*4b8a0*/  IMAD.MOV.U32 R105, RZ, RZ, -0x80000 ;  /* 0xfff80000ff697424 */ /* 0x000fd400078e00ff */
[----:B------:R-:W-:Y:S05]  /*4b8b0*/  @!P1 BRA `(.L_x_1394) ;  /* 0x0000000000349947 */ /* 0x000fea0003800000 */
[----:B------:R-:W-:Y:S02]  /*4b8c0*/  ISETP.NE.AND P1, PT, R120, 0x7ff00000, PT ;  /* 0x7ff000007800780c */ /* 0x000fe40003f25270 */
[----:B------:R-:W-:Y:S02]  /*4b8d0*/  LOP3.LUT R105, R101, 0x80000000, R99, 0x48, !PT ;  /* 0x8000000065697812 */ /* 0x000fe400078e4863 */
[----:B------:R-:W-:-:S13]  /*4b8e0*/  ISETP.EQ.OR P1, PT, R121, RZ, !P1 ;  /* 0x000000ff7900720c */ /* 0x000fda0004f22670 */
[----:B------:R-:W-:Y:S01]  /*4b8f0*/  @P1 LOP3.LUT R96, R105, 0x7ff00000, RZ, 0xfc, !PT ;  /* 0x7ff0000069601812 */ /* 0x000fe200078efcff */
[----:B------:R-:W-:Y:S02]  /*4b900*/  @!P1 IMAD.MOV.U32 R104, RZ, RZ, RZ ;  /* 0x000000ffff689224 */ /* 0x000fe400078e00ff */
[----:B------:R-:W-:Y:S02]  /*4b910*/  @P1 IMAD.MOV.U32 R104, RZ, RZ, RZ ;  /* 0x000000ffff681224 */ /* 0x000fe400078e00ff */
[----:B------:R-:W-:Y:S01]  /*4b920*/  @P1 IMAD.MOV.U32 R105, RZ, RZ, R96 ;  /* 0x000000ffff691224 */ /* 0x000fe200078e0060 */
[----:B------:R-:W-:Y:S06]  /*4b930*/  BRA `(.L_x_1394) ;  /* 0x0000000000147947 */ /* 0x000fec0003800000 */
.L_x_1396:
[----:B------:R-:W-:Y:S01]  /*4b940*/  LOP3.LUT R105, R99, 0x80000, RZ, 0xfc, !PT ;  /* 0x0008000063697812 */ /* 0x000fe200078efcff */
[----:B------:R-:W-:Y:S01]  /*4b950*/  IMAD.MOV.U32 R104, RZ, RZ, R98 ;  /* 0x000000ffff687224 */ /* 0x000fe200078e0062 */
[----:B------:R-:W-:Y:S06]  /*4b960*/  BRA `(.L_x_1394) ;  /* 0x0000000000087947 */ /* 0x000fec0003800000 */
.L_x_1395:
[----:B------:R-:W-:Y:S01]  /*4b970*/  LOP3.LUT R105, R101, 0x80000, RZ, 0xfc, !PT ;  /* 0x0008000065697812 */ /* 0x000fe200078efcff */
[----:B------:R-:W-:-:S07]  /*4b980*/  IMAD.MOV.U32 R104, RZ, RZ, R100 ;  /* 0x000000ffff687224 */ /* 0x000fce00078e0064 */
.L_x_1394:
[----:B------:R-:W-:Y:S05]  /*4b990*/  BSYNC.RECONVERGENT B10 ;  /* 0x00000000000a7941 */ /* 0x000fea0003800200 */
.L_x_1392:
[----:B------:R-:W-:Y:S02]  /*4b9a0*/  IMAD.MOV.U32 R96, RZ, RZ, R38 ;  /* 0x000000ffff607224 */ /* 0x000fe400078e0026 */
[----:B------:R-:W-:-:S04]  /*4b9b0*/  IMAD.MOV.U32 R97, RZ, RZ, 0x0 ;  /* 0x00000000ff617424 */ /* 0x000fc800078e00ff */
[----:B------:R-:W-:Y:S05]  /*4b9c0*/  RET.REL.NODEC R96 `(_Z16candidate_primerPcPiS0_S0_iffiiS_PdS0_) ;  /* 0xfffffb44608c7950 */ /* 0x000fea0003c3ffff */
.L_x_1397:
[----:B------:R-:W-:-:S00]  /*4b9d0*/  BRA `(.L_x_1397) ;  /* 0xfffffffc00fc7947 */ /* 0x000fc0000383ffff */
[----:B------:R-:W-:-:S00]  /*4b9e0*/  NOP ;  /* 0x0000000000007918 */ /* 0x000fc00000000000 */
        /* <DEDUP_REMOVED lines=9> */
.L_x_1403:


//--------------------- .nv.shared.reserved.0     --------------------------
	.section	.nv.shared.reserved.0,"aw",@nobits
	.weak		__nv_reservedSMEM_offset_0_alias
	.size		__nv_reservedSMEM_offset_0_alias, 0, 64
	.other		__nv_reservedSMEM_offset_0_alias,@"STO_CUDA_RESERVED_SHARED STV_DEFAULT"
__nv_reservedSMEM_offset_0_alias:
	.zero		0
	.zero		64


//--------------------- .nv.constant0._Z16candidate_primerPcPiS0_S0_iffiiS_PdS0_ --------------------------
	.section	.nv.constant0._Z16candidate_primerPcPiS0_S0_iffiiS_PdS0_,"a",@progbits
	.sectionflags	@""
	.align	4
.nv.constant0._Z16candidate_primerPcPiS0_S0_iffiiS_PdS0_:
	.zero		976


//--------------------- SYMBOLS --------------------------

	.type		.nv.reservedSmem.offset0,@object
	.size		.nv.reservedSmem.offset0,0x4
